	.target	sm_90a

	.elftype	@"ET_EXEC"


//--------------------- .note.nv.tkinfo           --------------------------
	.section	.note.nv.tkinfo,"",@"SHT_NOTE"
	.sectionflags	@"SHF_NOTE_NV_TKINFO"
	.tkinfo
        /*0018*/ 	.word	0x00000002
        /*0030*/ 	.string	""
        /*0030*/ 	.string	"ptxas"
        /*0030*/ 	.string	"Cuda compilation tools, release 13.0, V13.0.88"
        /*0030*/ 	.string	"Build cuda_13.0.r13.0/compiler.36424714_0"
        /*0030*/ 	.string	"-v  -suppress-debug-info  -lineinfo  -arch sm_90a "



//--------------------- .note.nv.cuinfo           --------------------------
	.section	.note.nv.cuinfo,"",@"SHT_NOTE"
	.sectionflags	@"SHF_NOTE_NV_CUINFO"
        /*0018*/ 	.short	0x0002
        /*001a*/ 	.short	0x005a
        /*001c*/ 	.short	0x0082
	.zero		2


//--------------------- .nv.info                  --------------------------
	.section	.nv.info,"",@"SHT_CUDA_INFO"
	.align	4


	//----- nvinfo : EIATTR_REGCOUNT
	.align		4
        /*0000*/ 	.byte	0x04, 0x2f
        /*0002*/ 	.short	(.L_1 - .L_0)
	.align		4
.L_0:
        /*0004*/ 	.word	index@(matmul_kernel)
        /*0008*/ 	.word	0x00000020


	//----- nvinfo : EIATTR_FRAME_SIZE
	.align		4
.L_1:
        /*000c*/ 	.byte	0x04, 0x11
        /*000e*/ 	.short	(.L_3 - .L_2)
	.align		4
.L_2:
        /*0010*/ 	.word	index@(matmul_kernel)
        /*0014*/ 	.word	0x00000c70


	//----- nvinfo : EIATTR_MIN_STACK_SIZE
	.align		4
.L_3:
        /*0018*/ 	.byte	0x04, 0x12
        /*001a*/ 	.short	(.L_5 - .L_4)
	.align		4
.L_4:
        /*001c*/ 	.word	index@(matmul_kernel)
        /*0020*/ 	.word	0x00000c70
.L_5:


//--------------------- .nv.compat                --------------------------
	.section	.nv.compat,"",@"SHT_CUDA_COMPAT_INFO"
	.align	4
        /*0000*/ 	.byte	0x02, 0x09, 0x01, 0x00, 0x02, 0x02, 0x02, 0x00, 0x02, 0x05, 0x05, 0x00, 0x03, 0x07, 0x01, 0x01
        /*0010*/ 	.byte	0x02, 0x03, 0x00, 0x00, 0x02, 0x06, 0x01, 0x00, 0x04, 0x0b, 0x08, 0x00, 0x00, 0x00, 0x00, 0x00
        /*0020*/ 	.byte	0x00, 0x00, 0x00, 0x00


//--------------------- .nv.info.matmul_kernel    --------------------------
	.section	.nv.info.matmul_kernel,"",@"SHT_CUDA_INFO"
	.sectionflags	@""
	.align	4


	//----- nvinfo : EIATTR_CUDA_API_VERSION
	.align		4
        /*0000*/ 	.byte	0x04, 0x37
        /*0002*/ 	.short	(.L_7 - .L_6)
.L_6:
        /*0004*/ 	.word	0x00000082


	//----- nvinfo : EIATTR_KPARAM_INFO
	.align		4
.L_7:
        /*0008*/ 	.byte	0x04, 0x17
        /*000a*/ 	.short	(.L_9 - .L_8)
.L_8:
        /*000c*/ 	.word	0x00000000
        /*0010*/ 	.short	0x000d
        /*0012*/ 	.short	0x0048
        /*0014*/ 	.byte	0x00, 0xf4, 0x21, 0x00


	//----- nvinfo : EIATTR_KPARAM_INFO
	.align		4
.L_9:
        /*0018*/ 	.byte	0x04, 0x17
        /*001a*/ 	.short	(.L_11 - .L_10)
.L_10:
        /*001c*/ 	.word	0x00000000
        /*0020*/ 	.short	0x000c
        /*0022*/ 	.short	0x0040
        /*0024*/ 	.byte	0x00, 0xf4, 0x21, 0x00


	//----- nvinfo : EIATTR_KPARAM_INFO
	.align		4
.L_11:
        /*0028*/ 	.byte	0x04, 0x17
        /*002a*/ 	.short	(.L_13 - .L_12)
.L_12:
        /*002c*/ 	.word	0x00000000
        /*0030*/ 	.short	0x000b
        /*0032*/ 	.short	0x0038
        /*0034*/ 	.byte	0x00, 0xf0, 0x11, 0x00


	//----- nvinfo : EIATTR_KPARAM_INFO
	.align		4
.L_13:
        /*0038*/ 	.byte	0x04, 0x17
        /*003a*/ 	.short	(.L_15 - .L_14)
.L_14:
        /*003c*/ 	.word	0x00000000
        /*0040*/ 	.short	0x000a
        /*0042*/ 	.short	0x0034
        /*0044*/ 	.byte	0x00, 0xf0, 0x11, 0x00


	//----- nvinfo : EIATTR_KPARAM_INFO
	.align		4
.L_15:
        /*0048*/ 	.byte	0x04, 0x17
        /*004a*/ 	.short	(.L_17 - .L_16)
.L_16:
        /*004c*/ 	.word	0x00000000
        /*0050*/ 	.short	0x0009
        /*0052*/ 	.short	0x0030
        /*0054*/ 	.byte	0x00, 0xf0, 0x11, 0x00


	//----- nvinfo : EIATTR_KPARAM_INFO
	.align		4
.L_17:
        /*0058*/ 	.byte	0x04, 0x17
        /*005a*/ 	.short	(.L_19 - .L_18)
.L_18:
        /*005c*/ 	.word	0x00000000
        /*0060*/ 	.short	0x0008
        /*0062*/ 	.short	0x002c
        /*0064*/ 	.byte	0x00, 0xf0, 0x11, 0x00


	//----- nvinfo : EIATTR_KPARAM_INFO
	.align		4
.L_19:
        /*0068*/ 	.byte	0x04, 0x17
        /*006a*/ 	.short	(.L_21 - .L_20)
.L_20:
        /*006c*/ 	.word	0x00000000
        /*0070*/ 	.short	0x0007
        /*0072*/ 	.short	0x0028
        /*0074*/ 	.byte	0x00, 0xf0, 0x11, 0x00


	//----- nvinfo : EIATTR_KPARAM_INFO
	.align		4
.L_21:
        /*0078*/ 	.byte	0x04, 0x17
        /*007a*/ 	.short	(.L_23 - .L_22)
.L_22:
        /*007c*/ 	.word	0x00000000
        /*0080*/ 	.short	0x0006
        /*0082*/ 	.short	0x0024
        /*0084*/ 	.byte	0x00, 0xf0, 0x11, 0x00


	//----- nvinfo : EIATTR_KPARAM_INFO
	.align		4
.L_23:
        /*0088*/ 	.byte	0x04, 0x17
        /*008a*/ 	.short	(.L_25 - .L_24)
.L_24:
        /*008c*/ 	.word	0x00000000
        /*0090*/ 	.short	0x0005
        /*0092*/ 	.short	0x0020
        /*0094*/ 	.byte	0x00, 0xf0, 0x11, 0x00


	//----- nvinfo : EIATTR_KPARAM_INFO
	.align		4
.L_25:
        /*0098*/ 	.byte	0x04, 0x17
        /*009a*/ 	.short	(.L_27 - .L_26)
.L_26:
        /*009c*/ 	.word	0x00000000
        /*00a0*/ 	.short	0x0004
        /*00a2*/ 	.short	0x001c
        /*00a4*/ 	.byte	0x00, 0xf0, 0x11, 0x00


	//----- nvinfo : EIATTR_KPARAM_INFO
	.align		4
.L_27:
        /*00a8*/ 	.byte	0x04, 0x17
        /*00aa*/ 	.short	(.L_29 - .L_28)
.L_28:
        /*00ac*/ 	.word	0x00000000
        /*00b0*/ 	.short	0x0003
        /*00b2*/ 	.short	0x0018
        /*00b4*/ 	.byte	0x00, 0xf0, 0x11, 0x00


	//----- nvinfo : EIATTR_KPARAM_INFO
	.align		4
.L_29:
        /*00b8*/ 	.byte	0x04, 0x17
        /*00ba*/ 	.short	(.L_31 - .L_30)
.L_30:
        /*00bc*/ 	.word	0x00000000
        /*00c0*/ 	.short	0x0002
        /*00c2*/ 	.short	0x0010
        /*00c4*/ 	.byte	0x00, 0xf4, 0x21, 0x00


	//----- nvinfo : EIATTR_KPARAM_INFO
	.align		4
.L_31:
        /*00c8*/ 	.byte	0x04, 0x17
        /*00ca*/ 	.short	(.L_33 - .L_32)
.L_32:
        /*00cc*/ 	.word	0x00000000
        /*00d0*/ 	.short	0x0001
        /*00d2*/ 	.short	0x0008
        /*00d4*/ 	.byte	0x00, 0xf4, 0x21, 0x00


	//----- nvinfo : EIATTR_KPARAM_INFO
	.align		4
.L_33:
        /*00d8*/ 	.byte	0x04, 0x17
        /*00da*/ 	.short	(.L_35 - .L_34)
.L_34:
        /*00dc*/ 	.word	0x00000000
        /*00e0*/ 	.short	0x0000
        /*00e2*/ 	.short	0x0000
        /*00e4*/ 	.byte	0x00, 0xf4, 0x21, 0x00


	//----- nvinfo : EIATTR_SPARSE_MMA_MASK
	.align		4
.L_35:
        /*00e8*/ 	.byte	0x03, 0x50
        /*00ea*/ 	.short	0x0000


	//----- nvinfo : EIATTR_MAXREG_COUNT
	.align		4
        /*00ec*/ 	.byte	0x03, 0x1b
        /*00ee*/ 	.short	0x00ff


	//----- nvinfo : EIATTR_NUM_BARRIERS
	.align		4
        /*00f0*/ 	.byte	0x02, 0x4c
        /*00f2*/ 	.byte	0x01
	.zero		1


	//----- nvinfo : EIATTR_ANNOTATIONS
	.align		4
        /*00f4*/ 	.byte	0x04, 0x55
        /*00f6*/ 	.short	(.L_37 - .L_36)


	//   ....[0]....
.L_36:
        /*00f8*/ 	.word	0x00000001
        /*00fc*/ 	.byte	0x60, 0x05, 0x00, 0x00, 0x01, 0x00, 0x00, 0x00, 0x90, 0x05, 0x00, 0x00, 0x01, 0x00, 0x00, 0x00
        /* <DEDUP_REMOVED lines=1549> */
        /*61dc*/ 	.byte	0x00, 0xe0, 0x01, 0x00, 0x01, 0x00, 0x00, 0x00, 0x30, 0xe0, 0x01, 0x00


	//----- nvinfo : EIATTR_MERCURY_ISA_VERSION
	.align		4
.L_37:
        /*61e8*/ 	.byte	0x03, 0x5f
        /*61ea*/ 	.short	0x0101


	//----- nvinfo : EIATTR_EXIT_INSTR_OFFSETS
	.align		4
        /*61ec*/ 	.byte	0x04, 0x1c
        /*61ee*/ 	.short	(.L_39 - .L_38)


	//   ....[0]....
.L_38:
        /*61f0*/ 	.word	0x0001e300


	//   ....[1]....
        /*61f4*/ 	.word	0x0001e320


	//----- nvinfo : EIATTR_REQNTID
	.align		4
.L_39:
        /*61f8*/ 	.byte	0x04, 0x10
        /*61fa*/ 	.short	(.L_41 - .L_40)
.L_40:
        /*61fc*/ 	.word	0x00000100
        /*6200*/ 	.word	0x00000001
        /*6204*/ 	.word	0x00000001


	//----- nvinfo : EIATTR_CBANK_PARAM_SIZE
	.align		4
.L_41:
        /*6208*/ 	.byte	0x03, 0x19
        /*620a*/ 	.short	0x0050


	//----- nvinfo : EIATTR_PARAM_CBANK
	.align		4
        /*620c*/ 	.byte	0x04, 0x0a
        /*620e*/ 	.short	(.L_43 - .L_42)
	.align		4
.L_42:
        /*6210*/ 	.word	index@(.nv.constant0.matmul_kernel)
        /*6214*/ 	.short	0x0210
        /*6216*/ 	.short	0x0050


	//----- nvinfo : EIATTR_SW_WAR
	.align		4
.L_43:
        /*6218*/ 	.byte	0x04, 0x36
        /*621a*/ 	.short	(.L_45 - .L_44)
.L_44:
        /*621c*/ 	.word	0x00000008
.L_45:


//--------------------- .nv.callgraph             --------------------------
	.section	.nv.callgraph,"",@"SHT_CUDA_CALLGRAPH"
	.align	4
	.sectionentsize	8
	.align		4
        /*0000*/ 	.word	0x00000000
	.align		4
        /*0004*/ 	.word	0xffffffff
	.align		4
        /*0008*/ 	.word	0x00000000
	.align		4
        /*000c*/ 	.word	0xfffffffe
	.align		4
        /*0010*/ 	.word	0x00000000
	.align		4
        /*0014*/ 	.word	0xfffffffd
	.align		4
        /*0018*/ 	.word	0x00000000
	.align		4
        /*001c*/ 	.word	0xfffffffc


//--------------------- .text.matmul_kernel       --------------------------
	.section	.text.matmul_kernel,"ax",@progbits
	.align	128
        .global         matmul_kernel
        .type           matmul_kernel,@function
        .size           matmul_kernel,(.L_x_4 - matmul_kernel)
        .other          matmul_kernel,@"STO_CUDA_ENTRY STV_DEFAULT"
matmul_kernel:
.text.matmul_kernel:
[----:B------:R-:W0:Y:S08]  /*0000*/  LDC R1, c[0x0][0x28] ;  /* 0x00000a00ff017b82 */ /* 0x000e300000000800 */
[----:B------:R-:W1:Y:S01]  /*0010*/  LDC.64 R2, c[0x0][0x228] ;  /* 0x00008a00ff027b82 */ /* 0x000e620000000a00 */
[----:B------:R-:W2:Y:S01]  /*0020*/  S2R R14, SR_TID.X ;  /* 0x00000000000e7919 */ /* 0x000ea20000002100 */
[----:B------:R-:W-:Y:S01]  /*0030*/  ULDC UR4, c[0x0][0x230] ;  /* 0x00008c0000047ab9 */ /* 0x000fe20000000800 */
[----:B0-----:R-:W-:Y:S01]  /*0040*/  VIADD R1, R1, 0xfffff390 ;  /* 0xfffff39001017836 */ /* 0x001fe20000000000 */
[----:B------:R-:W-:Y:S01]  /*0050*/  UIADD3 UR4, UR4, 0x3f, URZ ;  /* 0x0000003f04047890 */ /* 0x000fe2000fffe03f */
[----:B------:R-:W-:Y:S01]  /*0060*/  ULDC.64 UR8, c[0x0][0x208] ;  /* 0x0000820000087ab9 */ /* 0x000fe20000000a00 */
[----:B------:R-:W-:-:S02]  /*0070*/  ULDC UR58, c[0x0][0x230] ;  /* 0x00008c00003a7ab9 */ /* 0x000fc40000000800 */
[----:B------:R-:W-:Y:S01]  /*0080*/  UISETP.GT.AND UP0, UPT, UR4, 0x3f, UPT ;  /* 0x0000003f0400788c */ /* 0x000fe2000bf04270 */
[----:B-1----:R-:W-:-:S05]  /*0090*/  VIADD R0, R3, 0x1ff ;  /* 0x000001ff03007836 */ /* 0x002fca0000000000 */
[----:B------:R-:W-:-:S04]  /*00a0*/  SHF.R.S32.HI R5, RZ, 0x1f, R0 ;  /* 0x0000001fff057819 */ /* 0x000fc80000011400 */
[----:B------:R-:W-:-:S04]  /*00b0*/  LEA.HI R5, R5, R0, RZ, 0x9 ;  /* 0x0000000005057211 */ /* 0x000fc800078f48ff */
[----:B------:R-:W-:Y:S02]  /*00c0*/  SHF.R.S32.HI R0, RZ, 0x9, R5 ;  /* 0x00000009ff007819 */ /* 0x000fe40000011405 */
[----:B------:R-:W0:Y:S03]  /*00d0*/  S2R R5, SR_CTAID.X ;  /* 0x0000000000057919 */ /* 0x000e260000002500 */
[----:B------:R-:W-:-:S05]  /*00e0*/  IMAD.SHL.U32 R0, R0, 0x8, RZ ;  /* 0x0000000800007824 */ /* 0x000fca00078e00ff */
[-C--:B------:R-:W-:Y:S02]  /*00f0*/  IABS R9, R0.reuse ;  /* 0x0000000000097213 */ /* 0x080fe40000000000 */
[----:B------:R-:W-:Y:S02]  /*0100*/  IABS R12, R0 ;  /* 0x00000000000c7213 */ /* 0x000fe40000000000 */
[----:B------:R-:W1:Y:S08]  /*0110*/  I2F.RP R4, R9 ;  /* 0x0000000900047306 */ /* 0x000e700000209400 */
[----:B-1----:R-:W1:Y:S01]  /*0120*/  MUFU.RCP R4, R4 ;  /* 0x0000000400047308 */ /* 0x002e620000001000 */
[----:B0-----:R-:W-:Y:S01]  /*0130*/  IABS R10, R5 ;  /* 0x00000005000a7213 */ /* 0x001fe20000000000 */
[----:B-1----:R-:W-:-:S02]  /*0140*/  VIADD R6, R4, 0xffffffe ;  /* 0x0ffffffe04067836 */ /* 0x002fc40000000000 */
[----:B------:R-:W-:-:S04]  /*0150*/  IMAD.MOV R4, RZ, RZ, -R12 ;  /* 0x000000ffff047224 */ /* 0x000fc800078e0a0c */
[----:B------:R0:W1:Y:S02]  /*0160*/  F2I.FTZ.U32.TRUNC.NTZ R7, R6 ;  /* 0x0000000600077305 */ /* 0x000064000021f000 */
[----:B0-----:R-:W-:Y:S02]  /*0170*/  IMAD.MOV.U32 R6, RZ, RZ, RZ ;  /* 0x000000ffff067224 */ /* 0x001fe400078e00ff */
[----:B-1----:R-:W-:-:S04]  /*0180*/  IMAD.MOV R8, RZ, RZ, -R7 ;  /* 0x000000ffff087224 */ /* 0x002fc800078e0a07 */
[----:B------:R-:W-:Y:S02]  /*0190*/  IMAD R11, R8, R9, RZ ;  /* 0x00000009080b7224 */ /* 0x000fe400078e02ff */
[----:B------:R-:W-:Y:S02]  /*01a0*/  IMAD.MOV.U32 R8, RZ, RZ, R10 ;  /* 0x000000ffff087224 */ /* 0x000fe400078e000a */
[----:B------:R-:W-:-:S06]  /*01b0*/  IMAD.HI.U32 R7, R7, R11, R6 ;  /* 0x0000000b07077227 */ /* 0x000fcc00078e0006 */
[----:B------:R-:W-:-:S04]  /*01c0*/  IMAD.HI.U32 R7, R7, R8, RZ ;  /* 0x0000000807077227 */ /* 0x000fc800078e00ff */
[----:B------:R-:W-:-:S05]  /*01d0*/  IMAD R4, R7, R4, R8 ;  /* 0x0000000407047224 */ /* 0x000fca00078e0208 */
[----:B------:R-:W-:-:S13]  /*01e0*/  ISETP.GT.U32.AND P1, PT, R9, R4, PT ;  /* 0x000000040900720c */ /* 0x000fda0003f24070 */
[----:B------:R-:W-:Y:S02]  /*01f0*/  @!P1 IMAD.IADD R4, R4, 0x1, -R9 ;  /* 0x0000000104049824 */ /* 0x000fe400078e0a09 */
[----:B------:R-:W-:Y:S01]  /*0200*/  @!P1 VIADD R7, R7, 0x1 ;  /* 0x0000000107079836 */ /* 0x000fe20000000000 */
[----:B------:R-:W-:Y:S02]  /*0210*/  ISETP.NE.AND P1, PT, R0, RZ, PT ;  /* 0x000000ff0000720c */ /* 0x000fe40003f25270 */
[----:B------:R-:W-:Y:S02]  /*0220*/  ISETP.GE.U32.AND P0, PT, R4, R9, PT ;  /* 0x000000090400720c */ /* 0x000fe40003f06070 */
[----:B------:R-:W-:-:S04]  /*0230*/  LOP3.LUT R4, R5, R0, RZ, 0x3c, !PT ;  /* 0x0000000005047212 */ /* 0x000fc800078e3cff */
[----:B------:R-:W-:Y:S01]  /*0240*/  ISETP.GE.AND P2, PT, R4, RZ, PT ;  /* 0x000000ff0400720c */ /* 0x000fe20003f46270 */
[----:B------:R-:W-:-:S06]  /*0250*/  VIADD R4, R2, 0x1f ;  /* 0x0000001f02047836 */ /* 0x000fcc0000000000 */
[----:B------:R-:W-:-:S04]  /*0260*/  @P0 VIADD R7, R7, 0x1 ;  /* 0x0000000107070836 */ /* 0x000fc80000000000 */
[----:B------:R-:W-:Y:S01]  /*0270*/  IMAD.MOV.U32 R6, RZ, RZ, R7 ;  /* 0x000000ffff067224 */ /* 0x000fe200078e0007 */
[----:B------:R-:W-:-:S03]  /*0280*/  SHF.R.S32.HI R7, RZ, 0x1f, R4 ;  /* 0x0000001fff077819 */ /* 0x000fc60000011404 */
[----:B------:R-:W-:Y:S01]  /*0290*/  @!P2 IMAD.MOV R6, RZ, RZ, -R6 ;  /* 0x000000ffff06a224 */ /* 0x000fe200078e0a06 */
[----:B------:R-:W-:Y:S02]  /*02a0*/  @!P1 LOP3.LUT R6, RZ, R0, RZ, 0x33, !PT ;  /* 0x00000000ff069212 */ /* 0x000fe400078e33ff */
[----:B------:R-:W-:-:S03]  /*02b0*/  LEA.HI R7, R7, R4, RZ, 0x5 ;  /* 0x0000000407077211 */ /* 0x000fc600078f28ff */
[----:B------:R-:W-:Y:S02]  /*02c0*/  IMAD.SHL.U32 R4, R6, 0x8, RZ ;  /* 0x0000000806047824 */ /* 0x000fe400078e00ff */
[----:B------:R-:W-:-:S03]  /*02d0*/  IMAD.MOV R6, RZ, RZ, -R6 ;  /* 0x000000ffff067224 */ /* 0x000fc600078e0a06 */
[----:B------:R-:W-:Y:S01]  /*02e0*/  LEA.HI.SX32 R7, R7, -R4, 0x1b ;  /* 0x8000000407077211 */ /* 0x000fe200078fdaff */
[----:B------:R-:W-:Y:S02]  /*02f0*/  IMAD R15, R0, R6, R5 ;  /* 0x00000006000f7224 */ /* 0x000fe400078e0205 */
[----:B------:R-:W-:Y:S01]  /*0300*/  IMAD.MOV.U32 R6, RZ, RZ, RZ ;  /* 0x000000ffff067224 */ /* 0x000fe200078e00ff */
[----:B------:R-:W-:Y:S02]  /*0310*/  VIMNMX R8, R7, 0x8, PT ;  /* 0x0000000807087848 */ /* 0x000fe40003fe0100 */
[----:B------:R-:W-:Y:S02]  /*0320*/  IABS R13, R15 ;  /* 0x0000000f000d7213 */ /* 0x000fe40000000000 */
[----:B------:R-:W-:-:S04]  /*0330*/  IABS R11, R8 ;  /* 0x00000008000b7213 */ /* 0x000fc80000000000 */
[----:B------:R-:W0:Y:S08]  /*0340*/  I2F.RP R9, R11 ;  /* 0x0000000b00097306 */ /* 0x000e300000209400 */
[----:B0-----:R-:W0:Y:S02]  /*0350*/  MUFU.RCP R9, R9 ;  /* 0x0000000900097308 */ /* 0x001e240000001000 */
[----:B0-----:R-:W-:-:S06]  /*0360*/  VIADD R7, R9, 0xffffffe ;  /* 0x0ffffffe09077836 */ /* 0x001fcc0000000000 */
[----:B------:R-:W0:Y:S02]  /*0370*/  F2I.FTZ.U32.TRUNC.NTZ R7, R7 ;  /* 0x0000000700077305 */ /* 0x000e24000021f000 */
[----:B0-----:R-:W-:-:S04]  /*0380*/  IMAD.MOV R10, RZ, RZ, -R7 ;  /* 0x000000ffff0a7224 */ /* 0x001fc800078e0a07 */
[----:B------:R-:W-:-:S04]  /*0390*/  IMAD.MOV.U32 R0, RZ, RZ, R10 ;  /* 0x000000ffff007224 */ /* 0x000fc800078e000a */
[----:B------:R-:W-:Y:S01]  /*03a0*/  IMAD R5, R0, R11, RZ ;  /* 0x0000000b00057224 */ /* 0x000fe200078e02ff */
[----:B------:R-:W-:-:S03]  /*03b0*/  IABS R0, R8 ;  /* 0x0000000800007213 */ /* 0x000fc60000000000 */
[----:B------:R-:W-:Y:S01]  /*03c0*/  IMAD.HI.U32 R6, R7, R5, R6 ;  /* 0x0000000507067227 */ /* 0x000fe200078e0006 */
[----:B--2---:R-:W-:-:S03]  /*03d0*/  LOP3.LUT R7, R14, 0xe0, RZ, 0xc0, !PT ;  /* 0x000000e00e077812 */ /* 0x004fc600078ec0ff */
[----:B------:R-:W-:Y:S01]  /*03e0*/  IMAD.MOV R0, RZ, RZ, -R0 ;  /* 0x000000ffff007224 */ /* 0x000fe200078e0a00 */
[----:B------:R-:W-:Y:S01]  /*03f0*/  R2UR UR5, R7 ;  /* 0x00000000070572ca */ /* 0x000fe200000e0000 */
[----:B------:R-:W-:Y:S01]  /*0400*/  IMAD.HI.U32 R6, R6, R13, RZ ;  /* 0x0000000d06067227 */ /* 0x000fe200078e00ff */
[----:B------:R-:W-:-:S03]  /*0410*/  LOP3.LUT R7, R14, 0xc0, RZ, 0xc0, !PT ;  /* 0x000000c00e077812 */ /* 0x000fc600078ec0ff */
[----:B------:R-:W-:-:S05]  /*0420*/  IMAD R0, R6, R0, R13 ;  /* 0x0000000006007224 */ /* 0x000fca00078e020d */
[----:B------:R-:W-:-:S13]  /*0430*/  ISETP.GT.U32.AND P1, PT, R11, R0, PT ;  /* 0x000000000b00720c */ /* 0x000fda0003f24070 */
[----:B------:R-:W-:Y:S02]  /*0440*/  @!P1 IMAD.IADD R0, R0, 0x1, -R11 ;  /* 0x0000000100009824 */ /* 0x000fe400078e0a0b */
[----:B------:R-:W-:Y:S01]  /*0450*/  @!P1 VIADD R6, R6, 0x1 ;  /* 0x0000000106069836 */ /* 0x000fe20000000000 */
[----:B------:R-:W-:Y:S02]  /*0460*/  ISETP.NE.AND P1, PT, R8, RZ, PT ;  /* 0x000000ff0800720c */ /* 0x000fe40003f25270 */
[----:B------:R-:W-:Y:S02]  /*0470*/  ISETP.GE.U32.AND P0, PT, R0, R11, PT ;  /* 0x0000000b0000720c */ /* 0x000fe40003f06070 */
[----:B------:R-:W-:-:S04]  /*0480*/  LOP3.LUT R0, R15, R8, RZ, 0x3c, !PT ;  /* 0x000000080f007212 */ /* 0x000fc800078e3cff */
[----:B------:R-:W-:Y:S02]  /*0490*/  ISETP.GE.AND P2, PT, R0, RZ, PT ;  /* 0x000000ff0000720c */ /* 0x000fe40003f46270 */
[----:B------:R-:W-:-:S05]  /*04a0*/  LOP3.LUT R0, R14, 0x1f, RZ, 0xc0, !PT ;  /* 0x0000001f0e007812 */ /* 0x000fca00078ec0ff */
[----:B------:R-:W-:Y:S01]  /*04b0*/  @P0 VIADD R6, R6, 0x1 ;  /* 0x0000000106060836 */ /* 0x000fe20000000000 */
[----:B------:R-:W-:-:S05]  /*04c0*/  PLOP3.LUT P0, PT, PT, PT, UP0, 0x80, 0x0 ;  /* 0x000000000000781c */ /* 0x000fca0003f0f008 */
[----:B------:R-:W-:Y:S01]  /*04d0*/  @!P2 IMAD.MOV R6, RZ, RZ, -R6 ;  /* 0x000000ffff06a224 */ /* 0x000fe200078e0a06 */
[----:B------:R-:W-:-:S05]  /*04e0*/  @!P1 LOP3.LUT R6, RZ, R8, RZ, 0x33, !PT ;  /* 0x00000008ff069212 */ /* 0x000fca00078e33ff */
[----:B------:R-:W-:Y:S02]  /*04f0*/  IMAD.MOV R5, RZ, RZ, -R6 ;  /* 0x000000ffff057224 */ /* 0x000fe400078e0a06 */
[----:B------:R-:W-:Y:S02]  /*0500*/  IMAD.SHL.U32 R12, R6, 0x200, RZ ;  /* 0x00000200060c7824 */ /* 0x000fe400078e00ff */
[----:B------:R-:W-:-:S04]  /*0510*/  IMAD R5, R8, R5, R15 ;  /* 0x0000000508057224 */ /* 0x000fc800078e020f */
[----:B------:R-:W-:Y:S01]  /*0520*/  IMAD.IADD R5, R4, 0x1, R5 ;  /* 0x0000000104057824 */ /* 0x000fe200078e0205 */
[----:B------:R-:W-:-:S03]  /*0530*/  SHF.R.U32.HI R4, RZ, 0x5, R14 ;  /* 0x00000005ff047819 */ /* 0x000fc6000001160e */
[----:B------:R-:W-:Y:S01]  /*0540*/  IMAD R16, R5, 0x20, R0 ;  /* 0x0000002005107824 */ /* 0x000fe200078e0200 */
[----:B------:R-:W-:-:S04]  /*0550*/  SGXT.U32 R4, R4, 0x3 ;  /* 0x000000030404781a */ /* 0x000fc80000000000 */
[----:B------:R0:W-:Y:S01]  /*0560*/  STL [R1+0x6ec], R16 ;  /* 0x0006ec1001007387 */ /* 0x0001e20000100800 */
[C---:B------:R-:W-:Y:S02]  /*0570*/  LOP3.LUT R0, R4.reuse, 0x8, RZ, 0xfc, !PT ;  /* 0x0000000804007812 */ /* 0x040fe400078efcff */
[C---:B------:R-:W-:Y:S01]  /*0580*/  LOP3.LUT R5, R4.reuse, 0x10, RZ, 0xfc, !PT ;  /* 0x0000001004057812 */ /* 0x040fe200078efcff */
[----:B------:R0:W-:Y:S01]  /*0590*/  STL [R1+0x3f4], R12 ;  /* 0x0003f40c01007387 */ /* 0x0001e20000100800 */
[C---:B------:R-:W-:Y:S02]  /*05a0*/  LOP3.LUT R0, R4.reuse, 0x18, RZ, 0xfc, !PT ;  /* 0x0000001804007812 */ /* 0x040fe400078efcff */
[C---:B------:R-:W-:Y:S02]  /*05b0*/  LOP3.LUT R8, R4.reuse, 0x20, RZ, 0xfc, !PT ;  /* 0x0000002004087812 */ /* 0x040fe400078efcff */
[C---:B------:R-:W-:Y:S02]  /*05c0*/  LOP3.LUT R5, R4.reuse, 0x28, RZ, 0xfc, !PT ;  /* 0x0000002804057812 */ /* 0x040fe400078efcff */
[----:B------:R-:W-:Y:S01]  /*05d0*/  LOP3.LUT R0, R4, 0x30, RZ, 0xfc, !PT ;  /* 0x0000003004007812 */ /* 0x000fe200078efcff */
[----:B------:R-:W-:Y:S06]  /*05e0*/  @P0 BRA `(.L_x_0) ;  /* 0x0000000400000947 */ /* 0x000fec0003800000 */
[----:B------:R1:W-:Y:S01]  /*05f0*/  STL [R1+0xb0], RZ ;  /* 0x0000b0ff01007387 */ /* 0x0003e20000100800 */
[----:B------:R-:W-:Y:S02]  /*0600*/  CS2R R8, SRZ ;  /* 0x0000000000087805 */ /* 0x000fe4000001ff00 */
[----:B------:R-:W-:Y:S01]  /*0610*/  CS2R R10, SRZ ;  /* 0x00000000000a7805 */ /* 0x000fe2000001ff00 */
[----:B------:R-:W-:Y:S01]  /*0620*/  USHF.L.U32 UR5, UR5, 0x4, URZ ;  /* 0x0000000405057899 */ /* 0x000fe2000800063f */
[----:B------:R1:W-:Y:S04]  /*0630*/  STL [R1+0xb4], RZ ;  /* 0x0000b4ff01007387 */ /* 0x0003e80000100800 */
        /* <DEDUP_REMOVED lines=54> */
[----:B------:R1:W-:Y:S04]  /*09a0*/  STL [R1], RZ ;  /* 0x000000ff01007387 */ /* 0x0003e80000100800 */
[----:B------:R1:W-:Y:S04]  /*09b0*/  STL [R1+0x4], RZ ;  /* 0x000004ff01007387 */ /* 0x0003e80000100800 */
[----:B------:R1:W-:Y:S04]  /*09c0*/  STL [R1+0x8], RZ ;  /* 0x000008ff01007387 */ /* 0x0003e80000100800 */
[----:B------:R1:W-:Y:S01]  /*09d0*/  STL [R1+0xc], RZ ;  /* 0x00000cff01007387 */ /* 0x0003e20000100800 */
[----:B------:R-:W-:Y:S05]  /*09e0*/  BRA `(.L_x_1) ;  /* 0x00000198003c7947 */ /* 0x000fea0003800000 */
.L_x_0:
[----:B------:R-:W-:Y:S01]  /*09f0*/  IABS R6, R2 ;  /* 0x0000000200067213 */ /* 0x000fe20000000000 */
[----:B------:R1:W-:Y:S01]  /*0a00*/  STL [R1+0x7f8], R3 ;  /* 0x0007f80301007387 */ /* 0x0003e20000100800 */
[----:B------:R-:W-:Y:S01]  /*0a10*/  IABS R0, R3 ;  /* 0x0000000300007213 */ /* 0x000fe20000000000 */
[----:B------:R-:W-:Y:S01]  /*0a20*/  ULDC UR59, c[0x0][0x240] ;  /* 0x00009000003b7ab9 */ /* 0x000fe20000000800 */
[----:B------:R-:W2:Y:S01]  /*0a30*/  I2F.RP R11, R6 ;  /* 0x00000006000b7306 */ /* 0x000ea20000209400 */
[----:B------:R-:W-:Y:S01]  /*0a40*/  LEA.HI R7, R7, R12, RZ, 0x1a ;  /* 0x0000000c07077211 */ /* 0x000fe200078fd0ff */
[----:B------:R-:W-:Y:S01]  /*0a50*/  ULDC.64 UR10, c[0x0][0x218] ;  /* 0x00008600000a7ab9 */ /* 0x000fe20000000a00 */
[----:B------:R-:W-:Y:S01]  /*0a60*/  ISETP.GE.AND P3, PT, R16, RZ, PT ;  /* 0x000000ff1000720c */ /* 0x000fe20003f66270 */
[----:B------:R-:W-:Y:S01]  /*0a70*/  ULDC UR6, c[0x0][0x234] ;  /* 0x00008d0000067ab9 */ /* 0x000fe20000000800 */
[----:B------:R-:W-:Y:S01]  /*0a80*/  ISETP.NE.AND P2, PT, R2, RZ, PT ;  /* 0x000000ff0200720c */ /* 0x000fe20003f45270 */
[----:B------:R-:W-:-:S02]  /*0a90*/  VIADD R14, R7, 0x1f4 ;  /* 0x000001f4070e7836 */ /* 0x000fc40000000000 */
[----:B------:R-:W3:Y:S01]  /*0aa0*/  I2F.RP R10, R0 ;  /* 0x00000000000a7306 */ /* 0x000ee20000209400 */
[C---:B------:R-:W-:Y:S02]  /*0ab0*/  VIADD R15, R7.reuse, 0x1f8 ;  /* 0x000001f8070f7836 */ /* 0x040fe40000000000 */
[----:B------:R-:W-:-:S03]  /*0ac0*/  VIADD R20, R7, 0x1d4 ;  /* 0x000001d407147836 */ /* 0x000fc60000000000 */
[----:B------:R-:W-:Y:S02]  /*0ad0*/  ISETP.GE.AND P4, PT, R15, RZ, PT ;  /* 0x000000ff0f00720c */ /* 0x000fe40003f86270 */
[----:B--2---:R-:W2:Y:S08]  /*0ae0*/  MUFU.RCP R11, R11 ;  /* 0x0000000b000b7308 */ /* 0x004eb00000001000 */
[----:B---3--:R-:W3:Y:S01]  /*0af0*/  MUFU.RCP R10, R10 ;  /* 0x0000000a000a7308 */ /* 0x008ee20000001000 */
[----:B--2---:R-:W-:Y:S01]  /*0b00*/  VIADD R4, R11, 0xffffffe ;  /* 0x0ffffffe0b047836 */ /* 0x004fe20000000000 */
[----:B------:R-:W-:-:S06]  /*0b10*/  IABS R11, R16 ;  /* 0x00000010000b7213 */ /* 0x000fcc0000000000 */
[----:B------:R2:W4:Y:S01]  /*0b20*/  F2I.FTZ.U32.TRUNC.NTZ R5, R4 ;  /* 0x0000000400057305 */ /* 0x000522000021f000 */
[----:B---3--:R-:W-:Y:S01]  /*0b30*/  VIADD R8, R10, 0xffffffe ;  /* 0x0ffffffe0a087836 */ /* 0x008fe20000000000 */
[----:B------:R-:W-:-:S06]  /*0b40*/  IABS R10, R7 ;  /* 0x00000007000a7213 */ /* 0x000fcc0000000000 */
[----:B------:R3:W5:Y:S01]  /*0b50*/  F2I.FTZ.U32.TRUNC.NTZ R9, R8 ;  /* 0x0000000800097305 */ /* 0x000762000021f000 */
[----:B--2---:R-:W-:Y:S02]  /*0b60*/  IMAD.MOV.U32 R4, RZ, RZ, RZ ;  /* 0x000000ffff047224 */ /* 0x004fe400078e00ff */
[----:B----4-:R-:W-:Y:S02]  /*0b70*/  IMAD.MOV R13, RZ, RZ, -R5 ;  /* 0x000000ffff0d7224 */ /* 0x010fe400078e0a05 */
[----:B---3--:R-:W-:Y:S02]  /*0b80*/  IMAD.MOV.U32 R8, RZ, RZ, RZ ;  /* 0x000000ffff087224 */ /* 0x008fe400078e00ff */
[----:B------:R-:W-:-:S04]  /*0b90*/  IMAD R13, R13, R6, RZ ;  /* 0x000000060d0d7224 */ /* 0x000fc800078e02ff */
[----:B------:R-:W-:-:S04]  /*0ba0*/  IMAD.HI.U32 R5, R5, R13, R4 ;  /* 0x0000000d05057227 */ /* 0x000fc800078e0004 */
[----:B-----5:R-:W-:Y:S02]  /*0bb0*/  IMAD.MOV R13, RZ, RZ, -R9 ;  /* 0x000000ffff0d7224 */ /* 0x020fe400078e0a09 */
[----:B------:R-:W-:-:S04]  /*0bc0*/  IMAD.HI.U32 R5, R5, R11, RZ ;  /* 0x0000000b05057227 */ /* 0x000fc800078e00ff */
[----:B------:R-:W-:Y:S02]  /*0bd0*/  IMAD.MOV R4, RZ, RZ, -R5 ;  /* 0x000000ffff047224 */ /* 0x000fe400078e0a05 */
[----:B------:R-:W-:Y:S01]  /*0be0*/  IMAD R5, R13, R0, RZ ;  /* 0x000000000d057224 */ /* 0x000fe200078e02ff */
[----:B------:R-:W-:Y:S01]  /*0bf0*/  IABS R13, R15 ;  /* 0x0000000f000d7213 */ /* 0x000fe20000000000 */
[----:B------:R-:W-:Y:S02]  /*0c00*/  IMAD R11, R6, R4, R11 ;  /* 0x00000004060b7224 */ /* 0x000fe400078e020b */
[----:B------:R-:W-:-:S03]  /*0c10*/  IMAD.HI.U32 R8, R9, R5, R8 ;  /* 0x0000000509087227 */ /* 0x000fc600078e0008 */
[----:B------:R-:W-:Y:S01]  /*0c20*/  ISETP.GT.U32.AND P0, PT, R6, R11, PT ;  /* 0x0000000b0600720c */ /* 0x000fe20003f04070 */
[----:B------:R-:W-:Y:S02]  /*0c30*/  IMAD.MOV.U32 R9, RZ, RZ, R10 ;  /* 0x000000ffff097224 */ /* 0x000fe400078e000a */
[----:B------:R-:W-:Y:S02]  /*0c40*/  VIADD R10, R7, 0x1fc ;  /* 0x000001fc070a7836 */ /* 0x000fe40000000000 */
[----:B------:R-:W-:-:S03]  /*0c50*/  IMAD.HI.U32 R4, R8, R9, RZ ;  /* 0x0000000908047227 */ /* 0x000fc600078e00ff */
[----:B------:R-:W-:Y:S01]  /*0c60*/  IABS R5, R10 ;  /* 0x0000000a00057213 */ /* 0x000fe20000000000 */
[----:B------:R-:W-:Y:S01]  /*0c70*/  IMAD.MOV R4, RZ, RZ, -R4 ;  /* 0x000000ffff047224 */ /* 0x000fe200078e0a04 */
[----:B------:R-:W-:Y:S01]  /*0c80*/  ISETP.GE.AND P5, PT, R10, RZ, PT ;  /* 0x000000ff0a00720c */ /* 0x000fe20003fa6270 */
[----:B------:R-:W-:Y:S02]  /*0c90*/  VIADD R10, R7, 0x1f0 ;  /* 0x000001f0070a7836 */ /* 0x000fe40000000000 */
[----:B------:R-:W-:Y:S02]  /*0ca0*/  @!P0 IMAD.IADD R11, R11, 0x1, -R6 ;  /* 0x000000010b0b8824 */ /* 0x000fe400078e0a06 */
[----:B0-----:R-:W-:Y:S01]  /*0cb0*/  IMAD R12, R0, R4, R9 ;  /* 0x00000004000c7224 */ /* 0x001fe200078e0209 */
[----:B------:R-:W-:Y:S01]  /*0cc0*/  IABS R9, R14 ;  /* 0x0000000e00097213 */ /* 0x000fe20000000000 */
[----:B------:R-:W-:Y:S01]  /*0cd0*/  IMAD.HI.U32 R4, R8, R5, RZ ;  /* 0x0000000508047227 */ /* 0x000fe200078e00ff */
[----:B------:R-:W-:-:S02]  /*0ce0*/  ISETP.GT.U32.AND P1, PT, R6, R11, PT ;  /* 0x0000000b0600720c */ /* 0x000fc40003f24070 */
[----:B------:R-:W-:Y:S01]  /*0cf0*/  ISETP.GT.U32.AND P0, PT, R0, R12, PT ;  /* 0x0000000c0000720c */ /* 0x000fe20003f04070 */
[----:B------:R-:W-:Y:S01]  /*0d00*/  IMAD.MOV R4, RZ, RZ, -R4 ;  /* 0x000000ffff047224 */ /* 0x000fe200078e0a04 */
[----:B------:R-:W-:-:S03]  /*0d10*/  IABS R19, R10 ;  /* 0x0000000a00137213 */ /* 0x000fc60000000000 */
[----:B------:R-:W-:Y:S02]  /*0d20*/  IMAD R5, R0, R4, R5 ;  /* 0x0000000400057224 */ /* 0x000fe400078e0205 */
[----:B------:R-:W-:-:S04]  /*0d30*/  IMAD.HI.U32 R4, R8, R13, RZ ;  /* 0x0000000d08047227 */ /* 0x000fc800078e00ff */
[----:B------:R-:W-:Y:S01]  /*0d40*/  @!P1 IMAD.IADD R11, R11, 0x1, -R6 ;  /* 0x000000010b0b9824 */ /* 0x000fe200078e0a06 */
[----:B------:R-:W-:Y:S01]  /*0d50*/  ISETP.GT.U32.AND P1, PT, R0, R5, PT ;  /* 0x000000050000720c */ /* 0x000fe20003f24070 */
[----:B------:R-:W-:-:S04]  /*0d60*/  IMAD.HI.U32 R6, R8, R9, RZ ;  /* 0x0000000908067227 */ /* 0x000fc800078e00ff */
[----:B------:R-:W-:Y:S02]  /*0d70*/  IMAD.MOV R6, RZ, RZ, -R6 ;  /* 0x000000ffff067224 */ /* 0x000fe400078e0a06 */
[----:B------:R-:W-:Y:S02]  /*0d80*/  @!P0 IMAD.IADD R12, R12, 0x1, -R0 ;  /* 0x000000010c0c8824 */ /* 0x000fe400078e0a00 */
[C---:B------:R-:W-:Y:S02]  /*0d90*/  IMAD R9, R0.reuse, R6, R9 ;  /* 0x0000000600097224 */ /* 0x040fe400078e0209 */
[----:B-1----:R-:W-:Y:S01]  /*0da0*/  IMAD.MOV.U32 R3, RZ, RZ, R11 ;  /* 0x000000ffff037224 */ /* 0x002fe200078e000b */
[C---:B------:R-:W-:Y:S01]  /*0db0*/  ISETP.GT.U32.AND P0, PT, R0.reuse, R12, PT ;  /* 0x0000000c0000720c */ /* 0x040fe20003f04070 */
[----:B------:R-:W-:Y:S01]  /*0dc0*/  IMAD.MOV R4, RZ, RZ, -R4 ;  /* 0x000000ffff047224 */ /* 0x000fe200078e0a04 */
[C---:B------:R-:W-:Y:S01]  /*0dd0*/  ISETP.GT.U32.AND P6, PT, R0.reuse, R9, PT ;  /* 0x000000090000720c */ /* 0x040fe20003fc4070 */
[----:B------:R-:W-:Y:S01]  /*0de0*/  @!P3 IMAD.MOV R3, RZ, RZ, -R3 ;  /* 0x000000ffff03b224 */ /* 0x000fe200078e0a03 */
[C---:B------:R-:W-:Y:S01]  /*0df0*/  ISETP.GE.AND P3, PT, R7.reuse, RZ, PT ;  /* 0x000000ff0700720c */ /* 0x040fe20003f66270 */
[----:B------:R-:W-:Y:S01]  /*0e00*/  IMAD R13, R0, R4, R13 ;  /* 0x00000004000d7224 */ /* 0x000fe200078e020d */
[----:B------:R-:W-:Y:S01]  /*0e10*/  @!P2 LOP3.LUT R3, RZ, R2, RZ, 0x33, !PT ;  /* 0x00000002ff03a212 */ /* 0x000fe200078e33ff */
[----:B------:R-:W-:-:S02]  /*0e20*/  VIADD R6, R7, 0x1ec ;  /* 0x000001ec07067836 */ /* 0x000fc40000000000 */
[----:B------:R-:W-:Y:S01]  /*0e30*/  IMAD.HI.U32 R2, R8, R19, RZ ;  /* 0x0000001308027227 */ /* 0x000fe200078e00ff */
[----:B------:R-:W-:Y:S01]  /*0e40*/  ISETP.GT.U32.AND P2, PT, R0, R13, PT ;  /* 0x0000000d0000720c */ /* 0x000fe20003f44070 */
[----:B------:R0:W-:Y:S01]  /*0e50*/  STL [R1+0x1e0], R3 ;  /* 0x0001e00301007387 */ /* 0x0001e20000100800 */
[----:B------:R-:W-:Y:S01]  /*0e60*/  IABS R15, R6 ;  /* 0x00000006000f7213 */ /* 0x000fe20000000000 */
[--C-:B------:R-:W-:Y:S02]  /*0e70*/  @!P1 IMAD.IADD R5, R5, 0x1, -R0.reuse ;  /* 0x0000000105059824 */ /* 0x100fe400078e0a00 */
[--C-:B------:R-:W-:Y:S01]  /*0e80*/  @!P0 IMAD.IADD R12, R12, 0x1, -R0.reuse ;  /* 0x000000010c0c8824 */ /* 0x100fe200078e0a00 */
[----:B------:R-:W-:Y:S01]  /*0e90*/  ISETP.GE.AND P0, PT, R14, RZ, PT ;  /* 0x000000ff0e00720c */ /* 0x000fe20003f06270 */
[----:B------:R-:W-:Y:S01]  /*0ea0*/  @!P6 IMAD.IADD R9, R9, 0x1, -R0 ;  /* 0x000000010909e824 */ /* 0x000fe200078e0a00 */
[----:B------:R-:W-:Y:S01]  /*0eb0*/  ISETP.GT.U32.AND P1, PT, R0, R5, PT ;  /* 0x000000050000720c */ /* 0x000fe20003f24070 */
[----:B------:R-:W-:Y:S01]  /*0ec0*/  IMAD.MOV R2, RZ, RZ, -R2 ;  /* 0x000000ffff027224 */ /* 0x000fe200078e0a02 */
[----:B------:R-:W-:Y:S01]  /*0ed0*/  ISETP.GE.AND P6, PT, R10, RZ, PT ;  /* 0x000000ff0a00720c */ /* 0x000fe20003fc6270 */
[----:B------:R-:W-:Y:S01]  /*0ee0*/  @!P3 IMAD.MOV R12, RZ, RZ, -R12 ;  /* 0x000000ffff0cb224 */ /* 0x000fe200078e0a0c */
[C---:B------:R-:W-:Y:S01]  /*0ef0*/  ISETP.GT.U32.AND P3, PT, R0.reuse, R9, PT ;  /* 0x000000090000720c */ /* 0x040fe20003f64070 */
[----:B------:R-:W-:-:S02]  /*0f00*/  IMAD R19, R0, R2, R19 ;  /* 0x0000000200137224 */ /* 0x000fc400078e0213 */
[----:B------:R-:W-:Y:S01]  /*0f10*/  IMAD.HI.U32 R2, R8, R15, RZ ;  /* 0x0000000f08027227 */ /* 0x000fe200078e00ff */
[----:B------:R-:W-:Y:S03]  /*0f20*/  STL [R1+0x7fc], R12 ;  /* 0x0007fc0c01007387 */ /* 0x000fe60000100800 */
[----:B------:R-:W-:Y:S02]  /*0f30*/  @!P2 IMAD.IADD R13, R13, 0x1, -R0 ;  /* 0x000000010d0da824 */ /* 0x000fe400078e0a00 */
[----:B------:R-:W-:Y:S02]  /*0f40*/  IMAD.MOV R2, RZ, RZ, -R2 ;  /* 0x000000ffff027224 */ /* 0x000fe400078e0a02 */
[--C-:B------:R-:W-:Y:S01]  /*0f50*/  @!P1 IMAD.IADD R5, R5, 0x1, -R0.reuse ;  /* 0x0000000105059824 */ /* 0x100fe200078e0a00 */
[C---:B------:R-:W-:Y:S01]  /*0f60*/  ISETP.GT.U32.AND P2, PT, R0.reuse, R13, PT ;  /* 0x0000000d0000720c */ /* 0x040fe20003f44070 */
[C---:B------:R-:W-:Y:S01]  /*0f70*/  IMAD R15, R0.reuse, R2, R15 ;  /* 0x00000002000f7224 */ /* 0x040fe200078e020f */
[----:B------:R-:W-:Y:S01]  /*0f80*/  ISETP.GT.U32.AND P1, PT, R0, R19, PT ;  /* 0x000000130000720c */ /* 0x000fe20003f24070 */
[----:B------:R-:W-:-:S02]  /*0f90*/  @!P3 IMAD.IADD R9, R9, 0x1, -R0 ;  /* 0x000000010909b824 */ /* 0x000fc400078e0a00 */
[----:B0-----:R-:W-:Y:S01]  /*0fa0*/  IMAD.MOV.U32 R3, RZ, RZ, R5 ;  /* 0x000000ffff037224 */ /* 0x001fe200078e0005 */
[----:B------:R-:W-:Y:S01]  /*0fb0*/  ISETP.GT.U32.AND P3, PT, R0, R15, PT ;  /* 0x0000000f0000720c */ /* 0x000fe20003f64070 */
[C---:B------:R-:W-:Y:S02]  /*0fc0*/  VIADD R2, R7.reuse, 0x1e4 ;  /* 0x000001e407027836 */ /* 0x040fe40000000000 */
[----:B------:R-:W-:Y:S01]  /*0fd0*/  @!P5 IMAD.MOV R3, RZ, RZ, -R3 ;  /* 0x000000ffff03d224 */ /* 0x000fe200078e0a03 */
[----:B------:R-:W-:Y:S01]  /*0fe0*/  ISETP.GE.AND P5, PT, R6, RZ, PT ;  /* 0x000000ff0600720c */ /* 0x000fe20003fa6270 */
[----:B------:R-:W-:Y:S02]  /*0ff0*/  VIADD R4, R7, 0x1e8 ;  /* 0x000001e807047836 */ /* 0x000fe40000000000 */
[--C-:B------:R-:W-:Y:S01]  /*1000*/  @!P2 IMAD.IADD R13, R13, 0x1, -R0.reuse ;  /* 0x000000010d0da824 */ /* 0x100fe200078e0a00 */
[----:B------:R0:W-:Y:S01]  /*1010*/  STL [R1+0xb8], R3 ;  /* 0x0000b80301007387 */ /* 0x0001e20000100800 */
[--C-:B------:R-:W-:Y:S01]  /*1020*/  @!P1 IMAD.IADD R19, R19, 0x1, -R0.reuse ;  /* 0x0000000113139824 */ /* 0x100fe200078e0a00 */
[----:B------:R-:W-:Y:S01]  /*1030*/  IABS R11, R4 ;  /* 0x00000004000b7213 */ /* 0x000fe20000000000 */
[----:B------:R-:W-:Y:S01]  /*1040*/  IMAD.MOV.U32 R5, RZ, RZ, R13 ;  /* 0x000000ffff057224 */ /* 0x000fe200078e000d */
[----:B------:R-:W-:Y:S01]  /*1050*/  ISETP.GE.AND P2, PT, R4, RZ, PT ;  /* 0x000000ff0400720c */ /* 0x000fe20003f46270 */
[----:B------:R-:W-:Y:S01]  /*1060*/  @!P3 IMAD.IADD R15, R15, 0x1, -R0 ;  /* 0x000000010f0fb824 */ /* 0x000fe200078e0a00 */
[----:B------:R-:W-:Y:S01]  /*1070*/  ISETP.GT.U32.AND P1, PT, R0, R19, PT ;  /* 0x000000130000720c */ /* 0x000fe20003f24070 */
[----:B------:R-:W-:Y:S01]  /*1080*/  @!P4 IMAD.MOV R5, RZ, RZ, -R5 ;  /* 0x000000ffff05c224 */ /* 0x000fe200078e0a05 */
[----:B------:R-:W-:Y:S01]  /*1090*/  ISETP.GE.AND P4, PT, R2, RZ, PT ;  /* 0x000000ff0200720c */ /* 0x000fe20003f86270 */
[----:B------:R-:W-:Y:S01]  /*10a0*/  VIADD R4, R7, 0x1e0 ;  /* 0x000001e007047836 */ /* 0x000fe20000000000 */
[----:B------:R-:W-:Y:S01]  /*10b0*/  ISETP.GT.U32.AND P3, PT, R0, R15, PT ;  /* 0x0000000f0000720c */ /* 0x000fe20003f64070 */
[----:B0-----:R-:W-:Y:S01]  /*10c0*/  IMAD.MOV.U32 R3, RZ, RZ, R9 ;  /* 0x000000ffff037224 */ /* 0x001fe200078e0009 */
[----:B------:R-:W-:Y:S01]  /*10d0*/  IABS R9, R2 ;  /* 0x0000000200097213 */ /* 0x000fe20000000000 */
[C---:B------:R-:W-:Y:S01]  /*10e0*/  IMAD.HI.U32 R14, R8.reuse, R11, RZ ;  /* 0x0000000b080e7227 */ /* 0x040fe200078e00ff */
[----:B------:R-:W-:Y:S01]  /*10f0*/  IABS R21, R4 ;  /* 0x0000000400157213 */ /* 0x000fe20000000000 */
[----:B------:R0:W-:Y:S02]  /*1100*/  STL [R1+0xb4], R5 ;  /* 0x0000b40501007387 */ /* 0x0001e40000100800 */
[----:B------:R-:W-:-:S04]  /*1110*/  IMAD.HI.U32 R2, R8, R9, RZ ;  /* 0x0000000908027227 */ /* 0x000fc800078e00ff */
[----:B------:R-:W-:Y:S02]  /*1120*/  IMAD.MOV R2, RZ, RZ, -R2 ;  /* 0x000000ffff027224 */ /* 0x000fe400078e0a02 */
[----:B------:R-:W-:-:S04]  /*1130*/  IMAD.HI.U32 R22, R8, R21, RZ ;  /* 0x0000001508167227 */ /* 0x000fc800078e00ff */
[C---:B------:R-:W-:Y:S02]  /*1140*/  IMAD R9, R0.reuse, R2, R9 ;  /* 0x0000000200097224 */ /* 0x040fe400078e0209 */
[--C-:B------:R-:W-:Y:S02]  /*1150*/  @!P3 IMAD.IADD R15, R15, 0x1, -R0.reuse ;  /* 0x000000010f0fb824 */ /* 0x100fe400078e0a00 */
[----:B------:R-:W-:Y:S01]  /*1160*/  @!P1 IMAD.IADD R19, R19, 0x1, -R0 ;  /* 0x0000000113139824 */ /* 0x000fe200078e0a00 */
[C---:B------:R-:W-:Y:S01]  /*1170*/  ISETP.GT.U32.AND P3, PT, R0.reuse, R9, PT ;  /* 0x000000090000720c */ /* 0x040fe20003f64070 */
[----:B------:R-:W-:Y:S02]  /*1180*/  IMAD.MOV R22, RZ, RZ, -R22 ;  /* 0x000000ffff167224 */ /* 0x000fe400078e0a16 */
[----:B------:R-:W-:Y:S02]  /*1190*/  IMAD.MOV R14, RZ, RZ, -R14 ;  /* 0x000000ffff0e7224 */ /* 0x000fe400078e0a0e */
[----:B------:R-:W-:-:S02]  /*11a0*/  IMAD R22, R0, R22, R21 ;  /* 0x0000001600167224 */ /* 0x000fc400078e0215 */
[----:B------:R-:W-:Y:S02]  /*11b0*/  IMAD.MOV.U32 R10, RZ, RZ, R19 ;  /* 0x000000ffff0a7224 */ /* 0x000fe400078e0013 */
[C---:B------:R-:W-:Y:S02]  /*11c0*/  IMAD R11, R0.reuse, R14, R11 ;  /* 0x0000000e000b7224 */ /* 0x040fe400078e020b */
[----:B0-----:R-:W-:Y:S02]  /*11d0*/  VIADD R5, R7, 0x1dc ;  /* 0x000001dc07057836 */ /* 0x001fe40000000000 */
[----:B------:R-:W-:Y:S01]  /*11e0*/  @!P6 IMAD.MOV R10, RZ, RZ, -R10 ;  /* 0x000000ffff0ae224 */ /* 0x000fe200078e0a0a */
[C---:B------:R-:W-:Y:S01]  /*11f0*/  ISETP.GT.U32.AND P6, PT, R0.reuse, R22, PT ;  /* 0x000000160000720c */ /* 0x040fe20003fc4070 */
[----:B------:R-:W-:Y:S01]  /*1200*/  @!P3 IMAD.IADD R9, R9, 0x1, -R0 ;  /* 0x000000010909b824 */ /* 0x000fe200078e0a00 */
[----:B------:R-:W-:Y:S01]  /*1210*/  ISETP.GT.U32.AND P1, PT, R0, R11, PT ;  /* 0x0000000b0000720c */ /* 0x000fe20003f24070 */
[----:B------:R-:W-:Y:S01]  /*1220*/  @!P0 IMAD.MOV R3, RZ, RZ, -R3 ;  /* 0x000000ffff038224 */ /* 0x000fe200078e0a03 */
[----:B------:R-:W-:Y:S01]  /*1230*/  IABS R13, R5 ;  /* 0x00000005000d7213 */ /* 0x000fe20000000000 */
[C---:B------:R-:W-:Y:S01]  /*1240*/  VIADD R6, R7.reuse, 0x1d8 ;  /* 0x000001d807067836 */ /* 0x040fe20000000000 */
[----:B------:R-:W-:Y:S01]  /*1250*/  ISETP.GE.AND P0, PT, R4, RZ, PT ;  /* 0x000000ff0400720c */ /* 0x000fe20003f06270 */
[----:B------:R-:W-:Y:S01]  /*1260*/  VIADD R21, R7, 0x1d0 ;  /* 0x000001d007157836 */ /* 0x000fe20000000000 */
[----:B------:R-:W-:Y:S01]  /*1270*/  ISETP.GT.U32.AND P3, PT, R0, R9, PT ;  /* 0x000000090000720c */ /* 0x000fe20003f64070 */
[----:B------:R-:W-:Y:S01]  /*1280*/  IMAD.HI.U32 R4, R8, R13, RZ ;  /* 0x0000000d08047227 */ /* 0x000fe200078e00ff */
[----:B------:R0:W-:Y:S01]  /*1290*/  STL [R1+0xac], R3 ;  /* 0x0000ac0301007387 */ /* 0x0001e20000100800 */
[----:B------:R-:W-:-:S02]  /*12a0*/  IABS R17, R6 ;  /* 0x0000000600117213 */ /* 0x000fc40000000000 */
[----:B------:R-:W-:Y:S01]  /*12b0*/  IMAD.MOV R4, RZ, RZ, -R4 ;  /* 0x000000ffff047224 */ /* 0x000fe200078e0a04 */
[----:B------:R1:W-:Y:S01]  /*12c0*/  STL [R1+0xa8], R10 ;  /* 0x0000a80a01007387 */ /* 0x0003e20000100800 */
[--C-:B------:R-:W-:Y:S01]  /*12d0*/  @!P6 IMAD.IADD R22, R22, 0x1, -R0.reuse ;  /* 0x000000011616e824 */ /* 0x100fe200078e0a00 */
[----:B------:R-:W-:Y:S01]  /*12e0*/  IABS R16, R21 ;  /* 0x0000001500107213 */ /* 0x000fe20000000000 */
[----:B------:R-:W-:Y:S02]  /*12f0*/  @!P1 IMAD.IADD R11, R11, 0x1, -R0 ;  /* 0x000000010b0b9824 */ /* 0x000fe400078e0a00 */
[C---:B------:R-:W-:Y:S01]  /*1300*/  IMAD R13, R0.reuse, R4, R13 ;  /* 0x00000004000d7224 */ /* 0x040fe200078e020d */
[C---:B------:R-:W-:Y:S01]  /*1310*/  ISETP.GT.U32.AND P6, PT, R0.reuse, R22, PT ;  /* 0x000000160000720c */ /* 0x040fe20003fc4070 */
[----:B0-----:R-:W-:Y:S01]  /*1320*/  IMAD.MOV.U32 R3, RZ, RZ, R15 ;  /* 0x000000ffff037224 */ /* 0x001fe200078e000f */
[----:B------:R-:W-:Y:S01]  /*1330*/  ISETP.GT.U32.AND P1, PT, R0, R11, PT ;  /* 0x0000000b0000720c */ /* 0x000fe20003f24070 */
[----:B------:R-:W-:-:S04]  /*1340*/  IMAD.HI.U32 R2, R8, R17, RZ ;  /* 0x0000001108027227 */ /* 0x000fc800078e00ff */
[----:B------:R-:W-:Y:S01]  /*1350*/  @!P5 IMAD.MOV R3, RZ, RZ, -R3 ;  /* 0x000000ffff03d224 */ /* 0x000fe200078e0a03 */
[----:B------:R-:W-:Y:S01]  /*1360*/  ISETP.GE.AND P5, PT, R5, RZ, PT ;  /* 0x000000ff0500720c */ /* 0x000fe20003fa6270 */
[----:B------:R-:W-:Y:S01]  /*1370*/  @!P3 IMAD.IADD R9, R9, 0x1, -R0 ;  /* 0x000000010909b824 */ /* 0x000fe200078e0a00 */
[----:B------:R-:W-:Y:S01]  /*1380*/  IABS R5, R20 ;  /* 0x0000001400057213 */ /* 0x000fe20000000000 */
[----:B------:R-:W-:Y:S01]  /*1390*/  IMAD.MOV R2, RZ, RZ, -R2 ;  /* 0x000000ffff027224 */ /* 0x000fe200078e0a02 */
[----:B------:R-:W-:Y:S01]  /*13a0*/  ISETP.GT.U32.AND P3, PT, R0, R13, PT ;  /* 0x0000000d0000720c */ /* 0x000fe20003f64070 */
[----:B------:R-:W-:Y:S01]  /*13b0*/  @!P6 IMAD.IADD R22, R22, 0x1, -R0 ;  /* 0x000000011616e824 */ /* 0x000fe200078e0a00 */
[----:B------:R0:W-:Y:S01]  /*13c0*/  STL [R1+0x1d4], R3 ;  /* 0x0001d40301007387 */ /* 0x0001e20000100800 */
[----:B-1----:R-:W-:-:S04]  /*13d0*/  IMAD.HI.U32 R10, R8, R5, RZ ;  /* 0x00000005080a7227 */ /* 0x002fc800078e00ff */
[C---:B------:R-:W-:Y:S02]  /*13e0*/  IMAD R17, R0.reuse, R2, R17 ;  /* 0x0000000200117224 */ /* 0x040fe400078e0211 */
[----:B------:R-:W-:Y:S02]  /*13f0*/  IMAD.MOV R10, RZ, RZ, -R10 ;  /* 0x000000ffff0a7224 */ /* 0x000fe400078e0a0a */
[----:B------:R-:W-:Y:S01]  /*1400*/  @!P1 IMAD.IADD R11, R11, 0x1, -R0 ;  /* 0x000000010b0b9824 */ /* 0x000fe200078e0a00 */
[C---:B------:R-:W-:Y:S01]  /*1410*/  ISETP.GT.U32.AND P6, PT, R0.reuse, R17, PT ;  /* 0x000000110000720c */ /* 0x040fe20003fc4070 */
[----:B------:R-:W-:Y:S01]  /*1420*/  IMAD R5, R0, R10, R5 ;  /* 0x0000000a00057224 */ /* 0x000fe200078e0205 */
[----:B------:R-:W-:Y:S01]  /*1430*/  ISETP.GE.AND P1, PT, R6, RZ, PT ;  /* 0x000000ff0600720c */ /* 0x000fe20003f26270 */
[----:B------:R-:W-:-:S04]  /*1440*/  IMAD.HI.U32 R24, R8, R16, RZ ;  /* 0x0000001008187227 */ /* 0x000fc800078e00ff */
[----:B------:R-:W-:Y:S01]  /*1450*/  @!P3 IMAD.IADD R13, R13, 0x1, -R0 ;  /* 0x000000010d0db824 */ /* 0x000fe200078e0a00 */
[C---:B------:R-:W-:Y:S01]  /*1460*/  ISETP.GT.U32.AND P3, PT, R0.reuse, R5, PT ;  /* 0x000000050000720c */ /* 0x040fe20003f64070 */
[----:B------:R-:W-:Y:S02]  /*1470*/  IMAD.MOV R24, RZ, RZ, -R24 ;  /* 0x000000ffff187224 */ /* 0x000fe400078e0a18 */
[----:B0-----:R-:W-:Y:S02]  /*1480*/  IMAD.MOV.U32 R3, RZ, RZ, R11 ;  /* 0x000000ffff037224 */ /* 0x001fe400078e000b */
[C---:B------:R-:W-:Y:S02]  /*1490*/  VIADD R4, R7.reuse, 0x1cc ;  /* 0x000001cc07047836 */ /* 0x040fe40000000000 */
[----:B------:R-:W-:Y:S02]  /*14a0*/  VIADD R19, R7, 0x1c8 ;  /* 0x000001c807137836 */ /* 0x000fe40000000000 */
[C---:B------:R-:W-:Y:S01]  /*14b0*/  IMAD R16, R0.reuse, R24, R16 ;  /* 0x0000001800107224 */ /* 0x040fe200078e0210 */
[----:B------:R-:W-:Y:S01]  /*14c0*/  IABS R18, R4 ;  /* 0x0000000400127213 */ /* 0x000fe20000000000 */
[----:B------:R-:W-:Y:S01]  /*14d0*/  @!P2 IMAD.MOV R3, RZ, RZ, -R3 ;  /* 0x000000ffff03a224 */ /* 0x000fe200078e0a03 */
[----:B------:R-:W-:Y:S01]  /*14e0*/  IABS R6, R19 ;  /* 0x0000001300067213 */ /* 0x000fe20000000000 */
[--C-:B------:R-:W-:Y:S01]  /*14f0*/  @!P6 IMAD.IADD R17, R17, 0x1, -R0.reuse ;  /* 0x000000011111e824 */ /* 0x100fe200078e0a00 */
[----:B------:R-:W-:Y:S01]  /*1500*/  ISETP.GT.U32.AND P6, PT, R0, R16, PT ;  /* 0x000000100000720c */ /* 0x000fe20003fc4070 */
[----:B------:R-:W-:Y:S01]  /*1510*/  IMAD.HI.U32 R23, R8, R18, RZ ;  /* 0x0000001208177227 */ /* 0x000fe200078e00ff */
[----:B------:R0:W-:Y:S02]  /*1520*/  STL [R1+0xcc], R3 ;  /* 0x0000cc0301007387 */ /* 0x0001e40000100800 */
[C---:B------:R-:W-:Y:S01]  /*1530*/  ISETP.GT.U32.AND P2, PT, R0.reuse, R17, PT ;  /* 0x000000110000720c */ /* 0x040fe20003f44070 */
[----:B------:R-:W-:Y:S01]  /*1540*/  @!P3 IMAD.IADD R5, R5, 0x1, -R0 ;  /* 0x000000010505b824 */ /* 0x000fe200078e0a00 */
[----:B------:R-:W-:Y:S01]  /*1550*/  ISETP.GT.U32.AND P3, PT, R0, R13, PT ;  /* 0x0000000d0000720c */ /* 0x000fe20003f64070 */
[----:B------:R-:W-:-:S02]  /*1560*/  VIADD R14, R7, 0x1c4 ;  /* 0x000001c4070e7836 */ /* 0x000fc40000000000 */
[----:B------:R-:W-:-:S03]  /*1570*/  IMAD.HI.U32 R10, R8, R6, RZ ;  /* 0x00000006080a7227 */ /* 0x000fc600078e00ff */
[----:B------:R-:W-:Y:S01]  /*1580*/  IABS R2, R14 ;  /* 0x0000000e00027213 */ /* 0x000fe20000000000 */
[----:B0-----:R-:W-:Y:S02]  /*1590*/  IMAD.MOV.U32 R3, RZ, RZ, R9 ;  /* 0x000000ffff037224 */ /* 0x001fe400078e0009 */
[----:B------:R-:W-:Y:S02]  /*15a0*/  IMAD.MOV R23, RZ, RZ, -R23 ;  /* 0x000000ffff177224 */ /* 0x000fe400078e0a17 */
[----:B------:R-:W-:Y:S02]  /*15b0*/  @!P4 IMAD.MOV R3, RZ, RZ, -R3 ;  /* 0x000000ffff03c224 */ /* 0x000fe400078e0a03 */
[----:B------:R-:W-:Y:S02]  /*15c0*/  IMAD.MOV R24, RZ, RZ, -R10 ;  /* 0x000000ffff187224 */ /* 0x000fe400078e0a0a */
[C---:B------:R-:W-:Y:S01]  /*15d0*/  IMAD R10, R0.reuse, R23, R18 ;  /* 0x00000017000a7224 */ /* 0x040fe200078e0212 */
[----:B------:R0:W-:Y:S01]  /*15e0*/  STL [R1+0xc8], R3 ;  /* 0x0000c80301007387 */ /* 0x0001e20000100800 */
[----:B------:R-:W-:-:S02]  /*15f0*/  IMAD R6, R0, R24, R6 ;  /* 0x0000001800067224 */ /* 0x000fc400078e0206 */
[----:B------:R-:W-:Y:S01]  /*1600*/  @!P6 IMAD.IADD R16, R16, 0x1, -R0 ;  /* 0x000000011010e824 */ /* 0x000fe200078e0a00 */
[----:B------:R-:W-:Y:S01]  /*1610*/  ISETP.GT.U32.AND P6, PT, R0, R5, PT ;  /* 0x000000050000720c */ /* 0x000fe20003fc4070 */
[----:B------:R-:W-:-:S03]  /*1620*/  IMAD.HI.U32 R15, R8, R2, RZ ;  /* 0x00000002080f7227 */ /* 0x000fc600078e00ff */
[C---:B------:R-:W-:Y:S01]  /*1630*/  ISETP.GT.U32.AND P4, PT, R0.reuse, R16, PT ;  /* 0x000000100000720c */ /* 0x040fe20003f84070 */
[----:B------:R-:W-:Y:S01]  /*1640*/  @!P3 IMAD.IADD R13, R13, 0x1, -R0 ;  /* 0x000000010d0db824 */ /* 0x000fe200078e0a00 */
[C---:B------:R-:W-:Y:S01]  /*1650*/  ISETP.GT.U32.AND P3, PT, R0.reuse, R6, PT ;  /* 0x000000060000720c */ /* 0x040fe20003f64070 */
[----:B0-----:R-:W-:Y:S02]  /*1660*/  IMAD.MOV.U32 R3, RZ, RZ, R22 ;  /* 0x000000ffff037224 */ /* 0x001fe400078e0016 */
[----:B------:R-:W-:Y:S02]  /*1670*/  IMAD.MOV R18, RZ, RZ, -R15 ;  /* 0x000000ffff127224 */ /* 0x000fe400078e0a0f */
[----:B------:R-:W-:Y:S01]  /*1680*/  @!P0 IMAD.MOV R3, RZ, RZ, -R3 ;  /* 0x000000ffff038224 */ /* 0x000fe200078e0a03 */
[C---:B------:R-:W-:Y:S01]  /*1690*/  ISETP.GT.U32.AND P0, PT, R0.reuse, R10, PT ;  /* 0x0000000a0000720c */ /* 0x040fe20003f04070 */
[----:B------:R-:W-:Y:S02]  /*16a0*/  IMAD R2, R0, R18, R2 ;  /* 0x0000001200027224 */ /* 0x000fe400078e0202 */
[C---:B------:R-:W-:Y:S01]  /*16b0*/  VIADD R11, R7.reuse, 0x1bc ;  /* 0x000001bc070b7836 */ /* 0x040fe20000000000 */
[----:B------:R0:W-:Y:S01]  /*16c0*/  STL [R1+0x1d0], R3 ;  /* 0x0001d00301007387 */ /* 0x0001e20000100800 */
[----:B------:R-:W-:-:S02]  /*16d0*/  VIADD R15, R7, 0x1c0 ;  /* 0x000001c0070f7836 */ /* 0x000fc40000000000 */
[--C-:B------:R-:W-:Y:S01]  /*16e0*/  @!P2 IMAD.IADD R17, R17, 0x1, -R0.reuse ;  /* 0x000000011111a824 */ /* 0x100fe200078e0a00 */
[----:B------:R-:W-:Y:S01]  /*16f0*/  IABS R9, R11 ;  /* 0x0000000b00097213 */ /* 0x000fe20000000000 */
[--C-:B------:R-:W-:Y:S01]  /*1700*/  @!P6 IMAD.IADD R5, R5, 0x1, -R0.reuse ;  /* 0x000000010505e824 */ /* 0x100fe200078e0a00 */
[----:B------:R-:W-:Y:S01]  /*1710*/  ISETP.GT.U32.AND P6, PT, R0, R2, PT ;  /* 0x000000020000720c */ /* 0x000fe20003fc4070 */
[----:B------:R-:W-:Y:S01]  /*1720*/  IMAD.MOV.U32 R12, RZ, RZ, R13 ;  /* 0x000000ffff0c7224 */ /* 0x000fe200078e000d */
[----:B------:R-:W-:Y:S01]  /*1730*/  IABS R18, R15 ;  /* 0x0000000f00127213 */ /* 0x000fe20000000000 */
[--C-:B------:R-:W-:Y:S01]  /*1740*/  @!P0 IMAD.IADD R10, R10, 0x1, -R0.reuse ;  /* 0x000000010a0a8824 */ /* 0x100fe200078e0a00 */
[----:B------:R-:W-:Y:S01]  /*1750*/  ISETP.GE.AND P2, PT, R20, RZ, PT ;  /* 0x000000ff1400720c */ /* 0x000fe20003f46270 */
[--C-:B------:R-:W-:Y:S01]  /*1760*/  @!P3 IMAD.IADD R6, R6, 0x1, -R0.reuse ;  /* 0x000000010606b824 */ /* 0x100fe200078e0a00 */
[----:B------:R-:W-:Y:S01]  /*1770*/  ISETP.GE.AND P0, PT, R4, RZ, PT ;  /* 0x000000ff0400720c */ /* 0x000fe20003f06270 */
[----:B0-----:R-:W-:Y:S01]  /*1780*/  IMAD.MOV.U32 R3, RZ, RZ, R17 ;  /* 0x000000ffff037224 */ /* 0x001fe200078e0011 */
[----:B------:R-:W-:Y:S01]  /*1790*/  ISETP.GE.AND P3, PT, R19, RZ, PT ;  /* 0x000000ff1300720c */ /* 0x000fe20003f66270 */
[----:B------:R-:W-:Y:S01]  /*17a0*/  @!P4 IMAD.IADD R16, R16, 0x1, -R0 ;  /* 0x000000011010c824 */ /* 0x000fe200078e0a00 */
[----:B------:R-:W-:Y:S01]  /*17b0*/  ISETP.GE.AND P4, PT, R21, RZ, PT ;  /* 0x000000ff1500720c */ /* 0x000fe20003f86270 */
[----:B------:R-:W-:Y:S01]  /*17c0*/  @!P5 IMAD.MOV R12, RZ, RZ, -R12 ;  /* 0x000000ffff0cd224 */ /* 0x000fe200078e0a0c */
[----:B------:R-:W-:Y:S01]  /*17d0*/  ISETP.GT.U32.AND P5, PT, R0, R10, PT ;  /* 0x0000000a0000720c */ /* 0x000fe20003fa4070 */
[----:B------:R-:W-:-:S03]  /*17e0*/  IMAD.HI.U32 R20, R8, R9, RZ ;  /* 0x0000000908147227 */ /* 0x000fc600078e00ff */
[----:B------:R0:W-:Y:S01]  /*17f0*/  STL [R1+0xdc], R12 ;  /* 0x0000dc0c01007387 */ /* 0x0001e20000100800 */
[----:B------:R-:W-:Y:S01]  /*1800*/  @!P1 IMAD.MOV R3, RZ, RZ, -R3 ;  /* 0x000000ffff039224 */ /* 0x000fe200078e0a03 */
[----:B------:R-:W-:Y:S01]  /*1810*/  ISETP.GT.U32.AND P1, PT, R0, R6, PT ;  /* 0x000000060000720c */ /* 0x000fe20003f24070 */
[----:B------:R-:W-:-:S03]  /*1820*/  IMAD.HI.U32 R22, R8, R18, RZ ;  /* 0x0000001208167227 */ /* 0x000fc600078e00ff */
[----:B------:R1:W-:Y:S01]  /*1830*/  STL [R1+0x108], R3 ;  /* 0x0001080301007387 */ /* 0x0003e20000100800 */
[----:B------:R-:W-:Y:S02]  /*1840*/  IMAD.MOV R20, RZ, RZ, -R20 ;  /* 0x000000ffff147224 */ /* 0x000fe400078e0a14 */
[----:B------:R-:W-:Y:S02]  /*1850*/  IMAD.MOV R22, RZ, RZ, -R22 ;  /* 0x000000ffff167224 */ /* 0x000fe400078e0a16 */
[----:B------:R-:W-:Y:S02]  /*1860*/  @!P6 IMAD.IADD R2, R2, 0x1, -R0 ;  /* 0x000000010202e824 */ /* 0x000fe400078e0a00 */
[----:B0-----:R-:W-:Y:S02]  /*1870*/  IMAD.MOV.U32 R12, RZ, RZ, R5 ;  /* 0x000000ffff0c7224 */ /* 0x001fe400078e0005 */
[C---:B------:R-:W-:Y:S01]  /*1880*/  IMAD R9, R0.reuse, R20, R9 ;  /* 0x0000001400097224 */ /* 0x040fe200078e0209 */
[----:B------:R-:W-:Y:S01]  /*1890*/  ISETP.GT.U32.AND P6, PT, R0, R2, PT ;  /* 0x000000020000720c */ /* 0x000fe20003fc4070 */
[----:B-1----:R-:W-:-:S02]  /*18a0*/  IMAD.MOV.U32 R3, RZ, RZ, R16 ;  /* 0x000000ffff037224 */ /* 0x002fc400078e0010 */
[C---:B------:R-:W-:Y:S02]  /*18b0*/  IMAD R4, R0.reuse, R22, R18 ;  /* 0x0000001600047224 */ /* 0x040fe400078e0212 */
[C---:B------:R-:W-:Y:S02]  /*18c0*/  VIADD R13, R7.reuse, 0x1b8 ;  /* 0x000001b8070d7836 */ /* 0x040fe40000000000 */
[----:B------:R-:W-:Y:S01]  /*18d0*/  @!P2 IMAD.MOV R12, RZ, RZ, -R12 ;  /* 0x000000ffff0ca224 */ /* 0x000fe200078e0a0c */
[----:B------:R-:W-:Y:S01]  /*18e0*/  ISETP.GT.U32.AND P2, PT, R0, R4, PT ;  /* 0x000000040000720c */ /* 0x000fe20003f44070 */
[----:B------:R-:W-:Y:S01]  /*18f0*/  @!P4 IMAD.MOV R3, RZ, RZ, -R3 ;  /* 0x000000ffff03c224 */ /* 0x000fe200078e0a03 */
[----:B------:R-:W-:Y:S01]  /*1900*/  IABS R17, R13 ;  /* 0x0000000d00117213 */ /* 0x000fe20000000000 */
[--C-:B------:R-:W-:Y:S01]  /*1910*/  @!P5 IMAD.IADD R10, R10, 0x1, -R0.reuse ;  /* 0x000000010a0ad824 */ /* 0x100fe200078e0a00 */
[----:B------:R-:W-:Y:S01]  /*1920*/  ISETP.GT.U32.AND P5, PT, R0, R9, PT ;  /* 0x000000090000720c */ /* 0x000fe20003fa4070 */
[----:B------:R-:W-:Y:S01]  /*1930*/  @!P1 IMAD.IADD R6, R6, 0x1, -R0 ;  /* 0x0000000106069824 */ /* 0x000fe200078e0a00 */
[----:B------:R0:W-:Y:S01]  /*1940*/  STL [R1+0x130], R12 ;  /* 0x0001300c01007387 */ /* 0x0001e20000100800 */
[----:B------:R-:W-:Y:S01]  /*1950*/  ISETP.GE.AND P4, PT, R14, RZ, PT ;  /* 0x000000ff0e00720c */ /* 0x000fe20003f86270 */
[----:B------:R-:W-:Y:S01]  /*1960*/  VIADD R5, R7, 0x1b4 ;  /* 0x000001b407057836 */ /* 0x000fe20000000000 */
[----:B------:R-:W-:Y:S01]  /*1970*/  ISETP.GE.AND P1, PT, R15, RZ, PT ;  /* 0x000000ff0f00720c */ /* 0x000fe20003f26270 */
[----:B------:R1:W-:Y:S01]  /*1980*/  STL [R1+0x134], R3 ;  /* 0x0001340301007387 */ /* 0x0003e20000100800 */
[----:B------:R-:W-:-:S02]  /*1990*/  IMAD.HI.U32 R15, R8, R17, RZ ;  /* 0x00000011080f7227 */ /* 0x000fc400078e00ff */
[----:B------:R-:W-:Y:S02]  /*19a0*/  IABS R14, R5 ;  /* 0x00000005000e7213 */ /* 0x000fe40000000000 */
[----:B------:R-:W-:Y:S01]  /*19b0*/  @!P6 IMAD.IADD R2, R2, 0x1, -R0 ;  /* 0x000000010202e824 */ /* 0x000fe200078e0a00 */
[----:B------:R-:W-:Y:S01]  /*19c0*/  ISETP.GE.AND P6, PT, R11, RZ, PT ;  /* 0x000000ff0b00720c */ /* 0x000fe20003fc6270 */
[----:B0-----:R-:W-:Y:S02]  /*19d0*/  IMAD.MOV.U32 R12, RZ, RZ, R10 ;  /* 0x000000ffff0c7224 */ /* 0x001fe400078e000a */
[----:B------:R-:W-:Y:S02]  /*19e0*/  IMAD.MOV R15, RZ, RZ, -R15 ;  /* 0x000000ffff0f7224 */ /* 0x000fe400078e0a0f */
[----:B-1----:R-:W-:Y:S02]  /*19f0*/  IMAD.MOV.U32 R3, RZ, RZ, R6 ;  /* 0x000000ffff037224 */ /* 0x002fe400078e0006 */
[----:B------:R-:W-:-:S02]  /*1a00*/  @!P0 IMAD.MOV R12, RZ, RZ, -R12 ;  /* 0x000000ffff0c8224 */ /* 0x000fc400078e0a0c */
[----:B------:R-:W-:Y:S01]  /*1a10*/  @!P3 IMAD.MOV R3, RZ, RZ, -R3 ;  /* 0x000000ffff03b224 */ /* 0x000fe200078e0a03 */
[----:B------:R-:W-:Y:S01]  /*1a20*/  ISETP.GE.AND P3, PT, R5, RZ, PT ;  /* 0x000000ff0500720c */ /* 0x000fe20003f66270 */
[--C-:B------:R-:W-:Y:S01]  /*1a30*/  @!P5 IMAD.IADD R9, R9, 0x1, -R0.reuse ;  /* 0x000000010909d824 */ /* 0x100fe200078e0a00 */
[----:B------:R-:W-:Y:S01]  /*1a40*/  STL [R1+0x1b4], R12 ;  /* 0x0001b40c01007387 */ /* 0x000fe20000100800 */
[----:B------:R-:W-:Y:S01]  /*1a50*/  @!P2 IMAD.IADD R4, R4, 0x1, -R0 ;  /* 0x000000010404a824 */ /* 0x000fe200078e0a00 */
[----:B------:R-:W-:Y:S01]  /*1a60*/  ISETP.GE.AND P2, PT, R13, RZ, PT ;  /* 0x000000ff0d00720c */ /* 0x000fe20003f46270 */
[C---:B------:R-:W-:Y:S01]  /*1a70*/  IMAD R17, R0.reuse, R15, R17 ;  /* 0x0000000f00117224 */ /* 0x040fe200078e0211 */
[----:B------:R0:W-:Y:S01]  /*1a80*/  STL [R1+0x1b8], R3 ;  /* 0x0001b80301007387 */ /* 0x0001e20000100800 */
[----:B------:R-:W-:Y:S01]  /*1a90*/  ISETP.GT.U32.AND P5, PT, R0, R9, PT ;  /* 0x000000090000720c */ /* 0x000fe20003fa4070 */
[----:B------:R-:W-:Y:S01]  /*1aa0*/  IMAD.HI.U32 R11, R8, R14, RZ ;  /* 0x0000000e080b7227 */ /* 0x000fe200078e00ff */
[----:B------:R-:W-:-:S03]  /*1ab0*/  ISETP.GT.U32.AND P0, PT, R0, R4, PT ;  /* 0x000000040000720c */ /* 0x000fc60003f04070 */
[----:B------:R-:W-:Y:S02]  /*1ac0*/  IMAD.MOV R11, RZ, RZ, -R11 ;  /* 0x000000ffff0b7224 */ /* 0x000fe400078e0a0b */
[----:B------:R-:W-:Y:S02]  /*1ad0*/  VIADD R16, R7, 0x1b0 ;  /* 0x000001b007107836 */ /* 0x000fe40000000000 */
[----:B0-----:R-:W-:Y:S02]  /*1ae0*/  IMAD.MOV.U32 R3, RZ, RZ, R2 ;  /* 0x000000ffff037224 */ /* 0x001fe400078e0002 */
[C---:B------:R-:W-:Y:S02]  /*1af0*/  IMAD R14, R0.reuse, R11, R14 ;  /* 0x0000000b000e7224 */ /* 0x040fe400078e020e */
[----:B------:R-:W-:Y:S01]  /*1b00*/  @!P4 IMAD.MOV R3, RZ, RZ, -R3 ;  /* 0x000000ffff03c224 */ /* 0x000fe200078e0a03 */
[C---:B------:R-:W-:Y:S01]  /*1b10*/  ISETP.GT.U32.AND P4, PT, R0.reuse, R17, PT ;  /* 0x000000110000720c */ /* 0x040fe20003f84070 */
[--C-:B------:R-:W-:Y:S01]  /*1b20*/  @!P5 IMAD.IADD R9, R9, 0x1, -R0.reuse ;  /* 0x000000010909d824 */ /* 0x100fe200078e0a00 */
[----:B------:R-:W-:Y:S01]  /*1b30*/  ISETP.GT.U32.AND P5, PT, R0, R14, PT ;  /* 0x0000000e0000720c */ /* 0x000fe20003fa4070 */
[----:B------:R-:W-:Y:S01]  /*1b40*/  @!P0 IMAD.IADD R4, R4, 0x1, -R0 ;  /* 0x0000000104048824 */ /* 0x000fe200078e0a00 */
[----:B------:R-:W-:Y:S01]  /*1b50*/  ISETP.GE.AND P0, PT, R16, RZ, PT ;  /* 0x000000ff1000720c */ /* 0x000fe20003f06270 */
[----:B------:R0:W-:Y:S01]  /*1b60*/  STL [R1+0x1c0], R3 ;  /* 0x0001c00301007387 */ /* 0x0001e20000100800 */
[----:B------:R-:W-:Y:S01]  /*1b70*/  IABS R16, R16 ;  /* 0x0000001000107213 */ /* 0x000fe20000000000 */
[----:B------:R-:W-:-:S02]  /*1b80*/  VIADD R5, R7, 0x1a8 ;  /* 0x000001a807057836 */ /* 0x000fc40000000000 */
[----:B------:R-:W-:Y:S02]  /*1b90*/  VIADD R2, R7, 0x1ac ;  /* 0x000001ac07027836 */ /* 0x000fe40000000000 */
[----:B------:R-:W-:Y:S01]  /*1ba0*/  IMAD.HI.U32 R6, R8, R16, RZ ;  /* 0x0000001008067227 */ /* 0x000fe200078e00ff */
[----:B------:R-:W-:Y:S02]  /*1bb0*/  IABS R11, R5 ;  /* 0x00000005000b7213 */ /* 0x000fe40000000000 */
[----:B------:R-:W-:Y:S01]  /*1bc0*/  IABS R10, R2 ;  /* 0x00000002000a7213 */ /* 0x000fe20000000000 */
[----:B------:R-:W-:Y:S02]  /*1bd0*/  @!P4 IMAD.IADD R17, R17, 0x1, -R0 ;  /* 0x000000011111c824 */ /* 0x000fe400078e0a00 */
[----:B0-----:R-:W-:Y:S02]  /*1be0*/  IMAD.MOV.U32 R3, RZ, RZ, R4 ;  /* 0x000000ffff037224 */ /* 0x001fe400078e0004 */
[----:B------:R-:W-:Y:S01]  /*1bf0*/  IMAD.MOV R6, RZ, RZ, -R6 ;  /* 0x000000ffff067224 */ /* 0x000fe200078e0a06 */
[----:B------:R-:W-:Y:S01]  /*1c00*/  ISETP.GT.U32.AND P4, PT, R0, R17, PT ;  /* 0x000000110000720c */ /* 0x000fe20003f84070 */
[----:B------:R-:W-:Y:S01]  /*1c10*/  @!P1 IMAD.MOV R3, RZ, RZ, -R3 ;  /* 0x000000ffff039224 */ /* 0x000fe200078e0a03 */
[----:B------:R-:W-:Y:S01]  /*1c20*/  ISETP.GE.AND P1, PT, R2, RZ, PT ;  /* 0x000000ff0200720c */ /* 0x000fe20003f26270 */
[----:B------:R-:W-:-:S02]  /*1c30*/  @!P5 IMAD.IADD R14, R14, 0x1, -R0 ;  /* 0x000000010e0ed824 */ /* 0x000fc400078e0a00 */
[----:B------:R-:W-:Y:S01]  /*1c40*/  IMAD R16, R0, R6, R16 ;  /* 0x0000000600107224 */ /* 0x000fe200078e0210 */
[----:B------:R0:W-:Y:S01]  /*1c50*/  STL [R1+0x1cc], R3 ;  /* 0x0001cc0301007387 */ /* 0x0001e20000100800 */
[----:B------:R-:W-:Y:S01]  /*1c60*/  IMAD.HI.U32 R2, R8, R11, RZ ;  /* 0x0000000b08027227 */ /* 0x000fe200078e00ff */
[----:B------:R-:W-:-:S03]  /*1c70*/  ISETP.GT.U32.AND P5, PT, R0, R14, PT ;  /* 0x0000000e0000720c */ /* 0x000fc60003fa4070 */
[----:B------:R-:W-:-:S04]  /*1c80*/  IMAD.HI.U32 R4, R8, R10, RZ ;  /* 0x0000000a08047227 */ /* 0x000fc800078e00ff */
[----:B------:R-:W-:Y:S01]  /*1c90*/  @!P4 IMAD.IADD R17, R17, 0x1, -R0 ;  /* 0x000000011111c824 */ /* 0x000fe200078e0a00 */
[C---:B------:R-:W-:Y:S01]  /*1ca0*/  ISETP.GT.U32.AND P4, PT, R0.reuse, R16, PT ;  /* 0x000000100000720c */ /* 0x040fe20003f84070 */
[----:B0-----:R-:W-:Y:S02]  /*1cb0*/  IMAD.MOV.U32 R3, RZ, RZ, R9 ;  /* 0x000000ffff037224 */ /* 0x001fe400078e0009 */
[----:B------:R-:W-:Y:S02]  /*1cc0*/  IMAD.MOV R4, RZ, RZ, -R4 ;  /* 0x000000ffff047224 */ /* 0x000fe400078e0a04 */
[----:B------:R-:W-:Y:S01]  /*1cd0*/  @!P6 IMAD.MOV R3, RZ, RZ, -R3 ;  /* 0x000000ffff03e224 */ /* 0x000fe200078e0a03 */
[----:B------:R-:W-:Y:S01]  /*1ce0*/  ISETP.GE.AND P6, PT, R5, RZ, PT ;  /* 0x000000ff0500720c */ /* 0x000fe20003fc6270 */
[----:B------:R-:W-:Y:S02]  /*1cf0*/  IMAD.MOV R5, RZ, RZ, -R2 ;  /* 0x000000ffff057224 */ /* 0x000fe400078e0a02 */
[C---:B------:R-:W-:Y:S01]  /*1d00*/  IMAD R10, R0.reuse, R4, R10 ;  /* 0x00000004000a7224 */ /* 0x040fe200078e020a */
[----:B------:R0:W-:Y:S01]  /*1d10*/  STL [R1+0x1c8], R3 ;  /* 0x0001c80301007387 */ /* 0x0001e20000100800 */
[----:B------:R-:W-:-:S02]  /*1d20*/  IMAD R11, R0, R5, R11 ;  /* 0x00000005000b7224 */ /* 0x000fc400078e020b */
[C---:B------:R-:W-:Y:S02]  /*1d30*/  VIADD R13, R7.reuse, 0x1a0 ;  /* 0x000001a0070d7836 */ /* 0x040fe40000000000 */
[C---:B------:R-:W-:Y:S02]  /*1d40*/  VIADD R2, R7.reuse, 0x1a4 ;  /* 0x000001a407027836 */ /* 0x040fe40000000000 */
[--C-:B------:R-:W-:Y:S01]  /*1d50*/  @!P5 IMAD.IADD R14, R14, 0x1, -R0.reuse ;  /* 0x000000010e0ed824 */ /* 0x100fe200078e0a00 */
[----:B------:R-:W-:Y:S01]  /*1d60*/  ISETP.GT.U32.AND P5, PT, R0, R10, PT ;  /* 0x0000000a0000720c */ /* 0x000fe20003fa4070 */
[----:B------:R-:W-:Y:S01]  /*1d70*/  @!P4 IMAD.IADD R16, R16, 0x1, -R0 ;  /* 0x000000011010c824 */ /* 0x000fe200078e0a00 */
[----:B------:R-:W-:Y:S01]  /*1d80*/  IABS R18, R13 ;  /* 0x0000000d00127213 */ /* 0x000fe20000000000 */
[----:B0-----:R-:W-:Y:S01]  /*1d90*/  IMAD.MOV.U32 R3, RZ, RZ, R17 ;  /* 0x000000ffff037224 */ /* 0x001fe200078e0011 */
[----:B------:R-:W-:Y:S01]  /*1da0*/  IABS R5, R2 ;  /* 0x0000000200057213 */ /* 0x000fe20000000000 */
[----:B------:R-:W-:Y:S01]  /*1db0*/  VIADD R9, R7, 0x19c ;  /* 0x0000019c07097836 */ /* 0x000fe20000000000 */
[C---:B------:R-:W-:Y:S01]  /*1dc0*/  ISETP.GT.U32.AND P4, PT, R0.reuse, R16, PT ;  /* 0x000000100000720c */ /* 0x040fe20003f84070 */
[----:B------:R-:W-:Y:S01]  /*1dd0*/  @!P2 IMAD.MOV R3, RZ, RZ, -R3 ;  /* 0x000000ffff03a224 */ /* 0x000fe200078e0a03 */
[----:B------:R-:W-:Y:S01]  /*1de0*/  ISETP.GT.U32.AND P2, PT, R0, R11, PT ;  /* 0x0000000b0000720c */ /* 0x000fe20003f44070 */
[----:B------:R-:W-:Y:S01]  /*1df0*/  IMAD.MOV.U32 R17, RZ, RZ, R18 ;  /* 0x000000ffff117224 */ /* 0x000fe200078e0012 */
[----:B------:R-:W-:Y:S01]  /*1e00*/  IABS R15, R9 ;  /* 0x00000009000f7213 */ /* 0x000fe20000000000 */
[----:B------:R-:W-:Y:S01]  /*1e10*/  IMAD.HI.U32 R18, R8, R5, RZ ;  /* 0x0000000508127227 */ /* 0x000fe200078e00ff */
[----:B------:R0:W-:Y:S03]  /*1e20*/  STL [R1+0x1c4], R3 ;  /* 0x0001c40301007387 */ /* 0x0001e60000100800 */
[----:B------:R-:W-:-:S02]  /*1e30*/  IMAD.MOV R18, RZ, RZ, -R18 ;  /* 0x000000ffff127224 */ /* 0x000fc400078e0a12 */
[--C-:B------:R-:W-:Y:S02]  /*1e40*/  @!P5 IMAD.IADD R10, R10, 0x1, -R0.reuse ;  /* 0x000000010a0ad824 */ /* 0x100fe400078e0a00 */
[----:B------:R-:W-:Y:S02]  /*1e50*/  VIADD R4, R7, 0x198 ;  /* 0x0000019807047836 */ /* 0x000fe40000000000 */
[----:B------:R-:W-:Y:S01]  /*1e60*/  @!P2 IMAD.IADD R11, R11, 0x1, -R0 ;  /* 0x000000010b0ba824 */ /* 0x000fe200078e0a00 */
[C---:B------:R-:W-:Y:S01]  /*1e70*/  ISETP.GT.U32.AND P5, PT, R0.reuse, R10, PT ;  /* 0x0000000a0000720c */ /* 0x040fe20003fa4070 */
[----:B0-----:R-:W-:Y:S01]  /*1e80*/  IMAD.MOV.U32 R3, RZ, RZ, R14 ;  /* 0x000000ffff037224 */ /* 0x001fe200078e000e */
[----:B------:R-:W-:Y:S01]  /*1e90*/  IABS R6, R4 ;  /* 0x0000000400067213 */ /* 0x000fe20000000000 */
[----:B------:R-:W-:Y:S01]  /*1ea0*/  IMAD.MOV.U32 R14, RZ, RZ, R15 ;  /* 0x000000ffff0e7224 */ /* 0x000fe200078e000f */
[----:B------:R-:W-:Y:S01]  /*1eb0*/  ISETP.GT.U32.AND P2, PT, R0, R11, PT ;  /* 0x0000000b0000720c */ /* 0x000fe20003f44070 */
[----:B------:R-:W-:Y:S01]  /*1ec0*/  @!P3 IMAD.MOV R3, RZ, RZ, -R3 ;  /* 0x000000ffff03b224 */ /* 0x000fe200078e0a03 */
[----:B------:R-:W-:Y:S01]  /*1ed0*/  ISETP.GE.AND P3, PT, R2, RZ, PT ;  /* 0x000000ff0200720c */ /* 0x000fe20003f66270 */
[----:B------:R-:W-:-:S02]  /*1ee0*/  IMAD R2, R0, R18, R5 ;  /* 0x0000001200027224 */ /* 0x000fc400078e0205 */
[----:B------:R-:W-:Y:S01]  /*1ef0*/  @!P4 IMAD.IADD R16, R16, 0x1, -R0 ;  /* 0x000000011010c824 */ /* 0x000fe200078e0a00 */
[----:B------:R0:W-:Y:S01]  /*1f00*/  STL [R1+0x1bc], R3 ;  /* 0x0001bc0301007387 */ /* 0x0001e20000100800 */
[----:B------:R-:W-:Y:S01]  /*1f10*/  IMAD.HI.U32 R5, R8, R14, RZ ;  /* 0x0000000e08057227 */ /* 0x000fe200078e00ff */
[----:B------:R-:W-:-:S03]  /*1f20*/  ISETP.GT.U32.AND P4, PT, R0, R2, PT ;  /* 0x000000020000720c */ /* 0x000fc60003f84070 */
[----:B------:R-:W-:-:S04]  /*1f30*/  IMAD.HI.U32 R18, R8, R17, RZ ;  /* 0x0000001108127227 */ /* 0x000fc800078e00ff */
[----:B------:R-:W-:-:S04]  /*1f40*/  IMAD.HI.U32 R15, R8, R6, RZ ;  /* 0x00000006080f7227 */ /* 0x000fc800078e00ff */
[----:B0-----:R-:W-:Y:S02]  /*1f50*/  IMAD.MOV.U32 R3, RZ, RZ, R16 ;  /* 0x000000ffff037224 */ /* 0x001fe400078e0010 */
[----:B------:R-:W-:Y:S02]  /*1f60*/  IMAD.MOV R5, RZ, RZ, -R5 ;  /* 0x000000ffff057224 */ /* 0x000fe400078e0a05 */
[----:B------:R-:W-:Y:S02]  /*1f70*/  @!P0 IMAD.MOV R3, RZ, RZ, -R3 ;  /* 0x000000ffff038224 */ /* 0x000fe400078e0a03 */
[----:B------:R-:W-:Y:S02]  /*1f80*/  IMAD.MOV R18, RZ, RZ, -R18 ;  /* 0x000000ffff127224 */ /* 0x000fe400078e0a12 */
[----:B------:R-:W-:Y:S01]  /*1f90*/  IMAD.MOV R15, RZ, RZ, -R15 ;  /* 0x000000ffff0f7224 */ /* 0x000fe200078e0a0f */
[----:B------:R0:W-:Y:S01]  /*1fa0*/  STL [R1+0x1a0], R3 ;  /* 0x0001a00301007387 */ /* 0x0001e20000100800 */
[----:B------:R-:W-:-:S02]  /*1fb0*/  IMAD R14, R0, R5, R14 ;  /* 0x00000005000e7224 */ /* 0x000fc400078e020e */
[--C-:B------:R-:W-:Y:S02]  /*1fc0*/  @!P2 IMAD.IADD R11, R11, 0x1, -R0.reuse ;  /* 0x000000010b0ba824 */ /* 0x100fe400078e0a00 */
[----:B------:R-:W-:Y:S01]  /*1fd0*/  VIADD R5, R7, 0x194 ;  /* 0x0000019407057836 */ /* 0x000fe20000000000 */
[----:B------:R-:W-:Y:S01]  /*1fe0*/  ISETP.GT.U32.AND P2, PT, R0, R14, PT ;  /* 0x0000000e0000720c */ /* 0x000fe20003f44070 */
[----:B------:R-:W-:Y:S01]  /*1ff0*/  @!P5 IMAD.IADD R10, R10, 0x1, -R0 ;  /* 0x000000010a0ad824 */ /* 0x000fe200078e0a00 */
[----:B------:R-:W-:Y:S01]  /*2000*/  ISETP.GE.AND P5, PT, R13, RZ, PT ;  /* 0x000000ff0d00720c */ /* 0x000fe20003fa6270 */
[C---:B------:R-:W-:Y:S02]  /*2010*/  IMAD R13, R0.reuse, R18, R17 ;  /* 0x00000012000d7224 */ /* 0x040fe400078e0211 */
[C---:B------:R-:W-:Y:S01]  /*2020*/  IMAD R6, R0.reuse, R15, R6 ;  /* 0x0000000f00067224 */ /* 0x040fe200078e0206 */
[----:B------:R-:W-:Y:S01]  /*2030*/  IABS R15, R5 ;  /* 0x00000005000f7213 */ /* 0x000fe20000000000 */
[----:B0-----:R-:W-:Y:S01]  /*2040*/  IMAD.MOV.U32 R3, RZ, RZ, R11 ;  /* 0x000000ffff037224 */ /* 0x001fe200078e000b */
[----:B------:R-:W-:Y:S01]  /*2050*/  ISETP.GT.U32.AND P0, PT, R0, R13, PT ;  /* 0x0000000d0000720c */ /* 0x000fe20003f04070 */
[----:B------:R-:W-:-:S02]  /*2060*/  @!P4 IMAD.IADD R2, R2, 0x1, -R0 ;  /* 0x000000010202c824 */ /* 0x000fc400078e0a00 */
[----:B------:R-:W-:Y:S02]  /*2070*/  IMAD.MOV.U32 R12, RZ, RZ, R10 ;  /* 0x000000ffff0c7224 */ /* 0x000fe400078e000a */
[----:B------:R-:W-:Y:S01]  /*2080*/  @!P6 IMAD.MOV R3, RZ, RZ, -R3 ;  /* 0x000000ffff03e224 */ /* 0x000fe200078e0a03 */
[C---:B------:R-:W-:Y:S01]  /*2090*/  ISETP.GT.U32.AND P6, PT, R0.reuse, R6, PT ;  /* 0x000000060000720c */ /* 0x040fe20003fc4070 */
[----:B------:R-:W-:Y:S01]  /*20a0*/  IMAD.MOV.U32 R10, RZ, RZ, R15 ;  /* 0x000000ffff0a7224 */ /* 0x000fe200078e000f */
[----:B------:R-:W-:Y:S01]  /*20b0*/  ISETP.GT.U32.AND P4, PT, R0, R2, PT ;  /* 0x000000020000720c */ /* 0x000fe20003f84070 */
[----:B------:R-:W-:Y:S01]  /*20c0*/  @!P1 IMAD.MOV R12, RZ, RZ, -R12 ;  /* 0x000000ffff0c9224 */ /* 0x000fe200078e0a0c */
[----:B------:R-:W-:Y:S01]  /*20d0*/  ISETP.GE.AND P1, PT, R9, RZ, PT ;  /* 0x000000ff0900720c */ /* 0x000fe20003f26270 */
[----:B------:R-:W-:Y:S02]  /*20e0*/  VIADD R9, R7, 0x190 ;  /* 0x0000019007097836 */ /* 0x000fe40000000000 */
[----:B------:R-:W-:Y:S01]  /*20f0*/  IMAD.HI.U32 R11, R8, R10, RZ ;  /* 0x0000000a080b7227 */ /* 0x000fe200078e00ff */
[----:B------:R-:W-:Y:S02]  /*2100*/  STL [R1+0x1a8], R12 ;  /* 0x0001a80c01007387 */ /* 0x000fe40000100800 */
[----:B------:R-:W-:Y:S01]  /*2110*/  IABS R15, R9 ;  /* 0x00000009000f7213 */ /* 0x000fe20000000000 */
[----:B------:R-:W-:Y:S01]  /*2120*/  @!P2 IMAD.IADD R14, R14, 0x1, -R0 ;  /* 0x000000010e0ea824 */ /* 0x000fe200078e0a00 */
[----:B------:R0:W-:Y:S01]  /*2130*/  STL [R1+0x1ac], R3 ;  /* 0x0001ac0301007387 */ /* 0x0001e20000100800 */
[----:B------:R-:W-:-:S02]  /*2140*/  IMAD.MOV R11, RZ, RZ, -R11 ;  /* 0x000000ffff0b7224 */ /* 0x000fc400078e0a0b */
[--C-:B------:R-:W-:Y:S01]  /*2150*/  @!P0 IMAD.IADD R13, R13, 0x1, -R0.reuse ;  /* 0x000000010d0d8824 */ /* 0x100fe200078e0a00 */
[----:B------:R-:W-:Y:S01]  /*2160*/  ISETP.GE.AND P0, PT, R5, RZ, PT ;  /* 0x000000ff0500720c */ /* 0x000fe20003f06270 */
[--C-:B------:R-:W-:Y:S01]  /*2170*/  @!P6 IMAD.IADD R6, R6, 0x1, -R0.reuse ;  /* 0x000000010606e824 */ /* 0x100fe200078e0a00 */
[----:B------:R-:W-:Y:S01]  /*2180*/  ISETP.GT.U32.AND P6, PT, R0, R14, PT ;  /* 0x0000000e0000720c */ /* 0x000fe20003fc4070 */
[----:B------:R-:W-:Y:S01]  /*2190*/  @!P4 IMAD.IADD R2, R2, 0x1, -R0 ;  /* 0x000000010202c824 */ /* 0x000fe200078e0a00 */
[C---:B------:R-:W-:Y:S01]  /*21a0*/  ISETP.GT.U32.AND P2, PT, R0.reuse, R13, PT ;  /* 0x0000000d0000720c */ /* 0x040fe20003f44070 */
[----:B------:R-:W-:Y:S01]  /*21b0*/  IMAD R10, R0, R11, R10 ;  /* 0x0000000b000a7224 */ /* 0x000fe200078e020a */
[----:B------:R-:W-:Y:S01]  /*21c0*/  ISETP.GE.AND P4, PT, R4, RZ, PT ;  /* 0x000000ff0400720c */ /* 0x000fe20003f86270 */
[----:B------:R-:W-:-:S04]  /*21d0*/  IMAD.HI.U32 R11, R8, R15, RZ ;  /* 0x0000000f080b7227 */ /* 0x000fc800078e00ff */
[----:B0-----:R-:W-:Y:S02]  /*21e0*/  IMAD.MOV.U32 R3, RZ, RZ, R2 ;  /* 0x000000ffff037224 */ /* 0x001fe400078e0002 */
[----:B------:R-:W-:Y:S02]  /*21f0*/  IMAD.MOV R11, RZ, RZ, -R11 ;  /* 0x000000ffff0b7224 */ /* 0x000fe400078e0a0b */
[----:B------:R-:W-:Y:S01]  /*2200*/  @!P3 IMAD.MOV R3, RZ, RZ, -R3 ;  /* 0x000000ffff03b224 */ /* 0x000fe200078e0a03 */
[C---:B------:R-:W-:Y:S01]  /*2210*/  ISETP.GT.U32.AND P3, PT, R0.reuse, R6, PT ;  /* 0x000000060000720c */ /* 0x040fe20003f64070 */
[----:B------:R-:W-:Y:S02]  /*2220*/  IMAD R15, R0, R11, R15 ;  /* 0x0000000b000f7224 */ /* 0x000fe400078e020f */
[----:B------:R-:W-:Y:S01]  /*2230*/  @!P6 IMAD.IADD R14, R14, 0x1, -R0 ;  /* 0x000000010e0ee824 */ /* 0x000fe200078e0a00 */
[----:B------:R0:W-:Y:S01]  /*2240*/  STL [R1+0x1b0], R3 ;  /* 0x0001b00301007387 */ /* 0x0001e20000100800 */
[C---:B------:R-:W-:Y:S01]  /*2250*/  VIADD R4, R7.reuse, 0x184 ;  /* 0x0000018407047836 */ /* 0x040fe20000000000 */
[----:B------:R-:W-:Y:S01]  /*2260*/  ISETP.GT.U32.AND P6, PT, R0, R15, PT ;  /* 0x0000000f0000720c */ /* 0x000fe20003fc4070 */
[----:B------:R-:W-:-:S02]  /*2270*/  VIADD R5, R7, 0x18c ;  /* 0x0000018c07057836 */ /* 0x000fc40000000000 */
[--C-:B------:R-:W-:Y:S01]  /*2280*/  @!P2 IMAD.IADD R13, R13, 0x1, -R0.reuse ;  /* 0x000000010d0da824 */ /* 0x100fe200078e0a00 */
[----:B------:R-:W-:Y:S01]  /*2290*/  ISETP.GT.U32.AND P2, PT, R0, R10, PT ;  /* 0x0000000a0000720c */ /* 0x000fe20003f44070 */
[----:B------:R-:W-:Y:S01]  /*22a0*/  VIADD R2, R7, 0x188 ;  /* 0x0000018807027836 */ /* 0x000fe20000000000 */
[----:B------:R-:W-:Y:S01]  /*22b0*/  IABS R17, R4 ;  /* 0x0000000400117213 */ /* 0x000fe20000000000 */
[----:B------:R-:W-:Y:S01]  /*22c0*/  @!P3 IMAD.IADD R6, R6, 0x1, -R0 ;  /* 0x000000010606b824 */ /* 0x000fe200078e0a00 */
[----:B------:R-:W-:Y:S01]  /*22d0*/  IABS R16, R5 ;  /* 0x0000000500107213 */ /* 0x000fe20000000000 */
[----:B0-----:R-:W-:Y:S01]  /*22e0*/  IMAD.MOV.U32 R3, RZ, RZ, R13 ;  /* 0x000000ffff037224 */ /* 0x001fe200078e000d */
[----:B------:R-:W-:Y:S01]  /*22f0*/  ISETP.GE.AND P3, PT, R9, RZ, PT ;  /* 0x000000ff0900720c */ /* 0x000fe20003f66270 */
[----:B------:R-:W-:Y:S01]  /*2300*/  IMAD.MOV.U32 R9, RZ, RZ, R17 ;  /* 0x000000ffff097224 */ /* 0x000fe200078e0011 */
[----:B------:R-:W-:Y:S01]  /*2310*/  IABS R11, R2 ;  /* 0x00000002000b7213 */ /* 0x000fe20000000000 */
[----:B------:R-:W-:-:S04]  /*2320*/  IMAD.HI.U32 R17, R8, R16, RZ ;  /* 0x0000001008117227 */ /* 0x000fc800078e00ff */
[----:B------:R-:W-:Y:S02]  /*2330*/  @!P6 IMAD.IADD R15, R15, 0x1, -R0 ;  /* 0x000000010f0fe824 */ /* 0x000fe400078e0a00 */
[----:B------:R-:W-:-:S03]  /*2340*/  IMAD.HI.U32 R18, R8, R11, RZ ;  /* 0x0000000b08127227 */ /* 0x000fc600078e00ff */
[----:B------:R-:W-:Y:S01]  /*2350*/  ISETP.GT.U32.AND P6, PT, R0, R15, PT ;  /* 0x0000000f0000720c */ /* 0x000fe20003fc4070 */
[----:B------:R-:W-:Y:S02]  /*2360*/  IMAD.MOV R17, RZ, RZ, -R17 ;  /* 0x000000ffff117224 */ /* 0x000fe400078e0a11 */
[----:B------:R-:W-:Y:S01]  /*2370*/  @!P2 IMAD.IADD R10, R10, 0x1, -R0 ;  /* 0x000000010a0aa824 */ /* 0x000fe200078e0a00 */
[----:B------:R-:W-:Y:S01]  /*2380*/  ISETP.GE.AND P2, PT, R5, RZ, PT ;  /* 0x000000ff0500720c */ /* 0x000fe20003f46270 */
[----:B------:R-:W-:Y:S02]  /*2390*/  @!P5 IMAD.MOV R3, RZ, RZ, -R3 ;  /* 0x000000ffff03d224 */ /* 0x000fe400078e0a03 */
[----:B------:R-:W-:Y:S01]  /*23a0*/  IMAD.HI.U32 R5, R8, R9, RZ ;  /* 0x0000000908057227 */ /* 0x000fe200078e00ff */
[----:B------:R-:W-:Y:S02]  /*23b0*/  ISETP.GT.U32.AND P5, PT, R0, R10, PT ;  /* 0x0000000a0000720c */ /* 0x000fe40003fa4070 */
[----:B------:R0:W-:Y:S01]  /*23c0*/  STL [R1+0x1a4], R3 ;  /* 0x0001a40301007387 */ /* 0x0001e20000100800 */
[----:B------:R-:W-:-:S02]  /*23d0*/  IMAD.MOV R13, RZ, RZ, -R18 ;  /* 0x000000ffff0d7224 */ /* 0x000fc400078e0a12 */
[C---:B------:R-:W-:Y:S02]  /*23e0*/  IMAD R16, R0.reuse, R17, R16 ;  /* 0x0000001100107224 */ /* 0x040fe400078e0210 */
[----:B------:R-:W-:Y:S02]  /*23f0*/  IMAD.MOV.U32 R12, RZ, RZ, R14 ;  /* 0x000000ffff0c7224 */ /* 0x000fe400078e000e */
[----:B------:R-:W-:Y:S02]  /*2400*/  IMAD.MOV R5, RZ, RZ, -R5 ;  /* 0x000000ffff057224 */ /* 0x000fe400078e0a05 */
[C---:B------:R-:W-:Y:S02]  /*2410*/  IMAD R11, R0.reuse, R13, R11 ;  /* 0x0000000d000b7224 */ /* 0x040fe400078e020b */
[----:B0-----:R-:W-:Y:S02]  /*2420*/  IMAD.MOV.U32 R3, RZ, RZ, R6 ;  /* 0x000000ffff037224 */ /* 0x001fe400078e0006 */
[----:B------:R-:W-:Y:S01]  /*2430*/  @!P1 IMAD.MOV R12, RZ, RZ, -R12 ;  /* 0x000000ffff0c9224 */ /* 0x000fe200078e0a0c */
[C---:B------:R-:W-:Y:S01]  /*2440*/  ISETP.GT.U32.AND P1, PT, R0.reuse, R16, PT ;  /* 0x000000100000720c */ /* 0x040fe20003f24070 */
[----:B------:R-:W-:-:S02]  /*2450*/  IMAD R9, R0, R5, R9 ;  /* 0x0000000500097224 */ /* 0x000fc400078e0209 */
[----:B------:R-:W-:Y:S01]  /*2460*/  @!P4 IMAD.MOV R3, RZ, RZ, -R3 ;  /* 0x000000ffff03c224 */ /* 0x000fe200078e0a03 */
[C---:B------:R-:W-:Y:S01]  /*2470*/  ISETP.GT.U32.AND P4, PT, R0.reuse, R11, PT ;  /* 0x0000000b0000720c */ /* 0x040fe20003f84070 */
[--C-:B------:R-:W-:Y:S01]  /*2480*/  @!P6 IMAD.IADD R15, R15, 0x1, -R0.reuse ;  /* 0x000000010f0fe824 */ /* 0x100fe200078e0a00 */
[----:B------:R-:W-:Y:S01]  /*2490*/  ISETP.GT.U32.AND P6, PT, R0, R9, PT ;  /* 0x000000090000720c */ /* 0x000fe20003fc4070 */
[C---:B------:R-:W-:Y:S01]  /*24a0*/  VIADD R17, R7.reuse, 0x180 ;  /* 0x0000018007117836 */ /* 0x040fe20000000000 */
[----:B------:R-:W-:Y:S01]  /*24b0*/  STL [R1+0x148], R12 ;  /* 0x0001480c01007387 */ /* 0x000fe20000100800 */
[--C-:B------:R-:W-:Y:S01]  /*24c0*/  @!P5 IMAD.IADD R10, R10, 0x1, -R0.reuse ;  /* 0x000000010a0ad824 */ /* 0x100fe200078e0a00 */
[----:B------:R-:W-:Y:S01]  /*24d0*/  ISETP.GE.AND P5, PT, R2, RZ, PT ;  /* 0x000000ff0200720c */ /* 0x000fe20003fa6270 */
[C---:B------:R-:W-:Y:S01]  /*24e0*/  VIADD R2, R7.reuse, 0x17c ;  /* 0x0000017c07027836 */ /* 0x040fe20000000000 */
[----:B------:R-:W-:Y:S01]  /*24f0*/  IABS R5, R17 ;  /* 0x0000001100057213 */ /* 0x000fe20000000000 */
[--C-:B------:R-:W-:Y:S01]  /*2500*/  @!P1 IMAD.IADD R16, R16, 0x1, -R0.reuse ;  /* 0x0000000110109824 */ /* 0x100fe200078e0a00 */
[----:B------:R0:W-:Y:S01]  /*2510*/  STL [R1+0x198], R3 ;  /* 0x0001980301007387 */ /* 0x0001e20000100800 */
[----:B------:R-:W-:Y:S01]  /*2520*/  ISETP.GE.AND P1, PT, R4, RZ, PT ;  /* 0x000000ff0400720c */ /* 0x000fe20003f26270 */
[----:B------:R-:W-:Y:S01]  /*2530*/  VIADD R4, R7, 0x178 ;  /* 0x0000017807047836 */ /* 0x000fe20000000000 */
[----:B------:R-:W-:Y:S01]  /*2540*/  IABS R6, R2 ;  /* 0x0000000200067213 */ /* 0x000fe20000000000 */
[----:B------:R-:W-:Y:S01]  /*2550*/  @!P4 IMAD.IADD R11, R11, 0x1, -R0 ;  /* 0x000000010b0bc824 */ /* 0x000fe200078e0a00 */
[----:B------:R-:W-:Y:S01]  /*2560*/  ISETP.GT.U32.AND P4, PT, R0, R16, PT ;  /* 0x000000100000720c */ /* 0x000fe20003f84070 */
[----:B------:R-:W-:Y:S01]  /*2570*/  IMAD.HI.U32 R13, R8, R5, RZ ;  /* 0x00000005080d7227 */ /* 0x000fe200078e00ff */
[----:B------:R-:W-:-:S03]  /*2580*/  IABS R19, R4 ;  /* 0x0000000400137213 */ /* 0x000fc60000000000 */
[----:B------:R-:W-:Y:S01]  /*2590*/  @!P6 IMAD.IADD R9, R9, 0x1, -R0 ;  /* 0x000000010909e824 */ /* 0x000fe200078e0a00 */
[----:B------:R-:W-:Y:S01]  /*25a0*/  ISETP.GT.U32.AND P6, PT, R0, R11, PT ;  /* 0x0000000b0000720c */ /* 0x000fe20003fc4070 */
[----:B0-----:R-:W-:Y:S02]  /*25b0*/  IMAD.MOV.U32 R3, RZ, RZ, R10 ;  /* 0x000000ffff037224 */ /* 0x001fe400078e000a */
[----:B------:R-:W-:Y:S02]  /*25c0*/  IMAD.MOV R13, RZ, RZ, -R13 ;  /* 0x000000ffff0d7224 */ /* 0x000fe400078e0a0d */
[----:B------:R-:W-:-:S04]  /*25d0*/  IMAD.HI.U32 R10, R8, R6, RZ ;  /* 0x00000006080a7227 */ /* 0x000fc800078e00ff */
[----:B------:R-:W-:Y:S02]  /*25e0*/  IMAD R5, R0, R13, R5 ;  /* 0x0000000d00057224 */ /* 0x000fe400078e0205 */
[----:B------:R-:W-:Y:S02]  /*25f0*/  IMAD.MOV R10, RZ, RZ, -R10 ;  /* 0x000000ffff0a7224 */ /* 0x000fe400078e0a0a */
[----:B------:R-:W-:Y:S01]  /*2600*/  @!P4 IMAD.IADD R16, R16, 0x1, -R0 ;  /* 0x000000011010c824 */ /* 0x000fe200078e0a00 */
[C---:B------:R-:W-:Y:S01]  /*2610*/  ISETP.GT.U32.AND P4, PT, R0.reuse, R5, PT ;  /* 0x000000050000720c */ /* 0x040fe20003f84070 */
[C---:B------:R-:W-:Y:S02]  /*2620*/  IMAD R6, R0.reuse, R10, R6 ;  /* 0x0000000a00067224 */ /* 0x040fe400078e0206 */
[----:B------:R-:W-:Y:S02]  /*2630*/  @!P6 IMAD.IADD R11, R11, 0x1, -R0 ;  /* 0x000000010b0be824 */ /* 0x000fe400078e0a00 */
[----:B------:R-:W-:Y:S01]  /*2640*/  @!P0 IMAD.MOV R3, RZ, RZ, -R3 ;  /* 0x000000ffff038224 */ /* 0x000fe200078e0a03 */
[C---:B------:R-:W-:Y:S01]  /*2650*/  ISETP.GT.U32.AND P6, PT, R0.reuse, R6, PT ;  /* 0x000000060000720c */ /* 0x040fe20003fc4070 */
[----:B------:R-:W-:Y:S01]  /*2660*/  VIADD R13, R7, 0x174 ;  /* 0x00000174070d7836 */ /* 0x000fe20000000000 */
[----:B------:R-:W-:Y:S01]  /*2670*/  ISETP.GT.U32.AND P0, PT, R0, R9, PT ;  /* 0x000000090000720c */ /* 0x000fe20003f04070 */
[----:B------:R-:W-:Y:S01]  /*2680*/  IMAD.MOV.U32 R12, RZ, RZ, R15 ;  /* 0x000000ffff0c7224 */ /* 0x000fe200078e000f */
[----:B------:R0:W-:Y:S01]  /*2690*/  STL [R1+0x19c], R3 ;  /* 0x00019c0301007387 */ /* 0x0001e20000100800 */
[----:B------:R-:W-:Y:S01]  /*26a0*/  IMAD.HI.U32 R20, R8, R19, RZ ;  /* 0x0000001308147227 */ /* 0x000fe200078e00ff */
[----:B------:R-:W-:-:S03]  /*26b0*/  IABS R10, R13 ;  /* 0x0000000d000a7213 */ /* 0x000fc60000000000 */
[----:B------:R-:W-:Y:S01]  /*26c0*/  @!P4 IMAD.IADD R5, R5, 0x1, -R0 ;  /* 0x000000010505c824 */ /* 0x000fe200078e0a00 */
[----:B------:R-:W-:Y:S01]  /*26d0*/  ISETP.GE.AND P4, PT, R2, RZ, PT ;  /* 0x000000ff0200720c */ /* 0x000fe20003f86270 */
[----:B------:R-:W-:Y:S02]  /*26e0*/  @!P3 IMAD.MOV R12, RZ, RZ, -R12 ;  /* 0x000000ffff0cb224 */ /* 0x000fe400078e0a0c */
[----:B------:R-:W-:Y:S01]  /*26f0*/  @!P6 IMAD.IADD R6, R6, 0x1, -R0 ;  /* 0x000000010606e824 */ /* 0x000fe200078e0a00 */
[----:B------:R-:W-:Y:S01]  /*2700*/  ISETP.GT.U32.AND P6, PT, R0, R5, PT ;  /* 0x000000050000720c */ /* 0x000fe20003fc4070 */
[----:B0-----:R-:W-:Y:S01]  /*2710*/  IMAD.MOV.U32 R3, RZ, RZ, R16 ;  /* 0x000000ffff037224 */ /* 0x001fe200078e0010 */
[----:B------:R-:W-:Y:S01]  /*2720*/  STL [R1+0x194], R12 ;  /* 0x0001940c01007387 */ /* 0x000fe20000100800 */
[----:B------:R-:W-:Y:S02]  /*2730*/  IMAD.MOV R20, RZ, RZ, -R20 ;  /* 0x000000ffff147224 */ /* 0x000fe400078e0a14 */
[----:B------:R-:W-:-:S04]  /*2740*/  IMAD.HI.U32 R18, R8, R10, RZ ;  /* 0x0000000a08127227 */ /* 0x000fc800078e00ff */
[----:B------:R-:W-:Y:S01]  /*2750*/  @!P2 IMAD.MOV R3, RZ, RZ, -R3 ;  /* 0x000000ffff03a224 */ /* 0x000fe200078e0a03 */
[C---:B------:R-:W-:Y:S01]  /*2760*/  ISETP.GT.U32.AND P2, PT, R0.reuse, R6, PT ;  /* 0x000000060000720c */ /* 0x040fe20003f44070 */
[----:B------:R-:W-:Y:S01]  /*2770*/  @!P0 IMAD.IADD R9, R9, 0x1, -R0 ;  /* 0x0000000109098824 */ /* 0x000fe200078e0a00 */
[----:B------:R-:W-:Y:S01]  /*2780*/  ISETP.GE.AND P0, PT, R17, RZ, PT ;  /* 0x000000ff1100720c */ /* 0x000fe20003f06270 */
[C---:B------:R-:W-:Y:S01]  /*2790*/  IMAD R2, R0.reuse, R20, R19 ;  /* 0x0000001400027224 */ /* 0x040fe200078e0213 */
[----:B------:R0:W-:Y:S01]  /*27a0*/  STL [R1+0x190], R3 ;  /* 0x0001900301007387 */ /* 0x0001e20000100800 */
[----:B------:R-:W-:Y:S02]  /*27b0*/  IMAD.MOV R18, RZ, RZ, -R18 ;  /* 0x000000ffff127224 */ /* 0x000fe400078e0a12 */
[----:B------:R-:W-:Y:S01]  /*27c0*/  VIADD R14, R7, 0x170 ;  /* 0x00000170070e7836 */ /* 0x000fe20000000000 */
[----:B------:R-:W-:Y:S01]  /*27d0*/  ISETP.GT.U32.AND P3, PT, R0, R2, PT ;  /* 0x000000020000720c */ /* 0x000fe20003f64070 */
[----:B------:R-:W-:Y:S01]  /*27e0*/  @!P5 IMAD.MOV R11, RZ, RZ, -R11 ;  /* 0x000000ffff0bd224 */ /* 0x000fe200078e0a0b */
[----:B------:R-:W-:Y:S01]  /*27f0*/  ISETP.GE.AND P5, PT, R4, RZ, PT ;  /* 0x000000ff0400720c */ /* 0x000fe20003fa6270 */
[--C-:B------:R-:W-:Y:S01]  /*2800*/  @!P6 IMAD.IADD R5, R5, 0x1, -R0.reuse ;  /* 0x000000010505e824 */ /* 0x100fe200078e0a00 */
[----:B------:R-:W-:Y:S01]  /*2810*/  IABS R17, R14 ;  /* 0x0000000e00117213 */ /* 0x000fe20000000000 */
[----:B------:R-:W-:Y:S01]  /*2820*/  @!P2 IMAD.IADD R6, R6, 0x1, -R0 ;  /* 0x000000010606a824 */ /* 0x000fe200078e0a00 */
[----:B------:R1:W-:Y:S01]  /*2830*/  STL [R1+0x18c], R11 ;  /* 0x00018c0b01007387 */ /* 0x0003e20000100800 */
[----:B0-----:R-:W-:Y:S01]  /*2840*/  IMAD.MOV.U32 R3, RZ, RZ, R9 ;  /* 0x000000ffff037224 */ /* 0x001fe200078e0009 */
[----:B------:R-:W-:Y:S01]  /*2850*/  ISETP.GE.AND P2, PT, R14, RZ, PT ;  /* 0x000000ff0e00720c */ /* 0x000fe20003f46270 */
[----:B------:R-:W-:-:S02]  /*2860*/  IMAD R9, R0, R18, R10 ;  /* 0x0000001200097224 */ /* 0x000fc400078e020a */
[----:B------:R-:W-:Y:S01]  /*2870*/  @!P1 IMAD.MOV R3, RZ, RZ, -R3 ;  /* 0x000000ffff039224 */ /* 0x000fe200078e0a03 */
[----:B------:R-:W-:Y:S01]  /*2880*/  ISETP.GE.AND P1, PT, R13, RZ, PT ;  /* 0x000000ff0d00720c */ /* 0x000fe20003f26270 */
[----:B------:R-:W-:Y:S01]  /*2890*/  IMAD.HI.U32 R4, R8, R17, RZ ;  /* 0x0000001108047227 */ /* 0x000fe200078e00ff */
[----:B------:R-:W-:Y:S02]  /*28a0*/  ISETP.GT.U32.AND P6, PT, R0, R9, PT ;  /* 0x000000090000720c */ /* 0x000fe40003fc4070 */
[----:B------:R0:W-:Y:S01]  /*28b0*/  STL [R1+0x188], R3 ;  /* 0x0001880301007387 */ /* 0x0001e20000100800 */
[C---:B------:R-:W-:Y:S02]  /*28c0*/  VIADD R10, R7.reuse, 0x16c ;  /* 0x0000016c070a7836 */ /* 0x040fe40000000000 */
[----:B------:R-:W-:Y:S02]  /*28d0*/  IMAD.MOV R4, RZ, RZ, -R4 ;  /* 0x000000ffff047224 */ /* 0x000fe400078e0a04 */
[----:B------:R-:W-:Y:S01]  /*28e0*/  @!P3 IMAD.IADD R2, R2, 0x1, -R0 ;  /* 0x000000010202b824 */ /* 0x000fe200078e0a00 */
[----:B------:R-:W-:Y:S01]  /*28f0*/  IABS R19, R10 ;  /* 0x0000000a00137213 */ /* 0x000fe20000000000 */
[----:B------:R-:W-:Y:S01]  /*2900*/  IMAD R20, R0, R4, R17 ;  /* 0x0000000400147224 */ /* 0x000fe200078e0211 */
[----:B------:R-:W-:Y:S01]  /*2910*/  ISETP.GE.AND P3, PT, R10, RZ, PT ;  /* 0x000000ff0a00720c */ /* 0x000fe20003f66270 */
[----:B-1----:R-:W-:-:S02]  /*2920*/  VIADD R11, R7, 0x168 ;  /* 0x00000168070b7836 */ /* 0x002fc40000000000 */
[----:B0-----:R-:W-:Y:S02]  /*2930*/  IMAD.MOV.U32 R3, RZ, RZ, R5 ;  /* 0x000000ffff037224 */ /* 0x001fe400078e0005 */
[----:B------:R-:W-:Y:S01]  /*2940*/  @!P6 IMAD.IADD R9, R9, 0x1, -R0 ;  /* 0x000000010909e824 */ /* 0x000fe200078e0a00 */
[----:B------:R-:W-:Y:S01]  /*2950*/  ISETP.GT.U32.AND P6, PT, R0, R2, PT ;  /* 0x000000020000720c */ /* 0x000fe20003fc4070 */
[----:B------:R-:W-:Y:S01]  /*2960*/  @!P0 IMAD.MOV R3, RZ, RZ, -R3 ;  /* 0x000000ffff038224 */ /* 0x000fe200078e0a03 */
[----:B------:R-:W-:Y:S01]  /*2970*/  IABS R15, R11 ;  /* 0x0000000b000f7213 */ /* 0x000fe20000000000 */
[----:B------:R-:W-:Y:S01]  /*2980*/  IMAD.HI.U32 R5, R8, R19, RZ ;  /* 0x0000001308057227 */ /* 0x000fe200078e00ff */
[----:B------:R-:W-:Y:S02]  /*2990*/  ISETP.GT.U32.AND P0, PT, R0, R9, PT ;  /* 0x000000090000720c */ /* 0x000fe40003f04070 */
[----:B------:R0:W-:Y:S01]  /*29a0*/  STL [R1+0x184], R3 ;  /* 0x0001840301007387 */ /* 0x0001e20000100800 */
[----:B------:R-:W-:-:S02]  /*29b0*/  IMAD.MOV R5, RZ, RZ, -R5 ;  /* 0x000000ffff057224 */ /* 0x000fc400078e0a05 */
[----:B------:R-:W-:Y:S02]  /*29c0*/  VIADD R10, R7, 0x164 ;  /* 0x00000164070a7836 */ /* 0x000fe40000000000 */
[----:B------:R-:W-:Y:S02]  /*29d0*/  IMAD R19, R0, R5, R19 ;  /* 0x0000000500137224 */ /* 0x000fe400078e0213 */
[----:B------:R-:W-:Y:S01]  /*29e0*/  @!P6 IMAD.IADD R2, R2, 0x1, -R0 ;  /* 0x000000010202e824 */ /* 0x000fe200078e0a00 */
[----:B------:R-:W-:Y:S01]  /*29f0*/  IABS R18, R10 ;  /* 0x0000000a00127213 */ /* 0x000fe20000000000 */
[----:B------:R-:W-:Y:S01]  /*2a00*/  IMAD.HI.U32 R5, R8, R15, RZ ;  /* 0x0000000f08057227 */ /* 0x000fe200078e00ff */
[----:B------:R-:W-:-:S03]  /*2a10*/  ISETP.GT.U32.AND P6, PT, R0, R19, PT ;  /* 0x000000130000720c */ /* 0x000fc60003fc4070 */
[----:B0-----:R-:W-:Y:S02]  /*2a20*/  IMAD.MOV.U32 R3, RZ, RZ, R6 ;  /* 0x000000ffff037224 */ /* 0x001fe400078e0006 */
[----:B------:R-:W-:Y:S01]  /*2a30*/  @!P0 IMAD.IADD R9, R9, 0x1, -R0 ;  /* 0x0000000109098824 */ /* 0x000fe200078e0a00 */
[----:B------:R-:W-:Y:S01]  /*2a40*/  ISETP.GE.AND P0, PT, R11, RZ, PT ;  /* 0x000000ff0b00720c */ /* 0x000fe20003f06270 */
[----:B------:R-:W-:Y:S01]  /*2a50*/  @!P4 IMAD.MOV R3, RZ, RZ, -R3 ;  /* 0x000000ffff03c224 */ /* 0x000fe200078e0a03 */
[----:B------:R-:W-:Y:S01]  /*2a60*/  ISETP.GT.U32.AND P4, PT, R0, R20, PT ;  /* 0x000000140000720c */ /* 0x000fe20003f84070 */
[----:B------:R-:W-:-:S03]  /*2a70*/  IMAD.HI.U32 R6, R8, R18, RZ ;  /* 0x0000001208067227 */ /* 0x000fc600078e00ff */
[----:B------:R0:W-:Y:S01]  /*2a80*/  STL [R1+0x180], R3 ;  /* 0x0001800301007387 */ /* 0x0001e20000100800 */
[----:B------:R-:W-:Y:S02]  /*2a90*/  IMAD.MOV R11, RZ, RZ, -R5 ;  /* 0x000000ffff0b7224 */ /* 0x000fe400078e0a05 */
[----:B------:R-:W-:Y:S02]  /*2aa0*/  VIADD R4, R7, 0x160 ;  /* 0x0000016007047836 */ /* 0x000fe40000000000 */
[----:B------:R-:W-:Y:S02]  /*2ab0*/  IMAD.MOV R6, RZ, RZ, -R6 ;  /* 0x000000ffff067224 */ /* 0x000fe400078e0a06 */
[----:B------:R-:W-:Y:S01]  /*2ac0*/  IMAD R15, R0, R11, R15 ;  /* 0x0000000b000f7224 */ /* 0x000fe200078e020f */
[----:B------:R-:W-:Y:S01]  /*2ad0*/  IABS R17, R4 ;  /* 0x0000000400117213 */ /* 0x000fe20000000000 */
[----:B------:R-:W-:Y:S01]  /*2ae0*/  @!P4 IMAD.IADD R20, R20, 0x1, -R0 ;  /* 0x000000011414c824 */ /* 0x000fe200078e0a00 */
[----:B------:R-:W-:Y:S01]  /*2af0*/  ISETP.GE.AND P4, PT, R10, RZ, PT ;  /* 0x000000ff0a00720c */ /* 0x000fe20003f86270 */
[----:B0-----:R-:W-:-:S02]  /*2b00*/  IMAD.MOV.U32 R3, RZ, RZ, R2 ;  /* 0x000000ffff037224 */ /* 0x001fc400078e0002 */
[----:B------:R-:W-:Y:S02]  /*2b10*/  @!P6 IMAD.IADD R19, R19, 0x1, -R0 ;  /* 0x000000011313e824 */ /* 0x000fe400078e0a00 */
[----:B------:R-:W-:Y:S01]  /*2b20*/  @!P5 IMAD.MOV R3, RZ, RZ, -R3 ;  /* 0x000000ffff03d224 */ /* 0x000fe200078e0a03 */
[C---:B------:R-:W-:Y:S01]  /*2b30*/  ISETP.GT.U32.AND P5, PT, R0.reuse, R20, PT ;  /* 0x000000140000720c */ /* 0x040fe20003fa4070 */
[C---:B------:R-:W-:Y:S01]  /*2b40*/  IMAD R18, R0.reuse, R6, R18 ;  /* 0x0000000600127224 */ /* 0x040fe200078e0212 */
[----:B------:R-:W-:Y:S01]  /*2b50*/  ISETP.GT.U32.AND P6, PT, R0, R19, PT ;  /* 0x000000130000720c */ /* 0x000fe20003fc4070 */
[----:B------:R-:W-:Y:S01]  /*2b60*/  IMAD.HI.U32 R5, R8, R17, RZ ;  /* 0x0000001108057227 */ /* 0x000fe200078e00ff */
[----:B------:R0:W-:Y:S03]  /*2b70*/  STL [R1+0x17c], R3 ;  /* 0x00017c0301007387 */ /* 0x0001e60000100800 */
[----:B------:R-:W-:-:S02]  /*2b80*/  IMAD.MOV R5, RZ, RZ, -R5 ;  /* 0x000000ffff057224 */ /* 0x000fc400078e0a05 */
[----:B------:R-:W-:Y:S02]  /*2b90*/  VIADD R10, R7, 0x15c ;  /* 0x0000015c070a7836 */ /* 0x000fe40000000000 */
[----:B------:R-:W-:Y:S02]  /*2ba0*/  IMAD R17, R0, R5, R17 ;  /* 0x0000000500117224 */ /* 0x000fe400078e0211 */
[--C-:B------:R-:W-:Y:S01]  /*2bb0*/  @!P5 IMAD.IADD R20, R20, 0x1, -R0.reuse ;  /* 0x000000011414d824 */ /* 0x100fe200078e0a00 */
[C---:B------:R-:W-:Y:S01]  /*2bc0*/  ISETP.GT.U32.AND P5, PT, R0.reuse, R18, PT ;  /* 0x000000120000720c */ /* 0x040fe20003fa4070 */
[----:B0-----:R-:W-:Y:S01]  /*2bd0*/  IMAD.MOV.U32 R3, RZ, RZ, R9 ;  /* 0x000000ffff037224 */ /* 0x001fe200078e0009 */
[----:B------:R-:W-:Y:S01]  /*2be0*/  IABS R13, R10 ;  /* 0x0000000a000d7213 */ /* 0x000fe20000000000 */
[----:B------:R-:W-:Y:S01]  /*2bf0*/  @!P6 IMAD.IADD R19, R19, 0x1, -R0 ;  /* 0x000000011313e824 */ /* 0x000fe200078e0a00 */
[C---:B------:R-:W-:Y:S01]  /*2c00*/  ISETP.GT.U32.AND P6, PT, R0.reuse, R17, PT ;  /* 0x000000110000720c */ /* 0x040fe20003fc4070 */
[----:B------:R-:W-:Y:S01]  /*2c10*/  @!P1 IMAD.MOV R3, RZ, RZ, -R3 ;  /* 0x000000ffff039224 */ /* 0x000fe200078e0a03 */
[----:B------:R-:W-:Y:S01]  /*2c20*/  ISETP.GT.U32.AND P1, PT, R0, R15, PT ;  /* 0x0000000f0000720c */ /* 0x000fe20003f24070 */
[----:B------:R-:W-:-:S03]  /*2c30*/  IMAD.HI.U32 R16, R8, R13, RZ ;  /* 0x0000000d08107227 */ /* 0x000fc600078e00ff */
[----:B------:R0:W-:Y:S01]  /*2c40*/  STL [R1+0x178], R3 ;  /* 0x0001780301007387 */ /* 0x0001e20000100800 */
[----:B------:R-:W-:Y:S02]  /*2c50*/  VIADD R2, R7, 0x158 ;  /* 0x0000015807027836 */ /* 0x000fe40000000000 */
[----:B------:R-:W-:Y:S02]  /*2c60*/  @!P5 IMAD.IADD R18, R18, 0x1, -R0 ;  /* 0x000000011212d824 */ /* 0x000fe400078e0a00 */
[----:B------:R-:W-:Y:S01]  /*2c70*/  IMAD.MOV R16, RZ, RZ, -R16 ;  /* 0x000000ffff107224 */ /* 0x000fe200078e0a10 */
[----:B------:R-:W-:Y:S01]  /*2c80*/  IABS R9, R2 ;  /* 0x0000000200097213 */ /* 0x000fe20000000000 */
[--C-:B------:R-:W-:Y:S01]  /*2c90*/  @!P6 IMAD.IADD R17, R17, 0x1, -R0.reuse ;  /* 0x000000011111e824 */ /* 0x100fe200078e0a00 */
[----:B------:R-:W-:Y:S01]  /*2ca0*/  ISETP.GT.U32.AND P6, PT, R0, R18, PT ;  /* 0x000000120000720c */ /* 0x000fe20003fc4070 */
[----:B------:R-:W-:Y:S01]  /*2cb0*/  @!P1 IMAD.IADD R15, R15, 0x1, -R0 ;  /* 0x000000010f0f9824 */ /* 0x000fe200078e0a00 */
[----:B------:R-:W-:Y:S01]  /*2cc0*/  ISETP.GE.AND P1, PT, R4, RZ, PT ;  /* 0x000000ff0400720c */ /* 0x000fe20003f26270 */
[----:B------:R-:W-:-:S02]  /*2cd0*/  IMAD R13, R0, R16, R13 ;  /* 0x00000010000d7224 */ /* 0x000fc400078e020d */
[----:B------:R-:W-:Y:S01]  /*2ce0*/  VIADD R14, R7, 0x150 ;  /* 0x00000150070e7836 */ /* 0x000fe20000000000 */
[----:B------:R-:W-:Y:S01]  /*2cf0*/  ISETP.GT.U32.AND P5, PT, R0, R15, PT ;  /* 0x0000000f0000720c */ /* 0x000fe20003fa4070 */
[----:B------:R-:W-:-:S03]  /*2d00*/  IMAD.HI.U32 R4, R8, R9, RZ ;  /* 0x0000000908047227 */ /* 0x000fc600078e00ff */
[----:B------:R-:W-:Y:S01]  /*2d10*/  IABS R5, R14 ;  /* 0x0000000e00057213 */ /* 0x000fe20000000000 */
[----:B------:R-:W-:Y:S02]  /*2d20*/  IMAD.MOV.U32 R12, RZ, RZ, R20 ;  /* 0x000000ffff0c7224 */ /* 0x000fe400078e0014 */
[----:B------:R-:W-:Y:S02]  /*2d30*/  IMAD.MOV R4, RZ, RZ, -R4 ;  /* 0x000000ffff047224 */ /* 0x000fe400078e0a04 */
[----:B0-----:R-:W-:Y:S02]  /*2d40*/  IMAD.MOV.U32 R3, RZ, RZ, R19 ;  /* 0x000000ffff037224 */ /* 0x001fe400078e0013 */
[----:B------:R-:W-:Y:S01]  /*2d50*/  @!P2 IMAD.MOV R12, RZ, RZ, -R12 ;  /* 0x000000ffff0ca224 */ /* 0x000fe200078e0a0c */
[C---:B------:R-:W-:Y:S01]  /*2d60*/  ISETP.GT.U32.AND P2, PT, R0.reuse, R17, PT ;  /* 0x000000110000720c */ /* 0x040fe20003f44070 */
[----:B------:R-:W-:Y:S01]  /*2d70*/  @!P5 IMAD.IADD R15, R15, 0x1, -R0 ;  /* 0x000000010f0fd824 */ /* 0x000fe200078e0a00 */
[----:B------:R-:W-:Y:S01]  /*2d80*/  ISETP.GT.U32.AND P5, PT, R0, R13, PT ;  /* 0x0000000d0000720c */ /* 0x000fe20003fa4070 */
[----:B------:R-:W-:Y:S01]  /*2d90*/  @!P3 IMAD.MOV R3, RZ, RZ, -R3 ;  /* 0x000000ffff03b224 */ /* 0x000fe200078e0a03 */
[----:B------:R-:W-:Y:S01]  /*2da0*/  ISETP.GE.AND P3, PT, R10, RZ, PT ;  /* 0x000000ff0a00720c */ /* 0x000fe20003f66270 */
[----:B------:R-:W-:Y:S01]  /*2db0*/  IMAD R9, R0, R4, R9 ;  /* 0x0000000400097224 */ /* 0x000fe200078e0209 */
[----:B------:R-:W-:Y:S01]  /*2dc0*/  STL [R1+0x174], R12 ;  /* 0x0001740c01007387 */ /* 0x000fe20000100800 */
[----:B------:R-:W-:-:S03]  /*2dd0*/  IMAD.HI.U32 R10, R8, R5, RZ ;  /* 0x00000005080a7227 */ /* 0x000fc600078e00ff */
[----:B------:R0:W-:Y:S01]  /*2de0*/  STL [R1+0x170], R3 ;  /* 0x0001700301007387 */ /* 0x0001e20000100800 */
[----:B------:R-:W-:Y:S01]  /*2df0*/  @!P6 IMAD.IADD R18, R18, 0x1, -R0 ;  /* 0x000000011212e824 */ /* 0x000fe200078e0a00 */
[C---:B------:R-:W-:Y:S01]  /*2e00*/  ISETP.GT.U32.AND P6, PT, R0.reuse, R9, PT ;  /* 0x000000090000720c */ /* 0x040fe20003fc4070 */
[----:B------:R-:W-:Y:S02]  /*2e10*/  VIADD R11, R7, 0x154 ;  /* 0x00000154070b7836 */ /* 0x000fe40000000000 */
[----:B------:R-:W-:Y:S02]  /*2e20*/  IMAD.MOV R10, RZ, RZ, -R10 ;  /* 0x000000ffff0a7224 */ /* 0x000fe400078e0a0a */
[----:B------:R-:W-:Y:S01]  /*2e30*/  @!P5 IMAD.IADD R13, R13, 0x1, -R0 ;  /* 0x000000010d0dd824 */ /* 0x000fe200078e0a00 */
[----:B------:R-:W-:Y:S01]  /*2e40*/  IABS R6, R11 ;  /* 0x0000000b00067213 */ /* 0x000fe20000000000 */
[----:B------:R-:W-:Y:S02]  /*2e50*/  IMAD R5, R0, R10, R5 ;  /* 0x0000000a00057224 */ /* 0x000fe400078e0205 */
[----:B0-----:R-:W-:-:S02]  /*2e60*/  IMAD.MOV.U32 R3, RZ, RZ, R15 ;  /* 0x000000ffff037224 */ /* 0x001fc400078e000f */
[----:B------:R-:W-:Y:S02]  /*2e70*/  IMAD.MOV.U32 R12, RZ, RZ, R18 ;  /* 0x000000ffff0c7224 */ /* 0x000fe400078e0012 */
[----:B------:R-:W-:Y:S01]  /*2e80*/  @!P0 IMAD.MOV R3, RZ, RZ, -R3 ;  /* 0x000000ffff038224 */ /* 0x000fe200078e0a03 */
[C---:B------:R-:W-:Y:S01]  /*2e90*/  ISETP.GT.U32.AND P0, PT, R0.reuse, R13, PT ;  /* 0x0000000d0000720c */ /* 0x040fe20003f04070 */
[----:B------:R-:W-:Y:S02]  /*2ea0*/  VIADD R4, R7, 0x14c ;  /* 0x0000014c07047836 */ /* 0x000fe40000000000 */
[----:B------:R-:W-:Y:S01]  /*2eb0*/  @!P2 IMAD.IADD R17, R17, 0x1, -R0 ;  /* 0x000000011111a824 */ /* 0x000fe200078e0a00 */
[----:B------:R0:W-:Y:S01]  /*2ec0*/  STL [R1+0x16c], R3 ;  /* 0x00016c0301007387 */ /* 0x0001e20000100800 */
[----:B------:R-:W-:Y:S01]  /*2ed0*/  @!P4 IMAD.MOV R12, RZ, RZ, -R12 ;  /* 0x000000ffff0cc224 */ /* 0x000fe200078e0a0c */
[----:B------:R-:W-:Y:S01]  /*2ee0*/  ISETP.GT.U32.AND P4, PT, R0, R5, PT ;  /* 0x000000050000720c */ /* 0x000fe20003f84070 */
[----:B------:R-:W-:Y:S01]  /*2ef0*/  IMAD.HI.U32 R16, R8, R6, RZ ;  /* 0x0000000608107227 */ /* 0x000fe200078e00ff */
[----:B------:R-:W-:-:S02]  /*2f00*/  ISETP.GE.AND P2, PT, R2, RZ, PT ;  /* 0x000000ff0200720c */ /* 0x000fc40003f46270 */
[----:B------:R-:W-:Y:S01]  /*2f10*/  IABS R2, R4 ;  /* 0x0000000400027213 */ /* 0x000fe20000000000 */
[----:B------:R-:W-:Y:S01]  /*2f20*/  @!P6 IMAD.IADD R9, R9, 0x1, -R0 ;  /* 0x000000010909e824 */ /* 0x000fe200078e0a00 */
[----:B------:R-:W-:Y:S01]  /*2f30*/  STL [R1+0x168], R12 ;  /* 0x0001680c01007387 */ /* 0x000fe20000100800 */
[----:B------:R-:W-:Y:S02]  /*2f40*/  IMAD.MOV R16, RZ, RZ, -R16 ;  /* 0x000000ffff107224 */ /* 0x000fe400078e0a10 */
[----:B0-----:R-:W-:Y:S01]  /*2f50*/  IMAD.MOV.U32 R3, RZ, RZ, R17 ;  /* 0x000000ffff037224 */ /* 0x001fe200078e0011 */
[C---:B------:R-:W-:Y:S01]  /*2f60*/  ISETP.GT.U32.AND P6, PT, R0.reuse, R9, PT ;  /* 0x000000090000720c */ /* 0x040fe20003fc4070 */
[----:B------:R-:W-:Y:S02]  /*2f70*/  VIADD R10, R7, 0x148 ;  /* 0x00000148070a7836 */ /* 0x000fe40000000000 */
[----:B------:R-:W-:Y:S01]  /*2f80*/  @!P1 IMAD.MOV R3, RZ, RZ, -R3 ;  /* 0x000000ffff039224 */ /* 0x000fe200078e0a03 */
[----:B------:R-:W-:Y:S01]  /*2f90*/  ISETP.GE.AND P1, PT, R11, RZ, PT ;  /* 0x000000ff0b00720c */ /* 0x000fe20003f26270 */
[----:B------:R-:W-:Y:S01]  /*2fa0*/  IMAD R6, R0, R16, R6 ;  /* 0x0000001000067224 */ /* 0x000fe200078e0206 */
[----:B------:R-:W-:Y:S01]  /*2fb0*/  IABS R16, R10 ;  /* 0x0000000a00107213 */ /* 0x000fe20000000000 */
[----:B------:R-:W-:Y:S01]  /*2fc0*/  IMAD.HI.U32 R15, R8, R2, RZ ;  /* 0x00000002080f7227 */ /* 0x000fe200078e00ff */
[----:B------:R0:W-:Y:S02]  /*2fd0*/  STL [R1+0x164], R3 ;  /* 0x0001640301007387 */ /* 0x0001e40000100800 */
[----:B------:R-:W-:Y:S01]  /*2fe0*/  ISETP.GT.U32.AND P5, PT, R0, R6, PT ;  /* 0x000000060000720c */ /* 0x000fe20003fa4070 */
[----:B------:R-:W-:Y:S01]  /*2ff0*/  @!P0 IMAD.IADD R13, R13, 0x1, -R0 ;  /* 0x000000010d0d8824 */ /* 0x000fe200078e0a00 */
[----:B------:R-:W-:Y:S01]  /*3000*/  ISETP.GE.AND P0, PT, R14, RZ, PT ;  /* 0x000000ff0e00720c */ /* 0x000fe20003f06270 */
[----:B------:R-:W-:-:S02]  /*3010*/  IMAD.MOV R15, RZ, RZ, -R15 ;  /* 0x000000ffff0f7224 */ /* 0x000fc400078e0a0f */
[----:B------:R-:W-:Y:S01]  /*3020*/  @!P4 IMAD.IADD R5, R5, 0x1, -R0 ;  /* 0x000000010505c824 */ /* 0x000fe200078e0a00 */
[----:B------:R-:W-:Y:S01]  /*3030*/  ISETP.GE.AND P4, PT, R4, RZ, PT ;  /* 0x000000ff0400720c */ /* 0x000fe20003f86270 */
[----:B------:R-:W-:Y:S02]  /*3040*/  IMAD.MOV.U32 R11, RZ, RZ, R16 ;  /* 0x000000ffff0b7224 */ /* 0x000fe400078e0010 */
[----:B0-----:R-:W-:Y:S02]  /*3050*/  IMAD.MOV.U32 R3, RZ, RZ, R13 ;  /* 0x000000ffff037224 */ /* 0x001fe400078e000d */
[C---:B------:R-:W-:Y:S02]  /*3060*/  IMAD R2, R0.reuse, R15, R2 ;  /* 0x0000000f00027224 */ /* 0x040fe400078e0202 */
[----:B------:R-:W-:Y:S01]  /*3070*/  @!P3 IMAD.MOV R3, RZ, RZ, -R3 ;  /* 0x000000ffff03b224 */ /* 0x000fe200078e0a03 */
[----:B------:R-:W-:Y:S01]  /*3080*/  ISETP.GT.U32.AND P3, PT, R0, R5, PT ;  /* 0x000000050000720c */ /* 0x000fe20003f64070 */
[----:B------:R-:W-:-:S03]  /*3090*/  IMAD.HI.U32 R14, R8, R11, RZ ;  /* 0x0000000b080e7227 */ /* 0x000fc600078e00ff */
[----:B------:R0:W-:Y:S01]  /*30a0*/  STL [R1+0x160], R3 ;  /* 0x0001600301007387 */ /* 0x0001e20000100800 */
[----:B------:R-:W-:Y:S01]  /*30b0*/  @!P6 IMAD.IADD R9, R9, 0x1, -R0 ;  /* 0x000000010909e824 */ /* 0x000fe200078e0a00 */
[----:B------:R-:W-:Y:S01]  /*30c0*/  ISETP.GT.U32.AND P6, PT, R0, R2, PT ;  /* 0x000000020000720c */ /* 0x000fe20003fc4070 */
[----:B------:R-:W-:Y:S02]  /*30d0*/  IMAD.MOV R14, RZ, RZ, -R14 ;  /* 0x000000ffff0e7224 */ /* 0x000fe400078e0a0e */
[--C-:B------:R-:W-:Y:S02]  /*30e0*/  @!P5 IMAD.IADD R6, R6, 0x1, -R0.reuse ;  /* 0x000000010606d824 */ /* 0x100fe400078e0a00 */
[C---:B------:R-:W-:Y:S02]  /*30f0*/  IMAD R4, R0.reuse, R14, R11 ;  /* 0x0000000e00047224 */ /* 0x040fe400078e020b */
[----:B------:R-:W-:Y:S01]  /*3100*/  @!P3 IMAD.IADD R5, R5, 0x1, -R0 ;  /* 0x000000010505b824 */ /* 0x000fe200078e0a00 */
[C---:B------:R-:W-:Y:S01]  /*3110*/  ISETP.GT.U32.AND P5, PT, R0.reuse, R6, PT ;  /* 0x000000060000720c */ /* 0x040fe20003fa4070 */
[----:B0-----:R-:W-:Y:S01]  /*3120*/  IMAD.MOV.U32 R3, RZ, RZ, R9 ;  /* 0x000000ffff037224 */ /* 0x001fe200078e0009 */
[----:B------:R-:W-:Y:S01]  /*3130*/  ISETP.GT.U32.AND P3, PT, R0, R4, PT ;  /* 0x000000040000720c */ /* 0x000fe20003f64070 */
[----:B------:R-:W-:-:S02]  /*3140*/  VIADD R20, R7, 0x144 ;  /* 0x0000014407147836 */ /* 0x000fc40000000000 */
[--C-:B------:R-:W-:Y:S02]  /*3150*/  @!P6 IMAD.IADD R2, R2, 0x1, -R0.reuse ;  /* 0x000000010202e824 */ /* 0x100fe400078e0a00 */
[----:B------:R-:W-:Y:S01]  /*3160*/  @!P2 IMAD.MOV R3, RZ, RZ, -R3 ;  /* 0x000000ffff03a224 */ /* 0x000fe200078e0a03 */
[----:B------:R-:W-:Y:S01]  /*3170*/  ISETP.GE.AND P2, PT, R20, RZ, PT ;  /* 0x000000ff1400720c */ /* 0x000fe20003f46270 */
[C---:B------:R-:W-:Y:S01]  /*3180*/  VIADD R13, R7.reuse, 0x140 ;  /* 0x00000140070d7836 */ /* 0x040fe20000000000 */
[----:B------:R-:W-:Y:S01]  /*3190*/  ISETP.GT.U32.AND P6, PT, R0, R2, PT ;  /* 0x000000020000720c */ /* 0x000fe20003fc4070 */
[C---:B------:R-:W-:Y:S01]  /*31a0*/  VIADD R9, R7.reuse, 0x138 ;  /* 0x0000013807097836 */ /* 0x040fe20000000000 */
[----:B------:R0:W-:Y:S01]  /*31b0*/  STL [R1+0x15c], R3 ;  /* 0x00015c0301007387 */ /* 0x0001e20000100800 */
[--C-:B------:R-:W-:Y:S01]  /*31c0*/  @!P5 IMAD.IADD R6, R6, 0x1, -R0.reuse ;  /* 0x000000010606d824 */ /* 0x100fe200078e0a00 */
[----:B------:R-:W-:Y:S01]  /*31d0*/  IABS R20, R20 ;  /* 0x0000001400147213 */ /* 0x000fe20000000000 */
[----:B------:R-:W-:Y:S01]  /*31e0*/  @!P3 IMAD.IADD R4, R4, 0x1, -R0 ;  /* 0x000000010404b824 */ /* 0x000fe200078e0a00 */
[----:B------:R-:W-:Y:S01]  /*31f0*/  ISETP.GE.AND P5, PT, R10, RZ, PT ;  /* 0x000000ff0a00720c */ /* 0x000fe20003fa6270 */
[----:B------:R-:W-:-:S02]  /*3200*/  VIADD R10, R7, 0x13c ;  /* 0x0000013c070a7836 */ /* 0x000fc40000000000 */
[----:B------:R-:W-:Y:S01]  /*3210*/  @!P1 IMAD.MOV R6, RZ, RZ, -R6 ;  /* 0x000000ffff069224 */ /* 0x000fe200078e0a06 */
[----:B------:R-:W-:Y:S01]  /*3220*/  ISETP.GT.U32.AND P3, PT, R0, R4, PT ;  /* 0x000000040000720c */ /* 0x000fe20003f64070 */
[----:B------:R-:W-:Y:S01]  /*3230*/  IMAD.HI.U32 R11, R8, R20, RZ ;  /* 0x00000014080b7227 */ /* 0x000fe200078e00ff */
[----:B------:R-:W-:Y:S02]  /*3240*/  ISETP.GE.AND P1, PT, R13, RZ, PT ;  /* 0x000000ff0d00720c */ /* 0x000fe40003f26270 */
[----:B------:R-:W-:Y:S01]  /*3250*/  IABS R13, R13 ;  /* 0x0000000d000d7213 */ /* 0x000fe20000000000 */
[----:B0-----:R-:W-:Y:S01]  /*3260*/  IMAD.MOV.U32 R3, RZ, RZ, R5 ;  /* 0x000000ffff037224 */ /* 0x001fe200078e0005 */
[----:B------:R0:W-:Y:S01]  /*3270*/  STL [R1+0x158], R6 ;  /* 0x0001580601007387 */ /* 0x0001e20000100800 */
[--C-:B------:R-:W-:Y:S01]  /*3280*/  @!P6 IMAD.IADD R2, R2, 0x1, -R0.reuse ;  /* 0x000000010202e824 */ /* 0x100fe200078e0a00 */
[----:B------:R-:W-:Y:S01]  /*3290*/  ISETP.GE.AND P6, PT, R9, RZ, PT ;  /* 0x000000ff0900720c */ /* 0x000fe20003fc6270 */
[----:B------:R-:W-:Y:S01]  /*32a0*/  @!P0 IMAD.MOV R3, RZ, RZ, -R3 ;  /* 0x000000ffff038224 */ /* 0x000fe200078e0a03 */
[----:B------:R-:W-:Y:S01]  /*32b0*/  ISETP.GE.AND P0, PT, R10, RZ, PT ;  /* 0x000000ff0a00720c */ /* 0x000fe20003f06270 */
[----:B------:R-:W-:Y:S01]  /*32c0*/  IMAD.MOV R11, RZ, RZ, -R11 ;  /* 0x000000ffff0b7224 */ /* 0x000fe200078e0a0b */
[----:B------:R-:W-:Y:S01]  /*32d0*/  IABS R10, R10 ;  /* 0x0000000a000a7213 */ /* 0x000fe20000000000 */
[----:B------:R-:W-:Y:S01]  /*32e0*/  @!P3 IMAD.IADD R4, R4, 0x1, -R0 ;  /* 0x000000010404b824 */ /* 0x000fe200078e0a00 */
[----:B------:R1:W-:Y:S01]  /*32f0*/  STL [R1+0x154], R3 ;  /* 0x0001540301007387 */ /* 0x0003e20000100800 */
[----:B------:R-:W-:Y:S01]  /*3300*/  IMAD R20, R0, R11, R20 ;  /* 0x0000000b00147224 */ /* 0x000fe200078e0214 */
[----:B------:R-:W-:Y:S01]  /*3310*/  IABS R9, R9 ;  /* 0x0000000900097213 */ /* 0x000fe20000000000 */
[----:B0-----:R-:W-:-:S04]  /*3320*/  IMAD.HI.U32 R6, R8, R13, RZ ;  /* 0x0000000d08067227 */ /* 0x001fc800078e00ff */
[----:B------:R-:W-:-:S04]  /*3330*/  IMAD.HI.U32 R5, R8, R10, RZ ;  /* 0x0000000a08057227 */ /* 0x000fc800078e00ff */
[----:B-1----:R-:W-:Y:S02]  /*3340*/  IMAD.MOV.U32 R3, RZ, RZ, R2 ;  /* 0x000000ffff037224 */ /* 0x002fe400078e0002 */
[----:B------:R-:W-:Y:S02]  /*3350*/  IMAD.MOV R6, RZ, RZ, -R6 ;  /* 0x000000ffff067224 */ /* 0x000fe400078e0a06 */
[----:B------:R-:W-:Y:S01]  /*3360*/  @!P4 IMAD.MOV R3, RZ, RZ, -R3 ;  /* 0x000000ffff03c224 */ /* 0x000fe200078e0a03 */
[C---:B------:R-:W-:Y:S01]  /*3370*/  ISETP.GT.U32.AND P4, PT, R0.reuse, R20, PT ;  /* 0x000000140000720c */ /* 0x040fe20003f84070 */
[----:B------:R-:W-:Y:S02]  /*3380*/  IMAD.MOV R5, RZ, RZ, -R5 ;  /* 0x000000ffff057224 */ /* 0x000fe400078e0a05 */
[C---:B------:R-:W-:Y:S01]  /*3390*/  IMAD R13, R0.reuse, R6, R13 ;  /* 0x00000006000d7224 */ /* 0x040fe200078e020d */
[----:B------:R0:W-:Y:S01]  /*33a0*/  STL [R1+0x150], R3 ;  /* 0x0001500301007387 */ /* 0x0001e20000100800 */
[----:B------:R-:W-:-:S02]  /*33b0*/  IMAD R10, R0, R5, R10 ;  /* 0x00000005000a7224 */ /* 0x000fc400078e020a */
[C---:B------:R-:W-:Y:S01]  /*33c0*/  VIADD R19, R7.reuse, 0x134 ;  /* 0x0000013407137836 */ /* 0x040fe20000000000 */
[----:B------:R-:W-:Y:S01]  /*33d0*/  ISETP.GT.U32.AND P3, PT, R0, R13, PT ;  /* 0x0000000d0000720c */ /* 0x000fe20003f64070 */
[----:B------:R-:W-:Y:S02]  /*33e0*/  VIADD R16, R7, 0x130 ;  /* 0x0000013007107836 */ /* 0x000fe40000000000 */
[----:B------:R-:W-:-:S03]  /*33f0*/  IMAD.HI.U32 R2, R8, R9, RZ ;  /* 0x0000000908027227 */ /* 0x000fc600078e00ff */
[----:B------:R-:W-:Y:S01]  /*3400*/  IABS R18, R16 ;  /* 0x0000001000127213 */ /* 0x000fe20000000000 */
[----:B0-----:R-:W-:Y:S01]  /*3410*/  IMAD.MOV.U32 R3, RZ, RZ, R4 ;  /* 0x000000ffff037224 */ /* 0x001fe200078e0004 */
[----:B------:R-:W-:Y:S01]  /*3420*/  IABS R4, R19 ;  /* 0x0000001300047213 */ /* 0x000fe20000000000 */
[--C-:B------:R-:W-:Y:S02]  /*3430*/  @!P4 IMAD.IADD R20, R20, 0x1, -R0.reuse ;  /* 0x000000011414c824 */ /* 0x100fe400078e0a00 */
[----:B------:R-:W-:Y:S01]  /*3440*/  @!P5 IMAD.MOV R3, RZ, RZ, -R3 ;  /* 0x000000ffff03d224 */ /* 0x000fe200078e0a03 */
[C---:B------:R-:W-:Y:S01]  /*3450*/  ISETP.GT.U32.AND P5, PT, R0.reuse, R10, PT ;  /* 0x0000000a0000720c */ /* 0x040fe20003fa4070 */
[----:B------:R-:W-:Y:S01]  /*3460*/  @!P3 IMAD.IADD R13, R13, 0x1, -R0 ;  /* 0x000000010d0db824 */ /* 0x000fe200078e0a00 */
[----:B------:R-:W-:Y:S01]  /*3470*/  ISETP.GT.U32.AND P4, PT, R0, R20, PT ;  /* 0x000000140000720c */ /* 0x000fe20003f84070 */
[----:B------:R-:W-:Y:S01]  /*3480*/  IMAD.MOV R2, RZ, RZ, -R2 ;  /* 0x000000ffff027224 */ /* 0x000fe200078e0a02 */
[----:B------:R0:W-:Y:S01]  /*3490*/  STL [R1+0x14c], R3 ;  /* 0x00014c0301007387 */ /* 0x0001e20000100800 */
[----:B------:R-:W-:Y:S01]  /*34a0*/  IMAD.HI.U32 R11, R8, R4, RZ ;  /* 0x00000004080b7227 */ /* 0x000fe200078e00ff */
[----:B------:R-:W-:-:S03]  /*34b0*/  ISETP.GT.U32.AND P3, PT, R0, R13, PT ;  /* 0x0000000d0000720c */ /* 0x000fc60003f64070 */
[----:B------:R-:W-:Y:S02]  /*34c0*/  IMAD R9, R0, R2, R9 ;  /* 0x0000000200097224 */ /* 0x000fe400078e0209 */
[----:B------:R-:W-:-:S04]  /*34d0*/  IMAD.HI.U32 R2, R8, R18, RZ ;  /* 0x0000001208027227 */ /* 0x000fc800078e00ff */
[----:B------:R-:W-:Y:S02]  /*34e0*/  @!P5 IMAD.IADD R10, R10, 0x1, -R0 ;  /* 0x000000010a0ad824 */ /* 0x000fe400078e0a00 */
[----:B------:R-:W-:Y:S02]  /*34f0*/  IMAD.MOV R11, RZ, RZ, -R11 ;  /* 0x000000ffff0b7224 */ /* 0x000fe400078e0a0b */
[----:B------:R-:W-:Y:S01]  /*3500*/  IMAD.MOV R2, RZ, RZ, -R2 ;  /* 0x000000ffff027224 */ /* 0x000fe200078e0a02 */
[----:B------:R-:W-:Y:S01]  /*3510*/  ISETP.GT.U32.AND P5, PT, R0, R10, PT ;  /* 0x0000000a0000720c */ /* 0x000fe20003fa4070 */
[----:B------:R-:W-:Y:S01]  /*3520*/  @!P4 IMAD.IADD R20, R20, 0x1, -R0 ;  /* 0x000000011414c824 */ /* 0x000fe200078e0a00 */
[C---:B------:R-:W-:Y:S01]  /*3530*/  ISETP.GT.U32.AND P4, PT, R0.reuse, R9, PT ;  /* 0x000000090000720c */ /* 0x040fe20003f84070 */
[C---:B------:R-:W-:Y:S02]  /*3540*/  IMAD R4, R0.reuse, R11, R4 ;  /* 0x0000000b00047224 */ /* 0x040fe400078e0204 */
[----:B------:R-:W-:-:S02]  /*3550*/  IMAD R18, R0, R2, R18 ;  /* 0x0000000200127224 */ /* 0x000fc400078e0212 */
[--C-:B------:R-:W-:Y:S01]  /*3560*/  @!P3 IMAD.IADD R13, R13, 0x1, -R0.reuse ;  /* 0x000000010d0db824 */ /* 0x100fe200078e0a00 */
[----:B------:R-:W-:Y:S01]  /*3570*/  ISETP.GT.U32.AND P3, PT, R0, R4, PT ;  /* 0x000000040000720c */ /* 0x000fe20003f64070 */
[C---:B------:R-:W-:Y:S02]  /*3580*/  VIADD R6, R7.reuse, 0x128 ;  /* 0x0000012807067836 */ /* 0x040fe40000000000 */
[C---:B------:R-:W-:Y:S02]  /*3590*/  VIADD R5, R7.reuse, 0x12c ;  /* 0x0000012c07057836 */ /* 0x040fe40000000000 */
[----:B------:R-:W-:Y:S01]  /*35a0*/  @!P5 IMAD.IADD R10, R10, 0x1, -R0 ;  /* 0x000000010a0ad824 */ /* 0x000fe200078e0a00 */
[----:B------:R-:W-:Y:S01]  /*35b0*/  ISETP.GT.U32.AND P5, PT, R0, R18, PT ;  /* 0x000000120000720c */ /* 0x000fe20003fa4070 */
[----:B------:R-:W-:Y:S01]  /*35c0*/  VIADD R2, R7, 0x124 ;  /* 0x0000012407027836 */ /* 0x000fe20000000000 */
[----:B------:R-:W-:Y:S01]  /*35d0*/  IABS R17, R6 ;  /* 0x0000000600117213 */ /* 0x000fe20000000000 */
[----:B0-----:R-:W-:Y:S01]  /*35e0*/  IMAD.MOV.U32 R3, RZ, RZ, R20 ;  /* 0x000000ffff037224 */ /* 0x001fe200078e0014 */
[----:B------:R-:W-:Y:S01]  /*35f0*/  IABS R14, R5 ;  /* 0x00000005000e7213 */ /* 0x000fe20000000000 */
[----:B------:R-:W-:Y:S01]  /*3600*/  @!P4 IMAD.IADD R9, R9, 0x1, -R0 ;  /* 0x000000010909c824 */ /* 0x000fe200078e0a00 */
[----:B------:R-:W-:Y:S01]  /*3610*/  ISETP.GE.AND P4, PT, R19, RZ, PT ;  /* 0x000000ff1300720c */ /* 0x000fe20003f86270 */
[----:B------:R-:W-:Y:S01]  /*3620*/  @!P2 IMAD.MOV R3, RZ, RZ, -R3 ;  /* 0x000000ffff03a224 */ /* 0x000fe200078e0a03 */
[----:B------:R-:W-:Y:S01]  /*3630*/  IABS R19, R2 ;  /* 0x0000000200137213 */ /* 0x000fe20000000000 */
[----:B------:R-:W-:Y:S01]  /*3640*/  IMAD.HI.U32 R11, R8, R17, RZ ;  /* 0x00000011080b7227 */ /* 0x000fe200078e00ff */
[----:B------:R-:W-:-:S02]  /*3650*/  ISETP.GT.U32.AND P2, PT, R0, R9, PT ;  /* 0x000000090000720c */ /* 0x000fc40003f44070 */
[----:B------:R0:W-:Y:S01]  /*3660*/  STL [R1+0x144], R3 ;  /* 0x0001440301007387 */ /* 0x0001e20000100800 */
[--C-:B------:R-:W-:Y:S01]  /*3670*/  @!P3 IMAD.IADD R4, R4, 0x1, -R0.reuse ;  /* 0x000000010404b824 */ /* 0x100fe200078e0a00 */
[----:B------:R-:W-:Y:S01]  /*3680*/  ISETP.GE.AND P3, PT, R16, RZ, PT ;  /* 0x000000ff1000720c */ /* 0x000fe20003f66270 */
[----:B------:R-:W-:Y:S02]  /*3690*/  @!P5 IMAD.IADD R18, R18, 0x1, -R0 ;  /* 0x000000011212d824 */ /* 0x000fe400078e0a00 */
[----:B------:R-:W-:Y:S02]  /*36a0*/  IMAD.MOV R11, RZ, RZ, -R11 ;  /* 0x000000ffff0b7224 */ /* 0x000fe400078e0a0b */
[----:B------:R-:W-:Y:S01]  /*36b0*/  IMAD.HI.U32 R15, R8, R14, RZ ;  /* 0x0000000e080f7227 */ /* 0x000fe200078e00ff */
[----:B------:R-:W-:-:S03]  /*36c0*/  ISETP.GT.U32.AND P5, PT, R0, R18, PT ;  /* 0x000000120000720c */ /* 0x000fc60003fa4070 */
[----:B------:R-:W-:Y:S02]  /*36d0*/  IMAD.MOV.U32 R16, RZ, RZ, R19 ;  /* 0x000000ffff107224 */ /* 0x000fe400078e0013 */
[----:B0-----:R-:W-:Y:S02]  /*36e0*/  IMAD.MOV.U32 R3, RZ, RZ, R13 ;  /* 0x000000ffff037224 */ /* 0x001fe400078e000d */
[----:B------:R-:W-:Y:S02]  /*36f0*/  IMAD R17, R0, R11, R17 ;  /* 0x0000000b00117224 */ /* 0x000fe400078e0211 */
[----:B------:R-:W-:Y:S02]  /*3700*/  IMAD.MOV R15, RZ, RZ, -R15 ;  /* 0x000000ffff0f7224 */ /* 0x000fe400078e0a0f */
[----:B------:R-:W-:-:S04]  /*3710*/  IMAD.HI.U32 R11, R8, R16, RZ ;  /* 0x00000010080b7227 */ /* 0x000fc800078e00ff */
[----:B------:R-:W-:Y:S01]  /*3720*/  @!P1 IMAD.MOV R3, RZ, RZ, -R3 ;  /* 0x000000ffff039224 */ /* 0x000fe200078e0a03 */
[C---:B------:R-:W-:Y:S01]  /*3730*/  ISETP.GT.U32.AND P1, PT, R0.reuse, R4, PT ;  /* 0x000000040000720c */ /* 0x040fe20003f24070 */
[C---:B------:R-:W-:Y:S02]  /*3740*/  IMAD R14, R0.reuse, R15, R14 ;  /* 0x0000000f000e7224 */ /* 0x040fe400078e020e */
[--C-:B------:R-:W-:Y:S01]  /*3750*/  @!P2 IMAD.IADD R9, R9, 0x1, -R0.reuse ;  /* 0x000000010909a824 */ /* 0x100fe200078e0a00 */
[----:B------:R0:W-:Y:S01]  /*3760*/  STL [R1+0x140], R3 ;  /* 0x0001400301007387 */ /* 0x0001e20000100800 */
[----:B------:R-:W-:Y:S01]  /*3770*/  IMAD.MOV R11, RZ, RZ, -R11 ;  /* 0x000000ffff0b7224 */ /* 0x000fe200078e0a0b */
[----:B------:R-:W-:Y:S01]  /*3780*/  ISETP.GT.U32.AND P2, PT, R0, R14, PT ;  /* 0x0000000e0000720c */ /* 0x000fe20003f44070 */
[----:B------:R-:W-:Y:S02]  /*3790*/  @!P5 IMAD.IADD R18, R18, 0x1, -R0 ;  /* 0x000000011212d824 */ /* 0x000fe400078e0a00 */
[----:B------:R-:W-:-:S02]  /*37a0*/  IMAD R16, R0, R11, R16 ;  /* 0x0000000b00107224 */ /* 0x000fc400078e0210 */
[----:B------:R-:W-:Y:S01]  /*37b0*/  @!P0 IMAD.MOV R10, RZ, RZ, -R10 ;  /* 0x000000ffff0a8224 */ /* 0x000fe200078e0a0a */
[----:B------:R-:W-:Y:S01]  /*37c0*/  ISETP.GE.AND P0, PT, R5, RZ, PT ;  /* 0x000000ff0500720c */ /* 0x000fe20003f06270 */
[C---:B------:R-:W-:Y:S01]  /*37d0*/  VIADD R5, R7.reuse, 0x120 ;  /* 0x0000012007057836 */ /* 0x040fe20000000000 */
[----:B------:R-:W-:Y:S01]  /*37e0*/  ISETP.GT.U32.AND P5, PT, R0, R16, PT ;  /* 0x000000100000720c */ /* 0x000fe20003fa4070 */
[----:B0-----:R-:W-:Y:S01]  /*37f0*/  IMAD.MOV.U32 R3, RZ, RZ, R9 ;  /* 0x000000ffff037224 */ /* 0x001fe200078e0009 */
[----:B------:R0:W-:Y:S01]  /*3800*/  STL [R1+0x13c], R10 ;  /* 0x00013c0a01007387 */ /* 0x0001e20000100800 */
[--C-:B------:R-:W-:Y:S01]  /*3810*/  @!P1 IMAD.IADD R4, R4, 0x1, -R0.reuse ;  /* 0x0000000104049824 */ /* 0x100fe200078e0a00 */
[----:B------:R-:W-:Y:S01]  /*3820*/  ISETP.GE.AND P1, PT, R6, RZ, PT ;  /* 0x000000ff0600720c */ /* 0x000fe20003f26270 */
[----:B------:R-:W-:Y:S01]  /*3830*/  @!P6 IMAD.MOV R3, RZ, RZ, -R3 ;  /* 0x000000ffff03e224 */ /* 0x000fe200078e0a03 */
[----:B------:R-:W-:Y:S01]  /*3840*/  ISETP.GT.U32.AND P6, PT, R0, R17, PT ;  /* 0x000000110000720c */ /* 0x000fe20003fc4070 */
[C---:B------:R-:W-:Y:S01]  /*3850*/  VIADD R6, R7.reuse, 0x11c ;  /* 0x0000011c07067836 */ /* 0x040fe20000000000 */
[----:B------:R-:W-:Y:S01]  /*3860*/  IABS R9, R5 ;  /* 0x0000000500097213 */ /* 0x000fe20000000000 */
[--C-:B------:R-:W-:Y:S01]  /*3870*/  @!P2 IMAD.IADD R14, R14, 0x1, -R0.reuse ;  /* 0x000000010e0ea824 */ /* 0x100fe200078e0a00 */
[----:B------:R1:W-:Y:S01]  /*3880*/  STL [R1+0x138], R3 ;  /* 0x0001380301007387 */ /* 0x0003e20000100800 */
[----:B------:R-:W-:Y:S01]  /*3890*/  ISETP.GE.AND P2, PT, R2, RZ, PT ;  /* 0x000000ff0200720c */ /* 0x000fe20003f46270 */
[----:B------:R-:W-:Y:S01]  /*38a0*/  VIADD R11, R7, 0x118 ;  /* 0x00000118070b7836 */ /* 0x000fe20000000000 */
[----:B------:R-:W-:Y:S01]  /*38b0*/  IABS R2, R6 ;  /* 0x0000000600027213 */ /* 0x000fe20000000000 */
[----:B------:R-:W-:-:S02]  /*38c0*/  @!P5 IMAD.IADD R16, R16, 0x1, -R0 ;  /* 0x000000011010d824 */ /* 0x000fc400078e0a00 */
[----:B0-----:R-:W-:-:S04]  /*38d0*/  IMAD.HI.U32 R10, R8, R9, RZ ;  /* 0x00000009080a7227 */ /* 0x001fc800078e00ff */
[----:B------:R-:W-:Y:S01]  /*38e0*/  @!P6 IMAD.IADD R17, R17, 0x1, -R0 ;  /* 0x000000011111e824 */ /* 0x000fe200078e0a00 */
[C---:B------:R-:W-:Y:S01]  /*38f0*/  ISETP.GT.U32.AND P6, PT, R0.reuse, R14, PT ;  /* 0x0000000e0000720c */ /* 0x040fe20003fc4070 */
[----:B-1----:R-:W-:Y:S02]  /*3900*/  IMAD.MOV.U32 R3, RZ, RZ, R4 ;  /* 0x000000ffff037224 */ /* 0x002fe400078e0004 */
[----:B------:R-:W-:Y:S01]  /*3910*/  IMAD.MOV R10, RZ, RZ, -R10 ;  /* 0x000000ffff0a7224 */ /* 0x000fe200078e0a0a */
[C---:B------:R-:W-:Y:S01]  /*3920*/  ISETP.GT.U32.AND P5, PT, R0.reuse, R17, PT ;  /* 0x000000110000720c */ /* 0x040fe20003fa4070 */
[----:B------:R-:W-:Y:S01]  /*3930*/  @!P4 IMAD.MOV R3, RZ, RZ, -R3 ;  /* 0x000000ffff03c224 */ /* 0x000fe200078e0a03 */
[----:B------:R-:W-:Y:S01]  /*3940*/  ISETP.GT.U32.AND P4, PT, R0, R16, PT ;  /* 0x000000100000720c */ /* 0x000fe20003f84070 */
[----:B------:R-:W-:-:S03]  /*3950*/  IMAD.HI.U32 R13, R8, R2, RZ ;  /* 0x00000002080d7227 */ /* 0x000fc600078e00ff */
[----:B------:R0:W-:Y:S01]  /*3960*/  STL [R1+0x12c], R3 ;  /* 0x00012c0301007387 */ /* 0x0001e20000100800 */
[----:B------:R-:W-:Y:S01]  /*3970*/  IMAD R9, R0, R10, R9 ;  /* 0x0000000a00097224 */ /* 0x000fe200078e0209 */
[----:B------:R-:W-:Y:S01]  /*3980*/  IABS R10, R11 ;  /* 0x0000000b000a7213 */ /* 0x000fe20000000000 */
[----:B------:R-:W-:Y:S02]  /*3990*/  IMAD.MOV R13, RZ, RZ, -R13 ;  /* 0x000000ffff0d7224 */ /* 0x000fe400078e0a0d */
[----:B------:R-:W-:Y:S01]  /*39a0*/  @!P6 IMAD.IADD R14, R14, 0x1, -R0 ;  /* 0x000000010e0ee824 */ /* 0x000fe200078e0a00 */
[C---:B------:R-:W-:Y:S01]  /*39b0*/  ISETP.GT.U32.AND P6, PT, R0.reuse, R9, PT ;  /* 0x000000090000720c */ /* 0x040fe20003fc4070 */
[----:B------:R-:W-:Y:S02]  /*39c0*/  IMAD R2, R0, R13, R2 ;  /* 0x0000000d00027224 */ /* 0x000fe400078e0202 */
[----:B------:R-:W-:Y:S02]  /*39d0*/  @!P4 IMAD.IADD R16, R16, 0x1, -R0 ;  /* 0x000000011010c824 */ /* 0x000fe400078e0a00 */
[----:B------:R-:W-:Y:S01]  /*39e0*/  VIADD R4, R7, 0x114 ;  /* 0x0000011407047836 */ /* 0x000fe20000000000 */
[----:B------:R-:W-:Y:S01]  /*39f0*/  ISETP.GT.U32.AND P4, PT, R0, R2, PT ;  /* 0x000000020000720c */ /* 0x000fe20003f84070 */
[----:B------:R-:W-:-:S03]  /*3a00*/  IMAD.HI.U32 R13, R8, R10, RZ ;  /* 0x0000000a080d7227 */ /* 0x000fc600078e00ff */
[----:B------:R-:W-:Y:S01]  /*3a10*/  IABS R20, R4 ;  /* 0x0000000400147213 */ /* 0x000fe20000000000 */
[----:B------:R-:W-:Y:S02]  /*3a20*/  IMAD.MOV.U32 R12, RZ, RZ, R18 ;  /* 0x000000ffff0c7224 */ /* 0x000fe400078e0012 */
[--C-:B------:R-:W-:Y:S01]  /*3a30*/  @!P6 IMAD.IADD R9, R9, 0x1, -R0.reuse ;  /* 0x000000010909e824 */ /* 0x100fe200078e0a00 */
[----:B------:R-:W-:Y:S01]  /*3a40*/  ISETP.GE.AND P6, PT, R6, RZ, PT ;  /* 0x000000ff0600720c */ /* 0x000fe20003fc6270 */
[----:B------:R-:W-:Y:S01]  /*3a50*/  @!P5 IMAD.IADD R17, R17, 0x1, -R0 ;  /* 0x000000011111d824 */ /* 0x000fe200078e0a00 */
[----:B------:R-:W-:Y:S01]  /*3a60*/  ISETP.GE.AND P5, PT, R5, RZ, PT ;  /* 0x000000ff0500720c */ /* 0x000fe20003fa6270 */
[----:B------:R-:W-:-:S04]  /*3a70*/  IMAD.HI.U32 R15, R8, R20, RZ ;  /* 0x00000014080f7227 */ /* 0x000fc800078e00ff */
[C---:B------:R-:W-:Y:S02]  /*3a80*/  VIADD R5, R7.reuse, 0x110 ;  /* 0x0000011007057836 */ /* 0x040fe40000000000 */
[----:B------:R-:W-:Y:S02]  /*3a90*/  IMAD.MOV R13, RZ, RZ, -R13 ;  /* 0x000000ffff0d7224 */ /* 0x000fe400078e0a0d */
[----:B------:R-:W-:Y:S02]  /*3aa0*/  @!P4 IMAD.IADD R2, R2, 0x1, -R0 ;  /* 0x000000010202c824 */ /* 0x000fe400078e0a00 */
[----:B------:R-:W-:Y:S01]  /*3ab0*/  @!P3 IMAD.MOV R12, RZ, RZ, -R12 ;  /* 0x000000ffff0cb224 */ /* 0x000fe200078e0a0c */
[C---:B------:R-:W-:Y:S01]  /*3ac0*/  ISETP.GT.U32.AND P3, PT, R0.reuse, R9, PT ;  /* 0x000000090000720c */ /* 0x040fe20003f64070 */
[----:B0-----:R-:W-:Y:S01]  /*3ad0*/  IMAD.MOV.U32 R3, RZ, RZ, R14 ;  /* 0x000000ffff037224 */ /* 0x001fe200078e000e */
[----:B------:R-:W-:Y:S01]  /*3ae0*/  ISETP.GT.U32.AND P4, PT, R0, R2, PT ;  /* 0x000000020000720c */ /* 0x000fe20003f84070 */
[----:B------:R-:W-:Y:S01]  /*3af0*/  IMAD.MOV R15, RZ, RZ, -R15 ;  /* 0x000000ffff0f7224 */ /* 0x000fe200078e0a0f */
[----:B------:R0:W-:Y:S01]  /*3b00*/  STL [R1+0x128], R12 ;  /* 0x0001280c01007387 */ /* 0x0001e20000100800 */
[----:B------:R-:W-:-:S02]  /*3b10*/  VIADD R6, R7, 0x10c ;  /* 0x0000010c07067836 */ /* 0x000fc40000000000 */
[C---:B------:R-:W-:Y:S01]  /*3b20*/  IMAD R10, R0.reuse, R13, R10 ;  /* 0x0000000d000a7224 */ /* 0x040fe200078e020a */
[----:B------:R-:W-:Y:S01]  /*3b30*/  IABS R13, R5 ;  /* 0x00000005000d7213 */ /* 0x000fe20000000000 */
[----:B------:R-:W-:Y:S02]  /*3b40*/  @!P0 IMAD.MOV R3, RZ, RZ, -R3 ;  /* 0x000000ffff038224 */ /* 0x000fe400078e0a03 */
[----:B------:R-:W-:Y:S01]  /*3b50*/  IMAD R20, R0, R15, R20 ;  /* 0x0000000f00147224 */ /* 0x000fe200078e0214 */
[----:B------:R-:W-:Y:S01]  /*3b60*/  IABS R15, R6 ;  /* 0x00000006000f7213 */ /* 0x000fe20000000000 */
[----:B------:R-:W-:Y:S01]  /*3b70*/  IMAD.HI.U32 R14, R8, R13, RZ ;  /* 0x0000000d080e7227 */ /* 0x000fe200078e00ff */
[----:B------:R-:W-:Y:S01]  /*3b80*/  ISETP.GT.U32.AND P0, PT, R0, R10, PT ;  /* 0x0000000a0000720c */ /* 0x000fe20003f04070 */
[----:B------:R1:W-:Y:S02]  /*3b90*/  STL [R1+0x124], R3 ;  /* 0x0001240301007387 */ /* 0x0003e40000100800 */
[----:B0-----:R-:W-:-:S02]  /*3ba0*/  IMAD.MOV.U32 R12, RZ, RZ, R17 ;  /* 0x000000ffff0c7224 */ /* 0x001fc400078e0011 */
[----:B------:R-:W-:Y:S01]  /*3bb0*/  @!P3 IMAD.IADD R9, R9, 0x1, -R0 ;  /* 0x000000010909b824 */ /* 0x000fe200078e0a00 */
[----:B------:R-:W-:Y:S01]  /*3bc0*/  ISETP.GE.AND P3, PT, R4, RZ, PT ;  /* 0x000000ff0400720c */ /* 0x000fe20003f66270 */
[----:B------:R-:W-:Y:S01]  /*3bd0*/  @!P1 IMAD.MOV R12, RZ, RZ, -R12 ;  /* 0x000000ffff0c9224 */ /* 0x000fe200078e0a0c */
[----:B------:R-:W-:Y:S01]  /*3be0*/  ISETP.GT.U32.AND P1, PT, R0, R20, PT ;  /* 0x000000140000720c */ /* 0x000fe20003f24070 */
[----:B------:R-:W-:Y:S02]  /*3bf0*/  IMAD.MOV R14, RZ, RZ, -R14 ;  /* 0x000000ffff0e7224 */ /* 0x000fe400078e0a0e */
[----:B-1----:R-:W-:Y:S01]  /*3c00*/  IMAD.MOV.U32 R3, RZ, RZ, R16 ;  /* 0x000000ffff037224 */ /* 0x002fe200078e0010 */
[----:B------:R0:W-:Y:S01]  /*3c10*/  STL [R1+0x120], R12 ;  /* 0x0001200c01007387 */ /* 0x0001e20000100800 */
[----:B------:R-:W-:-:S04]  /*3c20*/  IMAD.HI.U32 R16, R8, R15, RZ ;  /* 0x0000000f08107227 */ /* 0x000fc800078e00ff */
[----:B------:R-:W-:Y:S01]  /*3c30*/  @!P2 IMAD.MOV R3, RZ, RZ, -R3 ;  /* 0x000000ffff03a224 */ /* 0x000fe200078e0a03 */
[----:B------:R-:W-:Y:S01]  /*3c40*/  ISETP.GE.AND P2, PT, R11, RZ, PT ;  /* 0x000000ff0b00720c */ /* 0x000fe20003f46270 */
[----:B------:R-:W-:Y:S02]  /*3c50*/  IMAD.MOV R16, RZ, RZ, -R16 ;  /* 0x000000ffff107224 */ /* 0x000fe400078e0a10 */
[--C-:B------:R-:W-:Y:S01]  /*3c60*/  @!P4 IMAD.IADD R2, R2, 0x1, -R0.reuse ;  /* 0x000000010202c824 */ /* 0x100fe200078e0a00 */
[----:B------:R1:W-:Y:S01]  /*3c70*/  STL [R1+0x11c], R3 ;  /* 0x00011c0301007387 */ /* 0x0003e20000100800 */
[----:B------:R-:W-:Y:S01]  /*3c80*/  IMAD R11, R0, R14, R13 ;  /* 0x0000000e000b7224 */ /* 0x000fe200078e020d */
[----:B------:R-:W-:Y:S01]  /*3c90*/  ISETP.GE.AND P4, PT, R5, RZ, PT ;  /* 0x000000ff0500720c */ /* 0x000fe20003f86270 */
[----:B0-----:R-:W-:Y:S02]  /*3ca0*/  IMAD.MOV.U32 R12, RZ, RZ, R9 ;  /* 0x000000ffff0c7224 */ /* 0x001fe400078e0009 */
[----:B------:R-:W-:-:S02]  /*3cb0*/  @!P0 IMAD.IADD R10, R10, 0x1, -R0 ;  /* 0x000000010a0a8824 */ /* 0x000fc400078e0a00 */
[C---:B------:R-:W-:Y:S02]  /*3cc0*/  IMAD R15, R0.reuse, R16, R15 ;  /* 0x00000010000f7224 */ /* 0x040fe400078e020f */
[----:B------:R-:W-:Y:S01]  /*3cd0*/  @!P5 IMAD.MOV R12, RZ, RZ, -R12 ;  /* 0x000000ffff0cd224 */ /* 0x000fe200078e0a0c */
[C---:B------:R-:W-:Y:S01]  /*3ce0*/  ISETP.GT.U32.AND P5, PT, R0.reuse, R11, PT ;  /* 0x0000000b0000720c */ /* 0x040fe20003fa4070 */
[----:B-1----:R-:W-:Y:S01]  /*3cf0*/  IMAD.MOV.U32 R3, RZ, RZ, R2 ;  /* 0x000000ffff037224 */ /* 0x002fe200078e0002 */
[----:B------:R-:W-:Y:S01]  /*3d00*/  ISETP.GT.U32.AND P0, PT, R0, R10, PT ;  /* 0x0000000a0000720c */ /* 0x000fe20003f04070 */
[--C-:B------:R-:W-:Y:S01]  /*3d10*/  @!P1 IMAD.IADD R20, R20, 0x1, -R0.reuse ;  /* 0x0000000114149824 */ /* 0x100fe200078e0a00 */
[----:B------:R-:W-:Y:S01]  /*3d20*/  STL [R1+0x118], R12 ;  /* 0x0001180c01007387 */ /* 0x000fe20000100800 */
[----:B------:R-:W-:Y:S01]  /*3d30*/  @!P6 IMAD.MOV R3, RZ, RZ, -R3 ;  /* 0x000000ffff03e224 */ /* 0x000fe200078e0a03 */
[C---:B------:R-:W-:Y:S01]  /*3d40*/  ISETP.GT.U32.AND P6, PT, R0.reuse, R15, PT ;  /* 0x0000000f0000720c */ /* 0x040fe20003fc4070 */
[C---:B------:R-:W-:Y:S01]  /*3d50*/  VIADD R4, R7.reuse, 0x108 ;  /* 0x0000010807047836 */ /* 0x040fe20000000000 */
[----:B------:R-:W-:Y:S01]  /*3d60*/  ISETP.GT.U32.AND P1, PT, R0, R20, PT ;  /* 0x000000140000720c */ /* 0x000fe20003f24070 */
[C---:B------:R-:W-:Y:S01]  /*3d70*/  VIADD R5, R7.reuse, 0x104 ;  /* 0x0000010407057836 */ /* 0x040fe20000000000 */
[----:B------:R0:W-:Y:S01]  /*3d80*/  STL [R1+0x114], R3 ;  /* 0x0001140301007387 */ /* 0x0001e20000100800 */
[----:B------:R-:W-:Y:S01]  /*3d90*/  VIADD R9, R7, 0x100 ;  /* 0x0000010007097836 */ /* 0x000fe20000000000 */
[----:B------:R-:W-:Y:S01]  /*3da0*/  IABS R13, R4 ;  /* 0x00000004000d7213 */ /* 0x000fe20000000000 */
[--C-:B------:R-:W-:Y:S01]  /*3db0*/  @!P5 IMAD.IADD R11, R11, 0x1, -R0.reuse ;  /* 0x000000010b0bd824 */ /* 0x100fe200078e0a00 */
[----:B------:R-:W-:Y:S01]  /*3dc0*/  IABS R2, R5 ;  /* 0x0000000500027213 */ /* 0x000fe20000000000 */
[----:B------:R-:W-:Y:S01]  /*3dd0*/  @!P0 IMAD.IADD R10, R10, 0x1, -R0 ;  /* 0x000000010a0a8824 */ /* 0x000fe200078e0a00 */
[----:B------:R-:W-:Y:S01]  /*3de0*/  ISETP.GE.AND P0, PT, R6, RZ, PT ;  /* 0x000000ff0600720c */ /* 0x000fe20003f06270 */
[----:B------:R-:W-:Y:S01]  /*3df0*/  IMAD.HI.U32 R6, R8, R13, RZ ;  /* 0x0000000d08067227 */ /* 0x000fe200078e00ff */
[----:B------:R-:W-:-:S02]  /*3e00*/  ISETP.GT.U32.AND P5, PT, R0, R11, PT ;  /* 0x0000000b0000720c */ /* 0x000fc40003fa4070 */
[----:B------:R-:W-:Y:S01]  /*3e10*/  IABS R14, R9 ;  /* 0x00000009000e7213 */ /* 0x000fe20000000000 */
[--C-:B------:R-:W-:Y:S02]  /*3e20*/  @!P6 IMAD.IADD R15, R15, 0x1, -R0.reuse ;  /* 0x000000010f0fe824 */ /* 0x100fe400078e0a00 */
[----:B------:R-:W-:Y:S01]  /*3e30*/  @!P1 IMAD.IADD R20, R20, 0x1, -R0 ;  /* 0x0000000114149824 */ /* 0x000fe200078e0a00 */
[----:B------:R-:W-:Y:S01]  /*3e40*/  ISETP.GE.AND P1, PT, R4, RZ, PT ;  /* 0x000000ff0400720c */ /* 0x000fe20003f26270 */
[----:B------:R-:W-:Y:S01]  /*3e50*/  IMAD.HI.U32 R4, R8, R2, RZ ;  /* 0x0000000208047227 */ /* 0x000fe200078e00ff */
[----:B------:R-:W-:-:S03]  /*3e60*/  ISETP.GT.U32.AND P6, PT, R0, R15, PT ;  /* 0x0000000f0000720c */ /* 0x000fc60003fc4070 */
[----:B------:R-:W-:Y:S02]  /*3e70*/  IMAD.MOV R6, RZ, RZ, -R6 ;  /* 0x000000ffff067224 */ /* 0x000fe400078e0a06 */
[----:B------:R-:W-:Y:S02]  /*3e80*/  IMAD.MOV R4, RZ, RZ, -R4 ;  /* 0x000000ffff047224 */ /* 0x000fe400078e0a04 */
[C---:B------:R-:W-:Y:S02]  /*3e90*/  IMAD R13, R0.reuse, R6, R13 ;  /* 0x00000006000d7224 */ /* 0x040fe400078e020d */
[C---:B------:R-:W-:Y:S02]  /*3ea0*/  IMAD R2, R0.reuse, R4, R2 ;  /* 0x0000000400027224 */ /* 0x040fe400078e0202 */
[--C-:B------:R-:W-:Y:S01]  /*3eb0*/  @!P5 IMAD.IADD R11, R11, 0x1, -R0.reuse ;  /* 0x000000010b0bd824 */ /* 0x100fe200078e0a00 */
[C---:B------:R-:W-:Y:S01]  /*3ec0*/  ISETP.GT.U32.AND P5, PT, R0.reuse, R13, PT ;  /* 0x0000000d0000720c */ /* 0x040fe20003fa4070 */
[----:B------:R-:W-:Y:S01]  /*3ed0*/  @!P6 IMAD.IADD R15, R15, 0x1, -R0 ;  /* 0x000000010f0fe824 */ /* 0x000fe200078e0a00 */
[----:B------:R-:W-:Y:S01]  /*3ee0*/  ISETP.GT.U32.AND P6, PT, R0, R2, PT ;  /* 0x000000020000720c */ /* 0x000fe20003fc4070 */
[----:B0-----:R-:W-:-:S02]  /*3ef0*/  IMAD.MOV.U32 R3, RZ, RZ, R10 ;  /* 0x000000ffff037224 */ /* 0x001fc400078e000a */
[----:B------:R-:W-:Y:S02]  /*3f00*/  VIADD R6, R7, 0xfc ;  /* 0x000000fc07067836 */ /* 0x000fe40000000000 */
[----:B------:R-:W-:Y:S01]  /*3f10*/  @!P2 IMAD.MOV R3, RZ, RZ, -R3 ;  /* 0x000000ffff03a224 */ /* 0x000fe200078e0a03 */
[----:B------:R-:W-:Y:S01]  /*3f20*/  ISETP.GE.AND P2, PT, R5, RZ, PT ;  /* 0x000000ff0500720c */ /* 0x000fe20003f46270 */
[----:B------:R-:W-:Y:S01]  /*3f30*/  IMAD.HI.U32 R4, R8, R14, RZ ;  /* 0x0000000e08047227 */ /* 0x000fe200078e00ff */
[----:B------:R-:W-:Y:S02]  /*3f40*/  IABS R18, R6 ;  /* 0x0000000600127213 */ /* 0x000fe40000000000 */
[----:B------:R0:W-:Y:S01]  /*3f50*/  STL [R1+0x110], R3 ;  /* 0x0001100301007387 */ /* 0x0001e20000100800 */
[--C-:B------:R-:W-:Y:S02]  /*3f60*/  @!P5 IMAD.IADD R13, R13, 0x1, -R0.reuse ;  /* 0x000000010d0dd824 */ /* 0x100fe400078e0a00 */
[----:B------:R-:W-:-:S02]  /*3f70*/  @!P6 IMAD.IADD R2, R2, 0x1, -R0 ;  /* 0x000000010202e824 */ /* 0x000fc400078e0a00 */
[----:B------:R-:W-:Y:S01]  /*3f80*/  IMAD.MOV R4, RZ, RZ, -R4 ;  /* 0x000000ffff047224 */ /* 0x000fe200078e0a04 */
[----:B------:R-:W-:Y:S01]  /*3f90*/  ISETP.GT.U32.AND P6, PT, R0, R13, PT ;  /* 0x0000000d0000720c */ /* 0x000fe20003fc4070 */
[----:B------:R-:W-:-:S04]  /*3fa0*/  IMAD.HI.U32 R21, R8, R18, RZ ;  /* 0x0000001208157227 */ /* 0x000fc800078e00ff */
[----:B0-----:R-:W-:Y:S02]  /*3fb0*/  IMAD.MOV.U32 R3, RZ, RZ, R20 ;  /* 0x000000ffff037224 */ /* 0x001fe400078e0014 */
[----:B------:R-:W-:Y:S02]  /*3fc0*/  VIADD R10, R7, 0xf8 ;  /* 0x000000f8070a7836 */ /* 0x000fe40000000000 */
[----:B------:R-:W-:Y:S01]  /*3fd0*/  @!P3 IMAD.MOV R3, RZ, RZ, -R3 ;  /* 0x000000ffff03b224 */ /* 0x000fe200078e0a03 */
[----:B------:R-:W-:Y:S01]  /*3fe0*/  ISETP.GE.AND P3, PT, R9, RZ, PT ;  /* 0x000000ff0900720c */ /* 0x000fe20003f66270 */
[C---:B------:R-:W-:Y:S01]  /*3ff0*/  IMAD R14, R0.reuse, R4, R14 ;  /* 0x00000004000e7224 */ /* 0x040fe200078e020e */
[----:B------:R-:W-:Y:S01]  /*4000*/  IABS R19, R10 ;  /* 0x0000000a00137213 */ /* 0x000fe20000000000 */
[----:B------:R-:W-:Y:S01]  /*4010*/  VIADD R5, R7, 0xf4 ;  /* 0x000000f407057836 */ /* 0x000fe20000000000 */
[----:B------:R0:W-:Y:S01]  /*4020*/  STL [R1+0x10c], R3 ;  /* 0x00010c0301007387 */ /* 0x0001e20000100800 */
[----:B------:R-:W-:Y:S01]  /*4030*/  IMAD.MOV R21, RZ, RZ, -R21 ;  /* 0x000000ffff157224 */ /* 0x000fe200078e0a15 */
[----:B------:R-:W-:Y:S01]  /*4040*/  ISETP.GT.U32.AND P5, PT, R0, R14, PT ;  /* 0x0000000e0000720c */ /* 0x000fe20003fa4070 */
[----:B------:R-:W-:Y:S01]  /*4050*/  IMAD.HI.U32 R17, R8, R19, RZ ;  /* 0x0000001308117227 */ /* 0x000fe200078e00ff */
[----:B------:R-:W-:-:S03]  /*4060*/  IABS R16, R5 ;  /* 0x0000000500107213 */ /* 0x000fc60000000000 */
[C---:B------:R-:W-:Y:S02]  /*4070*/  IMAD R18, R0.reuse, R21, R18 ;  /* 0x0000001500127224 */ /* 0x040fe400078e0212 */
[----:B------:R-:W-:Y:S02]  /*4080*/  @!P6 IMAD.IADD R13, R13, 0x1, -R0 ;  /* 0x000000010d0de824 */ /* 0x000fe400078e0a00 */
[----:B0-----:R-:W-:Y:S01]  /*4090*/  IMAD.MOV.U32 R3, RZ, RZ, R11 ;  /* 0x000000ffff037224 */ /* 0x001fe200078e000b */
[----:B------:R-:W-:Y:S01]  /*40a0*/  ISETP.GT.U32.AND P6, PT, R0, R18, PT ;  /* 0x000000120000720c */ /* 0x000fe20003fc4070 */
[----:B------:R-:W-:-:S04]  /*40b0*/  IMAD.HI.U32 R11, R8, R16, RZ ;  /* 0x00000010080b7227 */ /* 0x000fc800078e00ff */
[----:B------:R-:W-:Y:S01]  /*40c0*/  @!P4 IMAD.MOV R3, RZ, RZ, -R3 ;  /* 0x000000ffff03c224 */ /* 0x000fe200078e0a03 */
[C---:B------:R-:W-:Y:S01]  /*40d0*/  ISETP.GT.U32.AND P4, PT, R0.reuse, R2, PT ;  /* 0x000000020000720c */ /* 0x040fe20003f84070 */
[----:B------:R-:W-:Y:S02]  /*40e0*/  IMAD.MOV R17, RZ, RZ, -R17 ;  /* 0x000000ffff117224 */ /* 0x000fe400078e0a11 */
[----:B------:R-:W-:Y:S01]  /*40f0*/  IMAD.MOV R11, RZ, RZ, -R11 ;  /* 0x000000ffff0b7224 */ /* 0x000fe200078e0a0b */
[----:B------:R0:W-:Y:S01]  /*4100*/  STL [R1+0x104], R3 ;  /* 0x0001040301007387 */ /* 0x0001e20000100800 */
[----:B------:R-:W-:Y:S02]  /*4110*/  IMAD.MOV.U32 R12, RZ, RZ, R15 ;  /* 0x000000ffff0c7224 */ /* 0x000fe400078e000f */
[----:B------:R-:W-:Y:S02]  /*4120*/  IMAD R19, R0, R17, R19 ;  /* 0x0000001100137224 */ /* 0x000fe400078e0213 */
[----:B------:R-:W-:-:S02]  /*4130*/  @!P5 IMAD.IADD R14, R14, 0x1, -R0 ;  /* 0x000000010e0ed824 */ /* 0x000fc400078e0a00 */
[C---:B------:R-:W-:Y:S02]  /*4140*/  IMAD R16, R0.reuse, R11, R16 ;  /* 0x0000000b00107224 */ /* 0x040fe400078e0210 */
[----:B------:R-:W-:Y:S01]  /*4150*/  @!P0 IMAD.MOV R12, RZ, RZ, -R12 ;  /* 0x000000ffff0c8224 */ /* 0x000fe200078e0a0c */
[----:B------:R-:W-:Y:S01]  /*4160*/  ISETP.GT.U32.AND P5, PT, R0, R14, PT ;  /* 0x0000000e0000720c */ /* 0x000fe20003fa4070 */
[----:B0-----:R-:W-:Y:S01]  /*4170*/  IMAD.MOV.U32 R3, RZ, RZ, R13 ;  /* 0x000000ffff037224 */ /* 0x001fe200078e000d */
[----:B------:R-:W-:Y:S01]  /*4180*/  ISETP.GE.AND P0, PT, R6, RZ, PT ;  /* 0x000000ff0600720c */ /* 0x000fe20003f06270 */
[C---:B------:R-:W-:Y:S01]  /*4190*/  VIADD R4, R7.reuse, 0xf0 ;  /* 0x000000f007047836 */ /* 0x040fe20000000000 */
[----:B------:R-:W-:Y:S01]  /*41a0*/  STL [R1+0x100], R12 ;  /* 0x0001000c01007387 */ /* 0x000fe20000100800 */
[----:B------:R-:W-:Y:S01]  /*41b0*/  @!P1 IMAD.MOV R3, RZ, RZ, -R3 ;  /* 0x000000ffff039224 */ /* 0x000fe200078e0a03 */
[----:B------:R-:W-:Y:S01]  /*41c0*/  ISETP.GT.U32.AND P1, PT, R0, R19, PT ;  /* 0x000000130000720c */ /* 0x000fe20003f24070 */
[--C-:B------:R-:W-:Y:S01]  /*41d0*/  @!P4 IMAD.IADD R2, R2, 0x1, -R0.reuse ;  /* 0x000000010202c824 */ /* 0x100fe200078e0a00 */
[----:B------:R-:W-:Y:S01]  /*41e0*/  IABS R9, R4 ;  /* 0x0000000400097213 */ /* 0x000fe20000000000 */
[----:B------:R-:W-:Y:S01]  /*41f0*/  @!P6 IMAD.IADD R18, R18, 0x1, -R0 ;  /* 0x000000011212e824 */ /* 0x000fe200078e0a00 */
[----:B------:R-:W-:Y:S01]  /*4200*/  ISETP.GT.U32.AND P6, PT, R0, R16, PT ;  /* 0x000000100000720c */ /* 0x000fe20003fc4070 */
[----:B------:R0:W-:Y:S01]  /*4210*/  STL [R1+0xfc], R3 ;  /* 0x0000fc0301007387 */ /* 0x0001e20000100800 */
[----:B------:R-:W-:Y:S01]  /*4220*/  VIADD R17, R7, 0xec ;  /* 0x000000ec07117836 */ /* 0x000fe20000000000 */
[----:B------:R-:W-:Y:S01]  /*4230*/  ISETP.GE.AND P4, PT, R10, RZ, PT ;  /* 0x000000ff0a00720c */ /* 0x000fe20003f86270 */
[----:B------:R-:W-:-:S04]  /*4240*/  IMAD.HI.U32 R15, R8, R9, RZ ;  /* 0x00000009080f7227 */ /* 0x000fc800078e00ff */
[--C-:B------:R-:W-:Y:S01]  /*4250*/  @!P5 IMAD.IADD R14, R14, 0x1, -R0.reuse ;  /* 0x000000010e0ed824 */ /* 0x100fe200078e0a00 */
[----:B------:R-:W-:Y:S01]  /*4260*/  ISETP.GE.AND P5, PT, R5, RZ, PT ;  /* 0x000000ff0500720c */ /* 0x000fe20003fa6270 */
[----:B------:R-:W-:Y:S01]  /*4270*/  @!P1 IMAD.IADD R19, R19, 0x1, -R0 ;  /* 0x0000000113139824 */ /* 0x000fe200078e0a00 */
[----:B------:R-:W-:Y:S01]  /*4280*/  IABS R5, R17 ;  /* 0x0000001100057213 */ /* 0x000fe20000000000 */
[----:B0-----:R-:W-:Y:S02]  /*4290*/  IMAD.MOV.U32 R3, RZ, RZ, R2 ;  /* 0x000000ffff037224 */ /* 0x001fe400078e0002 */
[----:B------:R-:W-:Y:S01]  /*42a0*/  IMAD.MOV R15, RZ, RZ, -R15 ;  /* 0x000000ffff0f7224 */ /* 0x000fe200078e0a0f */
[C---:B------:R-:W-:Y:S01]  /*42b0*/  ISETP.GT.U32.AND P1, PT, R0.reuse, R19, PT ;  /* 0x000000130000720c */ /* 0x040fe20003f24070 */
[----:B------:R-:W-:Y:S01]  /*42c0*/  @!P2 IMAD.MOV R3, RZ, RZ, -R3 ;  /* 0x000000ffff03a224 */ /* 0x000fe200078e0a03 */
[----:B------:R-:W-:Y:S01]  /*42d0*/  ISETP.GT.U32.AND P2, PT, R0, R18, PT ;  /* 0x000000120000720c */ /* 0x000fe20003f44070 */
[----:B------:R-:W-:-:S02]  /*42e0*/  @!P6 IMAD.IADD R16, R16, 0x1, -R0 ;  /* 0x000000011010e824 */ /* 0x000fc400078e0a00 */
[----:B------:R-:W-:Y:S01]  /*42f0*/  IMAD R9, R0, R15, R9 ;  /* 0x0000000f00097224 */ /* 0x000fe200078e0209 */
[----:B------:R0:W-:Y:S01]  /*4300*/  STL [R1+0xf8], R3 ;  /* 0x0000f80301007387 */ /* 0x0001e20000100800 */
[----:B------:R-:W-:Y:S01]  /*4310*/  IMAD.HI.U32 R10, R8, R5, RZ ;  /* 0x00000005080a7227 */ /* 0x000fe200078e00ff */
[----:B------:R-:W-:-:S03]  /*4320*/  ISETP.GT.U32.AND P6, PT, R0, R16, PT ;  /* 0x000000100000720c */ /* 0x000fc60003fc4070 */
[C---:B------:R-:W-:Y:S02]  /*4330*/  VIADD R2, R7.reuse, 0xe4 ;  /* 0x000000e407027836 */ /* 0x040fe40000000000 */
[----:B------:R-:W-:Y:S02]  /*4340*/  IMAD.MOV R10, RZ, RZ, -R10 ;  /* 0x000000ffff0a7224 */ /* 0x000fe400078e0a0a */
[--C-:B------:R-:W-:Y:S01]  /*4350*/  @!P2 IMAD.IADD R18, R18, 0x1, -R0.reuse ;  /* 0x000000011212a824 */ /* 0x100fe200078e0a00 */
[C---:B------:R-:W-:Y:S01]  /*4360*/  ISETP.GT.U32.AND P2, PT, R0.reuse, R9, PT ;  /* 0x000000090000720c */ /* 0x040fe20003f44070 */
[----:B------:R-:W-:Y:S01]  /*4370*/  VIADD R6, R7, 0xe8 ;  /* 0x000000e807067836 */ /* 0x000fe20000000000 */
[----:B------:R-:W-:Y:S01]  /*4380*/  IABS R15, R2 ;  /* 0x00000002000f7213 */ /* 0x000fe20000000000 */
[----:B------:R-:W-:Y:S02]  /*4390*/  IMAD R5, R0, R10, R5 ;  /* 0x0000000a00057224 */ /* 0x000fe400078e0205 */
[----:B------:R-:W-:Y:S01]  /*43a0*/  @!P1 IMAD.IADD R19, R19, 0x1, -R0 ;  /* 0x0000000113139824 */ /* 0x000fe200078e0a00 */
[----:B------:R-:W-:Y:S01]  /*43b0*/  IABS R20, R6 ;  /* 0x0000000600147213 */ /* 0x000fe20000000000 */
[----:B------:R-:W-:Y:S01]  /*43c0*/  IMAD.MOV.U32 R12, RZ, RZ, R14 ;  /* 0x000000ffff0c7224 */ /* 0x000fe200078e000e */
[----:B------:R-:W-:Y:S01]  /*43d0*/  ISETP.GE.AND P1, PT, R4, RZ, PT ;  /* 0x000000ff0400720c */ /* 0x000fe20003f26270 */
[----:B------:R-:W-:-:S02]  /*43e0*/  VIADD R13, R7, 0xe0 ;  /* 0x000000e0070d7836 */ /* 0x000fc40000000000 */
[----:B------:R-:W-:-:S03]  /*43f0*/  IMAD.HI.U32 R4, R8, R15, RZ ;  /* 0x0000000f08047227 */ /* 0x000fc600078e00ff */
[----:B------:R-:W-:Y:S01]  /*4400*/  IABS R11, R13 ;  /* 0x0000000d000b7213 */ /* 0x000fe20000000000 */
[----:B------:R-:W-:Y:S01]  /*4410*/  @!P6 IMAD.IADD R16, R16, 0x1, -R0 ;  /* 0x000000011010e824 */ /* 0x000fe200078e0a00 */
[----:B------:R-:W-:Y:S01]  /*4420*/  ISETP.GT.U32.AND P6, PT, R0, R5, PT ;  /* 0x000000050000720c */ /* 0x000fe20003fc4070 */
[----:B------:R-:W-:Y:S02]  /*4430*/  @!P3 IMAD.MOV R12, RZ, RZ, -R12 ;  /* 0x000000ffff0cb224 */ /* 0x000fe400078e0a0c */
[----:B------:R-:W-:-:S03]  /*4440*/  IMAD.HI.U32 R21, R8, R20, RZ ;  /* 0x0000001408157227 */ /* 0x000fc600078e00ff */
[----:B------:R1:W-:Y:S01]  /*4450*/  STL [R1+0xf4], R12 ;  /* 0x0000f40c01007387 */ /* 0x0003e20000100800 */
[----:B------:R-:W-:Y:S02]  /*4460*/  IMAD.MOV R4, RZ, RZ, -R4 ;  /* 0x000000ffff047224 */ /* 0x000fe400078e0a04 */
[----:B------:R-:W-:Y:S01]  /*4470*/  @!P2 IMAD.IADD R9, R9, 0x1, -R0 ;  /* 0x000000010909a824 */ /* 0x000fe200078e0a00 */
[----:B------:R-:W-:Y:S01]  /*4480*/  ISETP.GE.AND P2, PT, R17, RZ, PT ;  /* 0x000000ff1100720c */ /* 0x000fe20003f46270 */
[----:B0-----:R-:W-:Y:S02]  /*4490*/  IMAD.MOV.U32 R3, RZ, RZ, R18 ;  /* 0x000000ffff037224 */ /* 0x001fe400078e0012 */
[----:B------:R-:W-:Y:S01]  /*44a0*/  IMAD.MOV R21, RZ, RZ, -R21 ;  /* 0x000000ffff157224 */ /* 0x000fe200078e0a15 */
[C---:B------:R-:W-:Y:S01]  /*44b0*/  ISETP.GT.U32.AND P3, PT, R0.reuse, R9, PT ;  /* 0x000000090000720c */ /* 0x040fe20003f64070 */
[----:B------:R-:W-:Y:S02]  /*44c0*/  IMAD R15, R0, R4, R15 ;  /* 0x00000004000f7224 */ /* 0x000fe400078e020f */
[----:B-1----:R-:W-:-:S02]  /*44d0*/  IMAD.MOV.U32 R12, RZ, RZ, R19 ;  /* 0x000000ffff0c7224 */ /* 0x002fc400078e0013 */
[----:B------:R-:W-:-:S04]  /*44e0*/  IMAD.HI.U32 R10, R8, R11, RZ ;  /* 0x0000000b080a7227 */ /* 0x000fc800078e00ff */
[----:B------:R-:W-:Y:S02]  /*44f0*/  @!P0 IMAD.MOV R3, RZ, RZ, -R3 ;  /* 0x000000ffff038224 */ /* 0x000fe400078e0a03 */
[C---:B------:R-:W-:Y:S02]  /*4500*/  IMAD R17, R0.reuse, R21, R20 ;  /* 0x0000001500117224 */ /* 0x040fe400078e0214 */
[----:B------:R-:W-:Y:S01]  /*4510*/  @!P4 IMAD.MOV R12, RZ, RZ, -R12 ;  /* 0x000000ffff0cc224 */ /* 0x000fe200078e0a0c */
[C---:B------:R-:W-:Y:S01]  /*4520*/  ISETP.GT.U32.AND P4, PT, R0.reuse, R15, PT ;  /* 0x0000000f0000720c */ /* 0x040fe20003f84070 */
[----:B------:R-:W-:Y:S01]  /*4530*/  IMAD.MOV R10, RZ, RZ, -R10 ;  /* 0x000000ffff0a7224 */ /* 0x000fe200078e0a0a */
[----:B------:R0:W-:Y:S01]  /*4540*/  STL [R1+0xf0], R3 ;  /* 0x0000f00301007387 */ /* 0x0001e20000100800 */
[----:B------:R-:W-:Y:S01]  /*4550*/  @!P6 IMAD.IADD R5, R5, 0x1, -R0 ;  /* 0x000000010505e824 */ /* 0x000fe200078e0a00 */
[C---:B------:R-:W-:Y:S01]  /*4560*/  ISETP.GT.U32.AND P6, PT, R0.reuse, R17, PT ;  /* 0x000000110000720c */ /* 0x040fe20003fc4070 */
[C---:B------:R-:W-:Y:S01]  /*4570*/  IMAD R11, R0.reuse, R10, R11 ;  /* 0x0000000a000b7224 */ /* 0x040fe200078e020b */
[----:B------:R-:W-:Y:S01]  /*4580*/  STL [R1+0xec], R12 ;  /* 0x0000ec0c01007387 */ /* 0x000fe20000100800 */
[C---:B------:R-:W-:Y:S01]  /*4590*/  VIADD R4, R7.reuse, 0xdc ;  /* 0x000000dc07047836 */ /* 0x040fe20000000000 */
[----:B------:R-:W-:Y:S01]  /*45a0*/  ISETP.GT.U32.AND P0, PT, R0, R5, PT ;  /* 0x000000050000720c */ /* 0x000fe20003f04070 */
[----:B------:R-:W-:-:S02]  /*45b0*/  VIADD R10, R7, 0xd8 ;  /* 0x000000d8070a7836 */ /* 0x000fc40000000000 */
[----:B------:R-:W-:Y:S01]  /*45c0*/  @!P3 IMAD.IADD R9, R9, 0x1, -R0 ;  /* 0x000000010909b824 */ /* 0x000fe200078e0a00 */
[----:B------:R-:W-:Y:S01]  /*45d0*/  IABS R14, R4 ;  /* 0x00000004000e7213 */ /* 0x000fe20000000000 */
[----:B0-----:R-:W-:Y:S01]  /*45e0*/  IMAD.MOV.U32 R3, RZ, RZ, R16 ;  /* 0x000000ffff037224 */ /* 0x001fe200078e0010 */
[----:B------:R-:W-:Y:S01]  /*45f0*/  IABS R18, R10 ;  /* 0x0000000a00127213 */ /* 0x000fe20000000000 */
[----:B------:R-:W-:Y:S01]  /*4600*/  @!P4 IMAD.IADD R15, R15, 0x1, -R0 ;  /* 0x000000010f0fc824 */ /* 0x000fe200078e0a00 */
[----:B------:R-:W-:Y:S01]  /*4610*/  ISETP.GT.U32.AND P3, PT, R0, R11, PT ;  /* 0x0000000b0000720c */ /* 0x000fe20003f64070 */
[----:B------:R-:W-:Y:S01]  /*4620*/  @!P5 IMAD.MOV R3, RZ, RZ, -R3 ;  /* 0x000000ffff03d224 */ /* 0x000fe200078e0a03 */
[----:B------:R-:W-:Y:S01]  /*4630*/  ISETP.GE.AND P5, PT, R6, RZ, PT ;  /* 0x000000ff0600720c */ /* 0x000fe20003fa6270 */
[----:B------:R-:W-:-:S03]  /*4640*/  IMAD.HI.U32 R16, R8, R14, RZ ;  /* 0x0000000e08107227 */ /* 0x000fc600078e00ff */
[----:B------:R0:W-:Y:S01]  /*4650*/  STL [R1+0xe8], R3 ;  /* 0x0000e80301007387 */ /* 0x0001e20000100800 */
[----:B------:R-:W-:Y:S02]  /*4660*/  IMAD.MOV.U32 R6, RZ, RZ, R18 ;  /* 0x000000ffff067224 */ /* 0x000fe400078e0012 */
[----:B------:R-:W-:Y:S01]  /*4670*/  @!P6 IMAD.IADD R17, R17, 0x1, -R0 ;  /* 0x000000011111e824 */ /* 0x000fe200078e0a00 */
[----:B------:R-:W-:Y:S01]  /*4680*/  ISETP.GE.AND P6, PT, R13, RZ, PT ;  /* 0x000000ff0d00720c */ /* 0x000fe20003fc6270 */
[----:B------:R-:W-:Y:S02]  /*4690*/  IMAD.MOV R16, RZ, RZ, -R16 ;  /* 0x000000ffff107224 */ /* 0x000fe400078e0a10 */
[----:B------:R-:W-:Y:S01]  /*46a0*/  @!P0 IMAD.IADD R5, R5, 0x1, -R0 ;  /* 0x0000000105058824 */ /* 0x000fe200078e0a00 */
[----:B------:R-:W-:Y:S01]  /*46b0*/  ISETP.GE.AND P0, PT, R2, RZ, PT ;  /* 0x000000ff0200720c */ /* 0x000fe20003f06270 */
[----:B------:R-:W-:Y:S01]  /*46c0*/  IMAD.HI.U32 R13, R8, R6, RZ ;  /* 0x00000006080d7227 */ /* 0x000fe200078e00ff */
[----:B------:R-:W-:-:S03]  /*46d0*/  ISETP.GT.U32.AND P4, PT, R0, R17, PT ;  /* 0x000000110000720c */ /* 0x000fc60003f84070 */
[----:B0-----:R-:W-:Y:S02]  /*46e0*/  IMAD.MOV.U32 R3, RZ, RZ, R9 ;  /* 0x000000ffff037224 */ /* 0x001fe400078e0009 */
[C---:B------:R-:W-:Y:S02]  /*46f0*/  IMAD R2, R0.reuse, R16, R14 ;  /* 0x0000001000027224 */ /* 0x040fe400078e020e */
[----:B------:R-:W-:Y:S01]  /*4700*/  @!P1 IMAD.MOV R3, RZ, RZ, -R3 ;  /* 0x000000ffff039224 */ /* 0x000fe200078e0a03 */
[C---:B------:R-:W-:Y:S01]  /*4710*/  ISETP.GT.U32.AND P1, PT, R0.reuse, R15, PT ;  /* 0x0000000f0000720c */ /* 0x040fe20003f24070 */
[----:B------:R-:W-:Y:S02]  /*4720*/  IMAD.MOV R9, RZ, RZ, -R13 ;  /* 0x000000ffff097224 */ /* 0x000fe400078e0a0d */
[----:B------:R-:W-:Y:S01]  /*4730*/  @!P3 IMAD.IADD R11, R11, 0x1, -R0 ;  /* 0x000000010b0bb824 */ /* 0x000fe200078e0a00 */
[----:B------:R0:W-:Y:S01]  /*4740*/  STL [R1+0xe4], R3 ;  /* 0x0000e40301007387 */ /* 0x0001e20000100800 */
[----:B------:R-:W-:-:S02]  /*4750*/  IMAD R6, R0, R9, R6 ;  /* 0x0000000900067224 */ /* 0x000fc400078e0206 */
[C---:B------:R-:W-:Y:S01]  /*4760*/  VIADD R13, R7.reuse, 0xd4 ;  /* 0x000000d4070d7836 */ /* 0x040fe20000000000 */
[----:B------:R-:W-:Y:S01]  /*4770*/  ISETP.GT.U32.AND P3, PT, R0, R11, PT ;  /* 0x0000000b0000720c */ /* 0x000fe20003f64070 */
[----:B------:R-:W-:Y:S02]  /*4780*/  VIADD R9, R7, 0xd0 ;  /* 0x000000d007097836 */ /* 0x000fe40000000000 */
[--C-:B------:R-:W-:Y:S01]  /*4790*/  @!P4 IMAD.IADD R17, R17, 0x1, -R0.reuse ;  /* 0x000000011111c824 */ /* 0x100fe200078e0a00 */
[----:B------:R-:W-:Y:S01]  /*47a0*/  ISETP.GE.AND P4, PT, R4, RZ, PT ;  /* 0x000000ff0400720c */ /* 0x000fe20003f86270 */
[----:B------:R-:W-:Y:S01]  /*47b0*/  @!P1 IMAD.IADD R15, R15, 0x1, -R0 ;  /* 0x000000010f0f9824 */ /* 0x000fe200078e0a00 */
[C---:B------:R-:W-:Y:S01]  /*47c0*/  ISETP.GT.U32.AND P1, PT, R0.reuse, R6, PT ;  /* 0x000000060000720c */ /* 0x040fe20003f24070 */
[----:B0-----:R-:W-:Y:S01]  /*47d0*/  IMAD.MOV.U32 R3, RZ, RZ, R5 ;  /* 0x000000ffff037224 */ /* 0x001fe200078e0005 */
[----:B------:R-:W-:Y:S01]  /*47e0*/  IABS R5, R13 ;  /* 0x0000000d00057213 */ /* 0x000fe20000000000 */
[----:B------:R-:W-:Y:S01]  /*47f0*/  IMAD.MOV.U32 R12, RZ, RZ, R15 ;  /* 0x000000ffff0c7224 */ /* 0x000fe200078e000f */
[----:B------:R-:W-:Y:S01]  /*4800*/  IABS R4, R9 ;  /* 0x0000000900047213 */ /* 0x000fe20000000000 */
[----:B------:R-:W-:Y:S01]  /*4810*/  @!P2 IMAD.MOV R3, RZ, RZ, -R3 ;  /* 0x000000ffff03a224 */ /* 0x000fe200078e0a03 */
[----:B------:R-:W-:Y:S01]  /*4820*/  ISETP.GT.U32.AND P2, PT, R0, R2, PT ;  /* 0x000000020000720c */ /* 0x000fe20003f44070 */
[----:B------:R-:W-:-:S03]  /*4830*/  IMAD.HI.U32 R16, R8, R5, RZ ;  /* 0x0000000508107227 */ /* 0x000fc600078e00ff */
[----:B------:R0:W-:Y:S01]  /*4840*/  STL [R1+0xe0], R3 ;  /* 0x0000e00301007387 */ /* 0x0001e20000100800 */
[----:B------:R-:W-:-:S04]  /*4850*/  IMAD.HI.U32 R14, R8, R4, RZ ;  /* 0x00000004080e7227 */ /* 0x000fc800078e00ff */
[--C-:B------:R-:W-:Y:S02]  /*4860*/  @!P1 IMAD.IADD R6, R6, 0x1, -R0.reuse ;  /* 0x0000000106069824 */ /* 0x100fe400078e0a00 */
[--C-:B------:R-:W-:Y:S01]  /*4870*/  @!P3 IMAD.IADD R11, R11, 0x1, -R0.reuse ;  /* 0x000000010b0bb824 */ /* 0x100fe200078e0a00 */
[----:B------:R-:W-:Y:S01]  /*4880*/  ISETP.GE.AND P3, PT, R10, RZ, PT ;  /* 0x000000ff0a00720c */ /* 0x000fe20003f66270 */
[----:B------:R-:W-:Y:S01]  /*4890*/  @!P2 IMAD.IADD R2, R2, 0x1, -R0 ;  /* 0x000000010202a824 */ /* 0x000fe200078e0a00 */
[----:B------:R-:W-:Y:S01]  /*48a0*/  ISETP.GE.AND P2, PT, R13, RZ, PT ;  /* 0x000000ff0d00720c */ /* 0x000fe20003f46270 */
[----:B0-----:R-:W-:Y:S02]  /*48b0*/  IMAD.MOV.U32 R3, RZ, RZ, R17 ;  /* 0x000000ffff037224 */ /* 0x001fe400078e0011 */
[----:B------:R-:W-:Y:S01]  /*48c0*/  IMAD.MOV R16, RZ, RZ, -R16 ;  /* 0x000000ffff107224 */ /* 0x000fe200078e0a10 */
[C---:B------:R-:W-:Y:S01]  /*48d0*/  ISETP.GT.U32.AND P1, PT, R0.reuse, R2, PT ;  /* 0x000000020000720c */ /* 0x040fe20003f24070 */
[----:B------:R-:W-:Y:S01]  /*48e0*/  @!P5 IMAD.MOV R3, RZ, RZ, -R3 ;  /* 0x000000ffff03d224 */ /* 0x000fe200078e0a03 */
[----:B------:R-:W-:Y:S01]  /*48f0*/  ISETP.GT.U32.AND P5, PT, R0, R6, PT ;  /* 0x000000060000720c */ /* 0x000fe20003fa4070 */
[----:B------:R-:W-:-:S02]  /*4900*/  IMAD.MOV R14, RZ, RZ, -R14 ;  /* 0x000000ffff0e7224 */ /* 0x000fc400078e0a0e */
[C---:B------:R-:W-:Y:S01]  /*4910*/  IMAD R5, R0.reuse, R16, R5 ;  /* 0x0000001000057224 */ /* 0x040fe200078e0205 */
[----:B------:R0:W-:Y:S01]  /*4920*/  STL [R1+0xd8], R3 ;  /* 0x0000d80301007387 */ /* 0x0001e20000100800 */
[----:B------:R-:W-:Y:S02]  /*4930*/  VIADD R10, R7, 0xcc ;  /* 0x000000cc070a7836 */ /* 0x000fe40000000000 */
[C---:B------:R-:W-:Y:S02]  /*4940*/  IMAD R4, R0.reuse, R14, R4 ;  /* 0x0000000e00047224 */ /* 0x040fe400078e0204 */
[----:B------:R-:W-:Y:S01]  /*4950*/  @!P0 IMAD.MOV R12, RZ, RZ, -R12 ;  /* 0x000000ffff0c8224 */ /* 0x000fe200078e0a0c */
[----:B------:R-:W-:Y:S01]  /*4960*/  ISETP.GT.U32.AND P0, PT, R0, R5, PT ;  /* 0x000000050000720c */ /* 0x000fe20003f04070 */
[--C-:B------:R-:W-:Y:S01]  /*4970*/  @!P1 IMAD.IADD R2, R2, 0x1, -R0.reuse ;  /* 0x0000000102029824 */ /* 0x100fe200078e0a00 */
[----:B------:R-:W-:Y:S01]  /*4980*/  IABS R13, R10 ;  /* 0x0000000a000d7213 */ /* 0x000fe20000000000 */
[----:B------:R-:W-:Y:S01]  /*4990*/  @!P5 IMAD.IADD R6, R6, 0x1, -R0 ;  /* 0x000000010606d824 */ /* 0x000fe200078e0a00 */
[----:B------:R-:W-:Y:S01]  /*49a0*/  ISETP.GT.U32.AND P1, PT, R0, R4, PT ;  /* 0x000000040000720c */ /* 0x000fe20003f24070 */
[----:B0-----:R-:W-:Y:S01]  /*49b0*/  IMAD.MOV.U32 R3, RZ, RZ, R11 ;  /* 0x000000ffff037224 */ /* 0x001fe200078e000b */
[----:B------:R-:W-:Y:S01]  /*49c0*/  STL [R1+0xd4], R12 ;  /* 0x0000d40c01007387 */ /* 0x000fe20000100800 */
[----:B------:R-:W-:Y:S01]  /*49d0*/  IMAD.HI.U32 R11, R8, R13, RZ ;  /* 0x0000000d080b7227 */ /* 0x000fe200078e00ff */
[----:B------:R-:W-:-:S03]  /*49e0*/  ISETP.GE.AND P5, PT, R10, RZ, PT ;  /* 0x000000ff0a00720c */ /* 0x000fc60003fa6270 */
[----:B------:R-:W-:Y:S01]  /*49f0*/  @!P6 IMAD.MOV R3, RZ, RZ, -R3 ;  /* 0x000000ffff03e224 */ /* 0x000fe200078e0a03 */
[----:B------:R-:W-:Y:S01]  /*4a00*/  ISETP.GE.AND P6, PT, R9, RZ, PT ;  /* 0x000000ff0900720c */ /* 0x000fe20003fc6270 */
[----:B------:R-:W-:Y:S02]  /*4a10*/  IMAD.MOV R11, RZ, RZ, -R11 ;  /* 0x000000ffff0b7224 */ /* 0x000fe400078e0a0b */
[--C-:B------:R-:W-:Y:S01]  /*4a20*/  @!P0 IMAD.IADD R5, R5, 0x1, -R0.reuse ;  /* 0x0000000105058824 */ /* 0x100fe200078e0a00 */
[----:B------:R0:W-:Y:S01]  /*4a30*/  STL [R1+0xd0], R3 ;  /* 0x0000d00301007387 */ /* 0x0001e20000100800 */
[----:B------:R-:W-:Y:S02]  /*4a40*/  IMAD R13, R0, R11, R13 ;  /* 0x0000000b000d7224 */ /* 0x000fe400078e020d */
[----:B------:R-:W-:Y:S01]  /*4a50*/  @!P1 IMAD.IADD R4, R4, 0x1, -R0 ;  /* 0x0000000104049824 */ /* 0x000fe200078e0a00 */
[----:B------:R-:W-:Y:S01]  /*4a60*/  ISETP.GT.U32.AND P0, PT, R0, R5, PT ;  /* 0x000000050000720c */ /* 0x000fe20003f04070 */
[----:B------:R-:W-:-:S02]  /*4a70*/  VIADD R10, R7, 0xc8 ;  /* 0x000000c8070a7836 */ /* 0x000fc40000000000 */
[C---:B------:R-:W-:Y:S01]  /*4a80*/  VIADD R11, R7.reuse, 0xc4 ;  /* 0x000000c4070b7836 */ /* 0x040fe20000000000 */
[----:B------:R-:W-:Y:S01]  /*4a90*/  ISETP.GT.U32.AND P1, PT, R0, R4, PT ;  /* 0x000000040000720c */ /* 0x000fe20003f24070 */
[C---:B------:R-:W-:Y:S02]  /*4aa0*/  VIADD R19, R7.reuse, 0xbc ;  /* 0x000000bc07137836 */ /* 0x040fe40000000000 */
[----:B0-----:R-:W-:Y:S01]  /*4ab0*/  IMAD.MOV.U32 R3, RZ, RZ, R2 ;  /* 0x000000ffff037224 */ /* 0x001fe200078e0002 */
[----:B------:R-:W-:Y:S01]  /*4ac0*/  IABS R21, R11 ;  /* 0x0000000b00157213 */ /* 0x000fe20000000000 */
[----:B------:R-:W-:Y:S02]  /*4ad0*/  VIADD R2, R7, 0xc0 ;  /* 0x000000c007027836 */ /* 0x000fe40000000000 */
[----:B------:R-:W-:Y:S01]  /*4ae0*/  @!P4 IMAD.MOV R3, RZ, RZ, -R3 ;  /* 0x000000ffff03c224 */ /* 0x000fe200078e0a03 */
[----:B------:R-:W-:Y:S01]  /*4af0*/  ISETP.GE.AND P4, PT, R10, RZ, PT ;  /* 0x000000ff0a00720c */ /* 0x000fe20003f86270 */
[----:B------:R-:W-:Y:S01]  /*4b00*/  @!P0 IMAD.IADD R5, R5, 0x1, -R0 ;  /* 0x0000000105058824 */ /* 0x000fe200078e0a00 */
[----:B------:R-:W-:Y:S01]  /*4b10*/  IABS R10, R10 ;  /* 0x0000000a000a7213 */ /* 0x000fe20000000000 */
[----:B------:R-:W-:Y:S01]  /*4b20*/  IMAD.HI.U32 R9, R8, R21, RZ ;  /* 0x0000001508097227 */ /* 0x000fe200078e00ff */
[----:B------:R0:W-:Y:S01]  /*4b30*/  STL [R1+0xc4], R3 ;  /* 0x0000c40301007387 */ /* 0x0001e20000100800 */
[----:B------:R-:W-:-:S02]  /*4b40*/  ISETP.GE.AND P0, PT, R11, RZ, PT ;  /* 0x000000ff0b00720c */ /* 0x000fc40003f06270 */
[----:B------:R-:W-:Y:S01]  /*4b50*/  IMAD.HI.U32 R14, R8, R10, RZ ;  /* 0x0000000a080e7227 */ /* 0x000fe200078e00ff */
[----:B------:R-:W-:-:S03]  /*4b60*/  IABS R20, R2 ;  /* 0x0000000200147213 */ /* 0x000fc60000000000 */
[----:B------:R-:W-:Y:S02]  /*4b70*/  IMAD.MOV R11, RZ, RZ, -R14 ;  /* 0x000000ffff0b7224 */ /* 0x000fe400078e0a0e */
[----:B------:R-:W-:Y:S01]  /*4b80*/  @!P1 IMAD.IADD R4, R4, 0x1, -R0 ;  /* 0x0000000104049824 */ /* 0x000fe200078e0a00 */
[----:B------:R-:W-:Y:S01]  /*4b90*/  ISETP.GE.AND P1, PT, R2, RZ, PT ;  /* 0x000000ff0200720c */ /* 0x000fe20003f26270 */
[----:B0-----:R-:W-:Y:S02]  /*4ba0*/  IMAD.MOV.U32 R3, RZ, RZ, R6 ;  /* 0x000000ffff037224 */ /* 0x001fe400078e0006 */
[C---:B------:R-:W-:Y:S02]  /*4bb0*/  IMAD R2, R0.reuse, R11, R10 ;  /* 0x0000000b00027224 */ /* 0x040fe400078e020a */
[----:B------:R-:W-:Y:S01]  /*4bc0*/  @!P3 IMAD.MOV R3, RZ, RZ, -R3 ;  /* 0x000000ffff03b224 */ /* 0x000fe200078e0a03 */
[----:B------:R-:W-:Y:S01]  /*4bd0*/  ISETP.GT.U32.AND P3, PT, R0, R13, PT ;  /* 0x0000000d0000720c */ /* 0x000fe20003f64070 */
[----:B------:R-:W-:-:S02]  /*4be0*/  IMAD.MOV R9, RZ, RZ, -R9 ;  /* 0x000000ffff097224 */ /* 0x000fc400078e0a09 */
[----:B------:R-:W-:Y:S01]  /*4bf0*/  IMAD.MOV.U32 R12, RZ, RZ, R5 ;  /* 0x000000ffff0c7224 */ /* 0x000fe200078e0005 */
[----:B------:R0:W-:Y:S01]  /*4c00*/  STL [R1+0xa0], R3 ;  /* 0x0000a00301007387 */ /* 0x0001e20000100800 */
[----:B------:R-:W-:Y:S02]  /*4c10*/  IMAD R21, R0, R9, R21 ;  /* 0x0000000900157224 */ /* 0x000fe400078e0215 */
[----:B------:R-:W-:Y:S01]  /*4c20*/  @!P2 IMAD.MOV R12, RZ, RZ, -R12 ;  /* 0x000000ffff0ca224 */ /* 0x000fe200078e0a0c */
[----:B------:R-:W-:Y:S01]  /*4c30*/  ISETP.GE.AND P2, PT, R19, RZ, PT ;  /* 0x000000ff1300720c */ /* 0x000fe20003f46270 */
[----:B------:R-:W-:Y:S01]  /*4c40*/  IMAD.HI.U32 R6, R8, R20, RZ ;  /* 0x0000001408067227 */ /* 0x000fe200078e00ff */
[----:B------:R-:W-:Y:S02]  /*4c50*/  IABS R19, R19 ;  /* 0x0000001300137213 */ /* 0x000fe40000000000 */
[----:B------:R-:W-:Y:S01]  /*4c60*/  STL [R1+0x9c], R12 ;  /* 0x00009c0c01007387 */ /* 0x000fe20000100800 */
[----:B------:R-:W-:-:S02]  /*4c70*/  @!P3 IMAD.IADD R13, R13, 0x1, -R0 ;  /* 0x000000010d0db824 */ /* 0x000fc400078e0a00 */
[----:B0-----:R-:W-:Y:S02]  /*4c80*/  IMAD.MOV.U32 R3, RZ, RZ, R4 ;  /* 0x000000ffff037224 */ /* 0x001fe400078e0004 */
[----:B------:R-:W-:Y:S01]  /*4c90*/  IMAD.MOV R6, RZ, RZ, -R6 ;  /* 0x000000ffff067224 */ /* 0x000fe200078e0a06 */
[C---:B------:R-:W-:Y:S01]  /*4ca0*/  ISETP.GT.U32.AND P3, PT, R0.reuse, R13, PT ;  /* 0x0000000d0000720c */ /* 0x040fe20003f64070 */
[----:B------:R-:W-:Y:S01]  /*4cb0*/  @!P6 IMAD.MOV R3, RZ, RZ, -R3 ;  /* 0x000000ffff03e224 */ /* 0x000fe200078e0a03 */
[----:B------:R-:W-:Y:S01]  /*4cc0*/  ISETP.GT.U32.AND P6, PT, R0, R2, PT ;  /* 0x000000020000720c */ /* 0x000fe20003fc4070 */
[----:B------:R-:W-:Y:S02]  /*4cd0*/  VIADD R22, R7, 0xb8 ;  /* 0x000000b807167836 */ /* 0x000fe40000000000 */
[----:B------:R-:W-:Y:S01]  /*4ce0*/  IMAD.HI.U32 R11, R8, R19, RZ ;  /* 0x00000013080b7227 */ /* 0x000fe200078e00ff */
[----:B------:R0:W-:Y:S02]  /*4cf0*/  STL [R1+0x98], R3 ;  /* 0x0000980301007387 */ /* 0x0001e40000100800 */
[----:B------:R-:W-:Y:S01]  /*4d00*/  IABS R18, R22 ;  /* 0x0000001600127213 */ /* 0x000fe20000000000 */
[----:B------:R-:W-:-:S02]  /*4d10*/  IMAD R20, R0, R6, R20 ;  /* 0x0000000600147224 */ /* 0x000fc400078e0214 */
[----:B------:R-:W-:Y:S02]  /*4d20*/  VIADD R15, R7, 0xb4 ;  /* 0x000000b4070f7836 */ /* 0x000fe40000000000 */
[--C-:B------:R-:W-:Y:S01]  /*4d30*/  @!P3 IMAD.IADD R13, R13, 0x1, -R0.reuse ;  /* 0x000000010d0db824 */ /* 0x100fe200078e0a00 */
[----:B------:R-:W-:Y:S01]  /*4d40*/  ISETP.GT.U32.AND P3, PT, R0, R21, PT ;  /* 0x000000150000720c */ /* 0x000fe20003f64070 */
[----:B------:R-:W-:Y:S01]  /*4d50*/  @!P6 IMAD.IADD R2, R2, 0x1, -R0 ;  /* 0x000000010202e824 */ /* 0x000fe200078e0a00 */
[----:B------:R-:W-:Y:S01]  /*4d60*/  IABS R17, R15 ;  /* 0x0000000f00117213 */ /* 0x000fe20000000000 */
[----:B0-----:R-:W-:Y:S02]  /*4d70*/  IMAD.MOV.U32 R3, RZ, RZ, R13 ;  /* 0x000000ffff037224 */ /* 0x001fe400078e000d */
[----:B------:R-:W-:Y:S01]  /*4d80*/  IMAD.MOV R11, RZ, RZ, -R11 ;  /* 0x000000ffff0b7224 */ /* 0x000fe200078e0a0b */
[C---:B------:R-:W-:Y:S01]  /*4d90*/  ISETP.GT.U32.AND P6, PT, R0.reuse, R2, PT ;  /* 0x000000020000720c */ /* 0x040fe20003fc4070 */
[----:B------:R-:W-:Y:S01]  /*4da0*/  @!P5 IMAD.MOV R3, RZ, RZ, -R3 ;  /* 0x000000ffff03d224 */ /* 0x000fe200078e0a03 */
[C---:B------:R-:W-:Y:S01]  /*4db0*/  ISETP.GT.U32.AND P5, PT, R0.reuse, R20, PT ;  /* 0x000000140000720c */ /* 0x040fe20003fa4070 */
[----:B------:R-:W-:-:S02]  /*4dc0*/  IMAD R19, R0, R11, R19 ;  /* 0x0000000b00137224 */ /* 0x000fc400078e0213 */
[C---:B------:R-:W-:Y:S01]  /*4dd0*/  IMAD.HI.U32 R6, R8.reuse, R18, RZ ;  /* 0x0000001208067227 */ /* 0x040fe200078e00ff */
[----:B------:R0:W-:Y:S03]  /*4de0*/  STL [R1+0x8c], R3 ;  /* 0x00008c0301007387 */ /* 0x0001e60000100800 */
[----:B------:R-:W-:Y:S02]  /*4df0*/  @!P3 IMAD.IADD R21, R21, 0x1, -R0 ;  /* 0x000000011515b824 */ /* 0x000fe400078e0a00 */
[----:B------:R-:W-:-:S03]  /*4e00*/  IMAD.HI.U32 R5, R8, R17, RZ ;  /* 0x0000001108057227 */ /* 0x000fc600078e00ff */
[----:B------:R-:W-:Y:S01]  /*4e10*/  ISETP.GT.U32.AND P3, PT, R0, R21, PT ;  /* 0x000000150000720c */ /* 0x000fe20003f64070 */
[----:B------:R-:W-:Y:S01]  /*4e20*/  @!P6 IMAD.IADD R2, R2, 0x1, -R0 ;  /* 0x000000010202e824 */ /* 0x000fe200078e0a00 */
[C---:B------:R-:W-:Y:S01]  /*4e30*/  ISETP.GT.U32.AND P6, PT, R0.reuse, R19, PT ;  /* 0x000000130000720c */ /* 0x040fe20003fc4070 */
[----:B------:R-:W-:Y:S02]  /*4e40*/  IMAD.MOV R6, RZ, RZ, -R6 ;  /* 0x000000ffff067224 */ /* 0x000fe400078e0a06 */
[----:B------:R-:W-:Y:S02]  /*4e50*/  VIADD R16, R7, 0xb0 ;  /* 0x000000b007107836 */ /* 0x000fe40000000000 */
[----:B------:R-:W-:Y:S02]  /*4e60*/  IMAD R18, R0, R6, R18 ;  /* 0x0000000600127224 */ /* 0x000fe400078e0212 */
[----:B------:R-:W-:Y:S01]  /*4e70*/  IMAD.MOV R11, RZ, RZ, -R5 ;  /* 0x000000ffff0b7224 */ /* 0x000fe200078e0a05 */
[----:B------:R-:W-:Y:S01]  /*4e80*/  IABS R9, R16 ;  /* 0x0000001000097213 */ /* 0x000fe20000000000 */
[----:B------:R-:W-:-:S02]  /*4e90*/  @!P5 IMAD.IADD R20, R20, 0x1, -R0 ;  /* 0x000000011414d824 */ /* 0x000fc400078e0a00 */
[C---:B------:R-:W-:Y:S02]  /*4ea0*/  IMAD R17, R0.reuse, R11, R17 ;  /* 0x0000000b00117224 */ /* 0x040fe400078e0211 */
[--C-:B------:R-:W-:Y:S01]  /*4eb0*/  @!P3 IMAD.IADD R21, R21, 0x1, -R0.reuse ;  /* 0x000000011515b824 */ /* 0x100fe200078e0a00 */
[C---:B------:R-:W-:Y:S01]  /*4ec0*/  ISETP.GT.U32.AND P3, PT, R0.reuse, R18, PT ;  /* 0x000000120000720c */ /* 0x040fe20003f64070 */
[----:B------:R-:W-:Y:S01]  /*4ed0*/  @!P6 IMAD.IADD R19, R19, 0x1, -R0 ;  /* 0x000000011313e824 */ /* 0x000fe200078e0a00 */
[----:B------:R-:W-:Y:S01]  /*4ee0*/  ISETP.GT.U32.AND P5, PT, R0, R17, PT ;  /* 0x000000110000720c */ /* 0x000fe20003fa4070 */
[----:B------:R-:W-:Y:S01]  /*4ef0*/  IMAD.HI.U32 R6, R8, R9, RZ ;  /* 0x0000000908067227 */ /* 0x000fe200078e00ff */
[----:B------:R-:W-:-:S03]  /*4f00*/  ISETP.GT.U32.AND P6, PT, R0, R20, PT ;  /* 0x000000140000720c */ /* 0x000fc60003fc4070 */
[----:B------:R-:W-:Y:S02]  /*4f10*/  VIADD R10, R7, 0xac ;  /* 0x000000ac070a7836 */ /* 0x000fe40000000000 */
[----:B------:R-:W-:Y:S02]  /*4f20*/  IMAD.MOV R6, RZ, RZ, -R6 ;  /* 0x000000ffff067224 */ /* 0x000fe400078e0a06 */
[----:B0-----:R-:W-:Y:S01]  /*4f30*/  IMAD.MOV.U32 R3, RZ, RZ, R2 ;  /* 0x000000ffff037224 */ /* 0x001fe200078e0002 */
[----:B------:R-:W-:Y:S01]  /*4f40*/  IABS R4, R10 ;  /* 0x0000000a00047213 */ /* 0x000fe20000000000 */
[----:B------:R-:W-:Y:S02]  /*4f50*/  IMAD R9, R0, R6, R9 ;  /* 0x0000000600097224 */ /* 0x000fe400078e0209 */
[----:B------:R-:W-:Y:S01]  /*4f60*/  @!P3 IMAD.IADD R18, R18, 0x1, -R0 ;  /* 0x000000011212b824 */ /* 0x000fe200078e0a00 */
[----:B------:R-:W-:Y:S01]  /*4f70*/  ISETP.GT.U32.AND P3, PT, R0, R19, PT ;  /* 0x000000130000720c */ /* 0x000fe20003f64070 */
[----:B------:R-:W-:-:S02]  /*4f80*/  @!P4 IMAD.MOV R3, RZ, RZ, -R3 ;  /* 0x000000ffff03c224 */ /* 0x000fc400078e0a03 */
[----:B------:R-:W-:-:S03]  /*4f90*/  IMAD.HI.U32 R5, R8, R4, RZ ;  /* 0x0000000408057227 */ /* 0x000fc600078e00ff */
[----:B------:R0:W-:Y:S01]  /*4fa0*/  STL [R1+0x88], R3 ;  /* 0x0000880301007387 */ /* 0x0001e20000100800 */
[--C-:B------:R-:W-:Y:S01]  /*4fb0*/  @!P5 IMAD.IADD R17, R17, 0x1, -R0.reuse ;  /* 0x000000011111d824 */ /* 0x100fe200078e0a00 */
[----:B------:R-:W-:Y:S01]  /*4fc0*/  ISETP.GT.U32.AND P5, PT, R0, R18, PT ;  /* 0x000000120000720c */ /* 0x000fe20003fa4070 */
[----:B------:R-:W-:Y:S01]  /*4fd0*/  @!P6 IMAD.IADD R20, R20, 0x1, -R0 ;  /* 0x000000011414e824 */ /* 0x000fe200078e0a00 */
[C---:B------:R-:W-:Y:S01]  /*4fe0*/  ISETP.GT.U32.AND P6, PT, R0.reuse, R9, PT ;  /* 0x000000090000720c */ /* 0x040fe20003fc4070 */
[----:B------:R-:W-:Y:S01]  /*4ff0*/  IMAD.MOV R5, RZ, RZ, -R5 ;  /* 0x000000ffff057224 */ /* 0x000fe200078e0a05 */
[----:B------:R-:W-:Y:S01]  /*5000*/  ISETP.GT.U32.AND P4, PT, R0, R17, PT ;  /* 0x000000110000720c */ /* 0x000fe20003f84070 */
[C---:B------:R-:W-:Y:S02]  /*5010*/  VIADD R11, R7.reuse, 0xa8 ;  /* 0x000000a8070b7836 */ /* 0x040fe40000000000 */
[----:B------:R-:W-:Y:S02]  /*5020*/  VIADD R14, R7, 0xa0 ;  /* 0x000000a0070e7836 */ /* 0x000fe40000000000 */
[----:B0-----:R-:W-:-:S02]  /*5030*/  IMAD.MOV.U32 R3, RZ, RZ, R21 ;  /* 0x000000ffff037224 */ /* 0x001fc400078e0015 */
[C---:B------:R-:W-:Y:S01]  /*5040*/  IMAD R4, R0.reuse, R5, R4 ;  /* 0x0000000500047224 */ /* 0x040fe200078e0204 */
[----:B------:R-:W-:Y:S01]  /*5050*/  IABS R5, R11 ;  /* 0x0000000b00057213 */ /* 0x000fe20000000000 */
[----:B------:R-:W-:Y:S01]  /*5060*/  @!P0 IMAD.MOV R3, RZ, RZ, -R3 ;  /* 0x000000ffff038224 */ /* 0x000fe200078e0a03 */
[----:B------:R-:W-:Y:S01]  /*5070*/  IABS R2, R14 ;  /* 0x0000000e00027213 */ /* 0x000fe20000000000 */
[----:B------:R-:W-:Y:S01]  /*5080*/  @!P3 IMAD.IADD R19, R19, 0x1, -R0 ;  /* 0x000000011313b824 */ /* 0x000fe200078e0a00 */
[----:B------:R-:W-:Y:S01]  /*5090*/  ISETP.GT.U32.AND P3, PT, R0, R4, PT ;  /* 0x000000040000720c */ /* 0x000fe20003f64070 */
[----:B------:R-:W-:Y:S01]  /*50a0*/  IMAD.MOV.U32 R12, RZ, RZ, R20 ;  /* 0x000000ffff0c7224 */ /* 0x000fe200078e0014 */
[----:B------:R0:W-:Y:S01]  /*50b0*/  STL [R1+0x84], R3 ;  /* 0x0000840301007387 */ /* 0x0001e20000100800 */
[----:B------:R-:W-:-:S04]  /*50c0*/  IMAD.HI.U32 R23, R8, R5, RZ ;  /* 0x0000000508177227 */ /* 0x000fc800078e00ff */
[--C-:B------:R-:W-:Y:S01]  /*50d0*/  @!P5 IMAD.IADD R18, R18, 0x1, -R0.reuse ;  /* 0x000000011212d824 */ /* 0x100fe200078e0a00 */
[----:B------:R-:W-:Y:S01]  /*50e0*/  ISETP.GE.AND P5, PT, R22, RZ, PT ;  /* 0x000000ff1600720c */ /* 0x000fe20003fa6270 */
[----:B------:R-:W-:Y:S01]  /*50f0*/  @!P6 IMAD.IADD R9, R9, 0x1, -R0 ;  /* 0x000000010909e824 */ /* 0x000fe200078e0a00 */
[----:B------:R-:W-:Y:S01]  /*5100*/  ISETP.GE.AND P6, PT, R15, RZ, PT ;  /* 0x000000ff0f00720c */ /* 0x000fe20003fc6270 */
[----:B------:R-:W-:-:S03]  /*5110*/  IMAD.HI.U32 R22, R8, R2, RZ ;  /* 0x0000000208167227 */ /* 0x000fc600078e00ff */
[----:B------:R-:W-:Y:S01]  /*5120*/  ISETP.GT.U32.AND P0, PT, R0, R9, PT ;  /* 0x000000090000720c */ /* 0x000fe20003f04070 */
[----:B0-----:R-:W-:Y:S02]  /*5130*/  IMAD.MOV.U32 R3, RZ, RZ, R19 ;  /* 0x000000ffff037224 */ /* 0x001fe400078e0013 */
[----:B------:R-:W-:Y:S02]  /*5140*/  @!P1 IMAD.MOV R12, RZ, RZ, -R12 ;  /* 0x000000ffff0c9224 */ /* 0x000fe400078e0a0c */
[----:B------:R-:W-:Y:S02]  /*5150*/  VIADD R13, R7, 0xa4 ;  /* 0x000000a4070d7836 */ /* 0x000fe40000000000 */
[----:B------:R-:W-:Y:S01]  /*5160*/  IMAD.MOV R23, RZ, RZ, -R23 ;  /* 0x000000ffff177224 */ /* 0x000fe200078e0a17 */
[----:B------:R0:W-:Y:S01]  /*5170*/  STL [R1+0x80], R12 ;  /* 0x0000800c01007387 */ /* 0x0001e20000100800 */
[----:B------:R-:W-:Y:S01]  /*5180*/  @!P2 IMAD.MOV R3, RZ, RZ, -R3 ;  /* 0x000000ffff03a224 */ /* 0x000fe200078e0a03 */
[----:B------:R-:W-:Y:S01]  /*5190*/  IABS R6, R13 ;  /* 0x0000000d00067213 */ /* 0x000fe20000000000 */
[----:B------:R-:W-:-:S02]  /*51a0*/  @!P4 IMAD.IADD R17, R17, 0x1, -R0 ;  /* 0x000000011111c824 */ /* 0x000fc400078e0a00 */
[----:B------:R-:W-:Y:S01]  /*51b0*/  IMAD.MOV R22, RZ, RZ, -R22 ;  /* 0x000000ffff167224 */ /* 0x000fe200078e0a16 */
[----:B------:R1:W-:Y:S01]  /*51c0*/  STL [R1+0x7c], R3 ;  /* 0x00007c0301007387 */ /* 0x0003e20000100800 */
[C---:B------:R-:W-:Y:S02]  /*51d0*/  IMAD R5, R0.reuse, R23, R5 ;  /* 0x0000001700057224 */ /* 0x040fe400078e0205 */
[----:B------:R-:W-:Y:S02]  /*51e0*/  IMAD R2, R0, R22, R2 ;  /* 0x0000001600027224 */ /* 0x000fe400078e0202 */
[----:B------:R-:W-:Y:S01]  /*51f0*/  IMAD.HI.U32 R23, R8, R6, RZ ;  /* 0x0000000608177227 */ /* 0x000fe200078e00ff */
[----:B------:R-:W-:-:S03]  /*5200*/  ISETP.GT.U32.AND P4, PT, R0, R5, PT ;  /* 0x000000050000720c */ /* 0x000fc60003f84070 */
[----:B0-----:R-:W-:Y:S02]  /*5210*/  IMAD.MOV.U32 R12, RZ, RZ, R18 ;  /* 0x000000ffff0c7224 */ /* 0x001fe400078e0012 */
[----:B-1----:R-:W-:Y:S02]  /*5220*/  IMAD.MOV.U32 R3, RZ, RZ, R17 ;  /* 0x000000ffff037224 */ /* 0x002fe400078e0011 */
[----:B------:R-:W-:Y:S02]  /*5230*/  IMAD.MOV R23, RZ, RZ, -R23 ;  /* 0x000000ffff177224 */ /* 0x000fe400078e0a17 */
[----:B------:R-:W-:Y:S01]  /*5240*/  @!P6 IMAD.MOV R3, RZ, RZ, -R3 ;  /* 0x000000ffff03e224 */ /* 0x000fe200078e0a03 */
[----:B------:R-:W-:Y:S01]  /*5250*/  ISETP.GT.U32.AND P6, PT, R0, R2, PT ;  /* 0x000000020000720c */ /* 0x000fe20003fc4070 */
[----:B------:R-:W-:Y:S01]  /*5260*/  @!P3 IMAD.IADD R4, R4, 0x1, -R0 ;  /* 0x000000010404b824 */ /* 0x000fe200078e0a00 */
[----:B------:R-:W-:Y:S01]  /*5270*/  ISETP.GE.AND P3, PT, R16, RZ, PT ;  /* 0x000000ff1000720c */ /* 0x000fe20003f66270 */
[----:B------:R-:W-:Y:S01]  /*5280*/  @!P5 IMAD.MOV R12, RZ, RZ, -R12 ;  /* 0x000000ffff0cd224 */ /* 0x000fe200078e0a0c */
[----:B------:R-:W-:Y:S01]  /*5290*/  ISETP.GE.AND P5, PT, R10, RZ, PT ;  /* 0x000000ff0a00720c */ /* 0x000fe20003fa6270 */
[C---:B------:R-:W-:Y:S01]  /*52a0*/  IMAD R6, R0.reuse, R23, R6 ;  /* 0x0000001700067224 */ /* 0x040fe200078e0206 */
[C---:B------:R-:W-:Y:S01]  /*52b0*/  ISETP.GT.U32.AND P1, PT, R0.reuse, R4, PT ;  /* 0x000000040000720c */ /* 0x040fe20003f24070 */
[----:B------:R-:W-:Y:S01]  /*52c0*/  VIADD R15, R7, 0x9c ;  /* 0x0000009c070f7836 */ /* 0x000fe20000000000 */
[----:B------:R-:W-:Y:S01]  /*52d0*/  STL [R1+0x74], R12 ;  /* 0x0000740c01007387 */ /* 0x000fe20000100800 */
[--C-:B------:R-:W-:Y:S01]  /*52e0*/  @!P0 IMAD.IADD R9, R9, 0x1, -R0.reuse ;  /* 0x0000000109098824 */ /* 0x100fe200078e0a00 */
[----:B------:R-:W-:Y:S01]  /*52f0*/  ISETP.GE.AND P0, PT, R11, RZ, PT ;  /* 0x000000ff0b00720c */ /* 0x000fe20003f06270 */
[--C-:B------:R-:W-:Y:S01]  /*5300*/  @!P4 IMAD.IADD R5, R5, 0x1, -R0.reuse ;  /* 0x000000010505c824 */ /* 0x100fe200078e0a00 */
[----:B------:R-:W-:Y:S01]  /*5310*/  ISETP.GT.U32.AND P4, PT, R0, R6, PT ;  /* 0x000000060000720c */ /* 0x000fe20003f84070 */
[----:B------:R0:W-:Y:S01]  /*5320*/  STL [R1+0x6c], R3 ;  /* 0x00006c0301007387 */ /* 0x0001e20000100800 */
[----:B------:R-:W-:Y:S01]  /*5330*/  @!P6 IMAD.IADD R2, R2, 0x1, -R0 ;  /* 0x000000010202e824 */ /* 0x000fe200078e0a00 */
[----:B------:R-:W-:Y:S01]  /*5340*/  IABS R16, R15 ;  /* 0x0000000f00107213 */ /* 0x000fe20000000000 */
[C---:B------:R-:W-:Y:S01]  /*5350*/  VIADD R11, R7.reuse, 0x94 ;  /* 0x00000094070b7836 */ /* 0x040fe20000000000 */
[----:B------:R-:W-:Y:S01]  /*5360*/  ISETP.GT.U32.AND P2, PT, R0, R5, PT ;  /* 0x000000050000720c */ /* 0x000fe20003f44070 */
[----:B------:R-:W-:-:S02]  /*5370*/  VIADD R18, R7, 0x88 ;  /* 0x0000008807127836 */ /* 0x000fc40000000000 */
[----:B------:R-:W-:Y:S01]  /*5380*/  IMAD.HI.U32 R10, R8, R16, RZ ;  /* 0x00000010080a7227 */ /* 0x000fe200078e00ff */
[----:B------:R-:W-:-:S03]  /*5390*/  IABS R19, R11 ;  /* 0x0000000b00137213 */ /* 0x000fc60000000000 */
[----:B0-----:R-:W-:Y:S02]  /*53a0*/  IMAD.MOV.U32 R3, RZ, RZ, R9 ;  /* 0x000000ffff037224 */ /* 0x001fe400078e0009 */
[----:B------:R-:W-:Y:S02]  /*53b0*/  IMAD.MOV R10, RZ, RZ, -R10 ;  /* 0x000000ffff0a7224 */ /* 0x000fe400078e0a0a */
[----:B------:R-:W-:Y:S01]  /*53c0*/  @!P3 IMAD.MOV R3, RZ, RZ, -R3 ;  /* 0x000000ffff03b224 */ /* 0x000fe200078e0a03 */
[----:B------:R-:W-:Y:S01]  /*53d0*/  ISETP.GT.U32.AND P3, PT, R0, R2, PT ;  /* 0x000000020000720c */ /* 0x000fe20003f64070 */
[----:B------:R-:W-:Y:S01]  /*53e0*/  @!P4 IMAD.IADD R6, R6, 0x1, -R0 ;  /* 0x000000010606c824 */ /* 0x000fe200078e0a00 */
[----:B------:R-:W-:Y:S01]  /*53f0*/  ISETP.GE.AND P4, PT, R15, RZ, PT ;  /* 0x000000ff0f00720c */ /* 0x000fe20003f86270 */
[----:B------:R-:W-:Y:S01]  /*5400*/  IMAD R15, R0, R10, R16 ;  /* 0x0000000a000f7224 */ /* 0x000fe200078e0210 */
[----:B------:R0:W-:Y:S01]  /*5410*/  STL [R1+0x68], R3 ;  /* 0x0000680301007387 */ /* 0x0001e20000100800 */
[--C-:B------:R-:W-:Y:S01]  /*5420*/  @!P1 IMAD.IADD R4, R4, 0x1, -R0.reuse ;  /* 0x0000000104049824 */ /* 0x100fe200078e0a00 */
[----:B------:R-:W-:Y:S01]  /*5430*/  ISETP.GT.U32.AND P6, PT, R0, R6, PT ;  /* 0x000000060000720c */ /* 0x000fe20003fc4070 */
[----:B------:R-:W-:Y:S01]  /*5440*/  @!P2 IMAD.IADD R5, R5, 0x1, -R0 ;  /* 0x000000010505a824 */ /* 0x000fe200078e0a00 */
[----:B------:R-:W-:Y:S01]  /*5450*/  ISETP.GE.AND P2, PT, R14, RZ, PT ;  /* 0x000000ff0e00720c */ /* 0x000fe20003f46270 */
[----:B------:R-:W-:Y:S01]  /*5460*/  VIADD R10, R7, 0x98 ;  /* 0x00000098070a7836 */ /* 0x000fe20000000000 */
[----:B------:R-:W-:Y:S01]  /*5470*/  ISETP.GE.AND P1, PT, R13, RZ, PT ;  /* 0x000000ff0d00720c */ /* 0x000fe20003f26270 */
[----:B------:R-:W-:Y:S01]  /*5480*/  IMAD.MOV.U32 R12, RZ, RZ, R4 ;  /* 0x000000ffff0c7224 */ /* 0x000fe200078e0004 */
[----:B------:R-:W-:Y:S01]  /*5490*/  IABS R13, R18 ;  /* 0x00000012000d7213 */ /* 0x000fe20000000000 */
[----:B------:R-:W-:Y:S01]  /*54a0*/  @!P3 IMAD.IADD R2, R2, 0x1, -R0 ;  /* 0x000000010202b824 */ /* 0x000fe200078e0a00 */
[----:B------:R-:W-:Y:S01]  /*54b0*/  ISETP.GT.U32.AND P3, PT, R0, R15, PT ;  /* 0x0000000f0000720c */ /* 0x000fe20003f64070 */
[----:B0-----:R-:W-:Y:S01]  /*54c0*/  IMAD.MOV.U32 R3, RZ, RZ, R5 ;  /* 0x000000ffff037224 */ /* 0x001fe200078e0005 */
[----:B------:R-:W-:Y:S01]  /*54d0*/  IABS R16, R10 ;  /* 0x0000000a00107213 */ /* 0x000fe20000000000 */
[----:B------:R-:W-:-:S04]  /*54e0*/  IMAD.HI.U32 R5, R8, R19, RZ ;  /* 0x0000001308057227 */ /* 0x000fc800078e00ff */
[----:B------:R-:W-:Y:S01]  /*54f0*/  @!P5 IMAD.MOV R12, RZ, RZ, -R12 ;  /* 0x000000ffff0cd224 */ /* 0x000fe200078e0a0c */
[----:B------:R-:W-:Y:S01]  /*5500*/  ISETP.GE.AND P5, PT, R10, RZ, PT ;  /* 0x000000ff0a00720c */ /* 0x000fe20003fa6270 */
[----:B------:R-:W-:Y:S02]  /*5510*/  VIADD R9, R7, 0x90 ;  /* 0x0000009007097836 */ /* 0x000fe40000000000 */
[----:B------:R-:W-:Y:S01]  /*5520*/  @!P0 IMAD.MOV R3, RZ, RZ, -R3 ;  /* 0x000000ffff038224 */ /* 0x000fe200078e0a03 */
[----:B------:R-:W-:Y:S01]  /*5530*/  STL [R1+0x64], R12 ;  /* 0x0000640c01007387 */ /* 0x000fe20000100800 */
[----:B------:R-:W-:Y:S01]  /*5540*/  IMAD.HI.U32 R10, R8, R16, RZ ;  /* 0x00000010080a7227 */ /* 0x000fe200078e00ff */
[----:B------:R-:W-:Y:S02]  /*5550*/  IABS R17, R9 ;  /* 0x0000000900117213 */ /* 0x000fe40000000000 */
[----:B------:R0:W-:Y:S01]  /*5560*/  STL [R1+0x60], R3 ;  /* 0x0000600301007387 */ /* 0x0001e20000100800 */
[----:B------:R-:W-:Y:S01]  /*5570*/  IMAD.MOV R5, RZ, RZ, -R5 ;  /* 0x000000ffff057224 */ /* 0x000fe200078e0a05 */
[----:B------:R-:W-:Y:S01]  /*5580*/  ISETP.GE.AND P0, PT, R11, RZ, PT ;  /* 0x000000ff0b00720c */ /* 0x000fe20003f06270 */
[----:B------:R-:W-:-:S02]  /*5590*/  @!P3 IMAD.IADD R15, R15, 0x1, -R0 ;  /* 0x000000010f0fb824 */ /* 0x000fc400078e0a00 */
[----:B------:R-:W-:Y:S02]  /*55a0*/  VIADD R4, R7, 0x8c ;  /* 0x0000008c07047836 */ /* 0x000fe40000000000 */
[----:B------:R-:W-:Y:S01]  /*55b0*/  @!P6 IMAD.IADD R6, R6, 0x1, -R0 ;  /* 0x000000010606e824 */ /* 0x000fe200078e0a00 */
[C---:B------:R-:W-:Y:S01]  /*55c0*/  ISETP.GT.U32.AND P3, PT, R0.reuse, R15, PT ;  /* 0x0000000f0000720c */ /* 0x040fe20003f64070 */
[----:B------:R-:W-:Y:S01]  /*55d0*/  IMAD.MOV R10, RZ, RZ, -R10 ;  /* 0x000000ffff0a7224 */ /* 0x000fe200078e0a0a */
[----:B------:R-:W-:Y:S01]  /*55e0*/  ISETP.GE.AND P6, PT, R9, RZ, PT ;  /* 0x000000ff0900720c */ /* 0x000fe20003fc6270 */
[----:B------:R-:W-:Y:S01]  /*55f0*/  IMAD R19, R0, R5, R19 ;  /* 0x0000000500137224 */ /* 0x000fe200078e0213 */
[----:B------:R-:W-:Y:S01]  /*5600*/  IABS R14, R4 ;  /* 0x00000004000e7213 */ /* 0x000fe20000000000 */
[----:B0-----:R-:W-:Y:S02]  /*5610*/  IMAD.MOV.U32 R3, RZ, RZ, R2 ;  /* 0x000000ffff037224 */ /* 0x001fe400078e0002 */
[----:B------:R-:W-:-:S04]  /*5620*/  IMAD.HI.U32 R9, R8, R17, RZ ;  /* 0x0000001108097227 */ /* 0x000fc800078e00ff */
[C---:B------:R-:W-:Y:S02]  /*5630*/  IMAD R16, R0.reuse, R10, R16 ;  /* 0x0000000a00107224 */ /* 0x040fe400078e0210 */
[----:B------:R-:W-:Y:S02]  /*5640*/  IMAD.MOV.U32 R12, RZ, RZ, R6 ;  /* 0x000000ffff0c7224 */ /* 0x000fe400078e0006 */
[----:B------:R-:W-:Y:S01]  /*5650*/  @!P2 IMAD.MOV R3, RZ, RZ, -R3 ;  /* 0x000000ffff03a224 */ /* 0x000fe200078e0a03 */
[C---:B------:R-:W-:Y:S01]  /*5660*/  ISETP.GT.U32.AND P2, PT, R0.reuse, R19, PT ;  /* 0x000000130000720c */ /* 0x040fe20003f44070 */
[----:B------:R-:W-:Y:S02]  /*5670*/  IMAD.MOV R9, RZ, RZ, -R9 ;  /* 0x000000ffff097224 */ /* 0x000fe400078e0a09 */
[----:B------:R-:W-:Y:S01]  /*5680*/  @!P1 IMAD.MOV R12, RZ, RZ, -R12 ;  /* 0x000000ffff0c9224 */ /* 0x000fe200078e0a0c */
[----:B------:R-:W-:Y:S01]  /*5690*/  ISETP.GT.U32.AND P1, PT, R0, R16, PT ;  /* 0x000000100000720c */ /* 0x000fe20003f24070 */
[----:B------:R-:W-:-:S03]  /*56a0*/  IMAD.HI.U32 R5, R8, R14, RZ ;  /* 0x0000000e08057227 */ /* 0x000fc600078e00ff */
[----:B------:R-:W-:Y:S01]  /*56b0*/  STL [R1+0x4c], R12 ;  /* 0x00004c0c01007387 */ /* 0x000fe20000100800 */
[C---:B------:R-:W-:Y:S02]  /*56c0*/  IMAD R17, R0.reuse, R9, R17 ;  /* 0x0000000900117224 */ /* 0x040fe400078e0211 */
[----:B------:R-:W-:Y:S01]  /*56d0*/  IMAD.MOV R5, RZ, RZ, -R5 ;  /* 0x000000ffff057224 */ /* 0x000fe200078e0a05 */
[----:B------:R0:W-:Y:S01]  /*56e0*/  STL [R1+0x48], R3 ;  /* 0x0000480301007387 */ /* 0x0001e20000100800 */
[----:B------:R-:W-:Y:S02]  /*56f0*/  VIADD R2, R7, 0x84 ;  /* 0x0000008407027836 */ /* 0x000fe40000000000 */
[----:B------:R-:W-:Y:S01]  /*5700*/  @!P3 IMAD.IADD R15, R15, 0x1, -R0 ;  /* 0x000000010f0fb824 */ /* 0x000fe200078e0a00 */
[----:B------:R-:W-:Y:S01]  /*5710*/  ISETP.GT.U32.AND P3, PT, R0, R17, PT ;  /* 0x000000110000720c */ /* 0x000fe20003f64070 */
[----:B------:R-:W-:-:S04]  /*5720*/  IMAD.HI.U32 R6, R8, R13, RZ ;  /* 0x0000000d08067227 */ /* 0x000fc800078e00ff */
[----:B------:R-:W-:Y:S01]  /*5730*/  IMAD R14, R0, R5, R14 ;  /* 0x00000005000e7224 */ /* 0x000fe200078e020e */
[----:B------:R-:W-:Y:S01]  /*5740*/  IABS R5, R2 ;  /* 0x0000000200057213 */ /* 0x000fe20000000000 */
[----:B------:R-:W-:Y:S02]  /*5750*/  @!P2 IMAD.IADD R19, R19, 0x1, -R0 ;  /* 0x000000011313a824 */ /* 0x000fe400078e0a00 */
[----:B0-----:R-:W-:Y:S02]  /*5760*/  IMAD.MOV.U32 R3, RZ, RZ, R15 ;  /* 0x000000ffff037224 */ /* 0x001fe400078e000f */
[----:B------:R-:W-:Y:S02]  /*5770*/  IMAD.MOV R6, RZ, RZ, -R6 ;  /* 0x000000ffff067224 */ /* 0x000fe400078e0a06 */
[----:B------:R-:W-:Y:S01]  /*5780*/  @!P1 IMAD.IADD R16, R16, 0x1, -R0 ;  /* 0x0000000110109824 */ /* 0x000fe200078e0a00 */
[C---:B------:R-:W-:Y:S01]  /*5790*/  ISETP.GT.U32.AND P1, PT, R0.reuse, R14, PT ;  /* 0x0000000e0000720c */ /* 0x040fe20003f24070 */
[----:B------:R-:W-:Y:S01]  /*57a0*/  @!P4 IMAD.MOV R3, RZ, RZ, -R3 ;  /* 0x000000ffff03c224 */ /* 0x000fe200078e0a03 */
[C---:B------:R-:W-:Y:S01]  /*57b0*/  ISETP.GT.U32.AND P4, PT, R0.reuse, R19, PT ;  /* 0x000000130000720c */ /* 0x040fe20003f84070 */
[C---:B------:R-:W-:Y:S01]  /*57c0*/  IMAD R13, R0.reuse, R6, R13 ;  /* 0x00000006000d7224 */ /* 0x040fe200078e020d */
[----:B------:R-:W-:Y:S01]  /*57d0*/  ISETP.GT.U32.AND P2, PT, R0, R16, PT ;  /* 0x000000100000720c */ /* 0x000fe20003f44070 */
[----:B------:R-:W-:Y:S01]  /*57e0*/  IMAD.HI.U32 R6, R8, R5, RZ ;  /* 0x0000000508067227 */ /* 0x000fe200078e00ff */
[----:B------:R0:W-:Y:S03]  /*57f0*/  STL [R1+0x44], R3 ;  /* 0x0000440301007387 */ /* 0x0001e60000100800 */
[----:B------:R-:W-:-:S02]  /*5800*/  IMAD.MOV R6, RZ, RZ, -R6 ;  /* 0x000000ffff067224 */ /* 0x000fc400078e0a06 */
[--C-:B------:R-:W-:Y:S02]  /*5810*/  @!P3 IMAD.IADD R17, R17, 0x1, -R0.reuse ;  /* 0x000000011111b824 */ /* 0x100fe400078e0a00 */
[----:B------:R-:W-:Y:S02]  /*5820*/  VIADD R10, R7, 0x80 ;  /* 0x00000080070a7836 */ /* 0x000fe40000000000 */
[C---:B------:R-:W-:Y:S01]  /*5830*/  IMAD R5, R0.reuse, R6, R5 ;  /* 0x0000000600057224 */ /* 0x040fe200078e0205 */
[----:B------:R-:W-:Y:S01]  /*5840*/  ISETP.GT.U32.AND P3, PT, R0, R17, PT ;  /* 0x000000110000720c */ /* 0x000fe20003f64070 */
[--C-:B------:R-:W-:Y:S01]  /*5850*/  @!P1 IMAD.IADD R14, R14, 0x1, -R0.reuse ;  /* 0x000000010e0e9824 */ /* 0x100fe200078e0a00 */
[----:B------:R-:W-:Y:S01]  /*5860*/  IABS R9, R10 ;  /* 0x0000000a00097213 */ /* 0x000fe20000000000 */
[--C-:B------:R-:W-:Y:S01]  /*5870*/  @!P4 IMAD.IADD R19, R19, 0x1, -R0.reuse ;  /* 0x000000011313c824 */ /* 0x100fe200078e0a00 */
[----:B------:R-:W-:Y:S01]  /*5880*/  ISETP.GT.U32.AND P4, PT, R0, R5, PT ;  /* 0x000000050000720c */ /* 0x000fe20003f84070 */
[----:B------:R-:W-:Y:S01]  /*5890*/  @!P2 IMAD.IADD R16, R16, 0x1, -R0 ;  /* 0x000000011010a824 */ /* 0x000fe200078e0a00 */
[----:B------:R-:W-:Y:S01]  /*58a0*/  ISETP.GT.U32.AND P1, PT, R0, R14, PT ;  /* 0x0000000e0000720c */ /* 0x000fe20003f24070 */
[----:B------:R-:W-:Y:S01]  /*58b0*/  IMAD.HI.U32 R15, R8, R9, RZ ;  /* 0x00000009080f7227 */ /* 0x000fe200078e00ff */
[----:B------:R-:W-:-:S03]  /*58c0*/  ISETP.GT.U32.AND P2, PT, R0, R13, PT ;  /* 0x0000000d0000720c */ /* 0x000fc60003f44070 */
[----:B------:R-:W-:Y:S02]  /*58d0*/  VIADD R6, R7, 0x78 ;  /* 0x0000007807067836 */ /* 0x000fe40000000000 */
[----:B------:R-:W-:Y:S02]  /*58e0*/  IMAD.MOV R15, RZ, RZ, -R15 ;  /* 0x000000ffff0f7224 */ /* 0x000fe400078e0a0f */
[----:B------:R-:W-:Y:S02]  /*58f0*/  IMAD.MOV.U32 R12, RZ, RZ, R16 ;  /* 0x000000ffff0c7224 */ /* 0x000fe400078e0010 */
[--C-:B------:R-:W-:Y:S01]  /*5900*/  @!P3 IMAD.IADD R17, R17, 0x1, -R0.reuse ;  /* 0x000000011111b824 */ /* 0x100fe200078e0a00 */
[----:B------:R-:W-:Y:S01]  /*5910*/  ISETP.GE.AND P3, PT, R4, RZ, PT ;  /* 0x000000ff0400720c */ /* 0x000fe20003f66270 */
[----:B0-----:R-:W-:Y:S02]  /*5920*/  IMAD.MOV.U32 R3, RZ, RZ, R19 ;  /* 0x000000ffff037224 */ /* 0x001fe400078e0013 */
[----:B------:R-:W-:Y:S01]  /*5930*/  IMAD R4, R0, R15, R9 ;  /* 0x0000000f00047224 */ /* 0x000fe200078e0209 */
[----:B------:R-:W-:Y:S01]  /*5940*/  IABS R15, R6 ;  /* 0x00000006000f7213 */ /* 0x000fe20000000000 */
[----:B------:R-:W-:Y:S01]  /*5950*/  @!P4 IMAD.IADD R5, R5, 0x1, -R0 ;  /* 0x000000010505c824 */ /* 0x000fe200078e0a00 */
[----:B------:R-:W-:Y:S01]  /*5960*/  ISETP.GE.AND P4, PT, R2, RZ, PT ;  /* 0x000000ff0200720c */ /* 0x000fe20003f86270 */
[----:B------:R-:W-:-:S02]  /*5970*/  @!P5 IMAD.MOV R12, RZ, RZ, -R12 ;  /* 0x000000ffff0cd224 */ /* 0x000fc400078e0a0c */
[----:B------:R-:W-:Y:S01]  /*5980*/  @!P0 IMAD.MOV R3, RZ, RZ, -R3 ;  /* 0x000000ffff038224 */ /* 0x000fe200078e0a03 */
[----:B------:R-:W-:Y:S01]  /*5990*/  ISETP.GT.U32.AND P0, PT, R0, R5, PT ;  /* 0x000000050000720c */ /* 0x000fe20003f04070 */
[----:B------:R-:W-:Y:S01]  /*59a0*/  @!P1 IMAD.IADD R14, R14, 0x1, -R0 ;  /* 0x000000010e0e9824 */ /* 0x000fe200078e0a00 */
[----:B------:R-:W-:Y:S01]  /*59b0*/  STL [R1+0x40], R12 ;  /* 0x0000400c01007387 */ /* 0x000fe20000100800 */
[----:B------:R-:W-:Y:S01]  /*59c0*/  VIADD R11, R7, 0x7c ;  /* 0x0000007c070b7836 */ /* 0x000fe20000000000 */
[----:B------:R-:W-:Y:S01]  /*59d0*/  ISETP.GT.U32.AND P1, PT, R0, R4, PT ;  /* 0x000000040000720c */ /* 0x000fe20003f24070 */
[----:B------:R-:W-:Y:S01]  /*59e0*/  IMAD.HI.U32 R16, R8, R15, RZ ;  /* 0x0000000f08107227 */ /* 0x000fe200078e00ff */
[----:B------:R0:W-:Y:S02]  /*59f0*/  STL [R1+0x3c], R3 ;  /* 0x00003c0301007387 */ /* 0x0001e40000100800 */
[----:B------:R-:W-:Y:S01]  /*5a00*/  IABS R20, R11 ;  /* 0x0000000b00147213 */ /* 0x000fe20000000000 */
[----:B------:R-:W-:-:S02]  /*5a10*/  IMAD.MOV R16, RZ, RZ, -R16 ;  /* 0x000000ffff107224 */ /* 0x000fc400078e0a10 */
[----:B------:R-:W-:Y:S01]  /*5a20*/  @!P2 IMAD.IADD R13, R13, 0x1, -R0 ;  /* 0x000000010d0da824 */ /* 0x000fe200078e0a00 */
[----:B------:R-:W-:Y:S01]  /*5a30*/  ISETP.GE.AND P2, PT, R18, RZ, PT ;  /* 0x000000ff1200720c */ /* 0x000fe20003f46270 */
[----:B------:R-:W-:-:S04]  /*5a40*/  IMAD.HI.U32 R21, R8, R20, RZ ;  /* 0x0000001408157227 */ /* 0x000fc800078e00ff */
[----:B0-----:R-:W-:Y:S02]  /*5a50*/  IMAD.MOV.U32 R3, RZ, RZ, R14 ;  /* 0x000000ffff037224 */ /* 0x001fe400078e000e */
[--C-:B------:R-:W-:Y:S02]  /*5a60*/  @!P0 IMAD.IADD R5, R5, 0x1, -R0.reuse ;  /* 0x0000000105058824 */ /* 0x100fe400078e0a00 */
[----:B------:R-:W-:Y:S01]  /*5a70*/  @!P3 IMAD.MOV R3, RZ, RZ, -R3 ;  /* 0x000000ffff03b224 */ /* 0x000fe200078e0a03 */
[----:B------:R-:W-:Y:S01]  /*5a80*/  ISETP.GE.AND P3, PT, R10, RZ, PT ;  /* 0x000000ff0a00720c */ /* 0x000fe20003f66270 */
[----:B------:R-:W-:Y:S02]  /*5a90*/  IMAD R10, R0, R16, R15 ;  /* 0x00000010000a7224 */ /* 0x000fe400078e020f */
[----:B------:R-:W-:Y:S02]  /*5aa0*/  IMAD.MOV R21, RZ, RZ, -R21 ;  /* 0x000000ffff157224 */ /* 0x000fe400078e0a15 */
[----:B------:R-:W-:Y:S01]  /*5ab0*/  @!P1 IMAD.IADD R4, R4, 0x1, -R0 ;  /* 0x0000000104049824 */ /* 0x000fe200078e0a00 */
[C---:B------:R-:W-:Y:S01]  /*5ac0*/  ISETP.GT.U32.AND P0, PT, R0.reuse, R10, PT ;  /* 0x0000000a0000720c */ /* 0x040fe20003f04070 */
[C---:B------:R-:W-:Y:S01]  /*5ad0*/  IMAD R2, R0.reuse, R21, R20 ;  /* 0x0000001500027224 */ /* 0x040fe200078e0214 */
[C---:B------:R-:W-:Y:S01]  /*5ae0*/  ISETP.GT.U32.AND P1, PT, R0.reuse, R13, PT ;  /* 0x0000000d0000720c */ /* 0x040fe20003f24070 */
[----:B------:R-:W-:Y:S01]  /*5af0*/  IMAD.MOV.U32 R12, RZ, RZ, R17 ;  /* 0x000000ffff0c7224 */ /* 0x000fe200078e0011 */
[----:B------:R-:W-:Y:S01]  /*5b00*/  ISETP.GT.U32.AND P5, PT, R0, R4, PT ;  /* 0x000000040000720c */ /* 0x000fe20003fa4070 */
[----:B------:R-:W-:-:S02]  /*5b10*/  VIADD R9, R7, 0x74 ;  /* 0x0000007407097836 */ /* 0x000fc40000000000 */
[----:B------:R-:W-:Y:S01]  /*5b20*/  @!P6 IMAD.MOV R12, RZ, RZ, -R12 ;  /* 0x000000ffff0ce224 */ /* 0x000fe200078e0a0c */
[----:B------:R-:W-:Y:S01]  /*5b30*/  ISETP.GT.U32.AND P6, PT, R0, R2, PT ;  /* 0x000000020000720c */ /* 0x000fe20003fc4070 */
[----:B------:R-:W-:Y:S01]  /*5b40*/  @!P4 IMAD.MOV R5, RZ, RZ, -R5 ;  /* 0x000000ffff05c224 */ /* 0x000fe200078e0a05 */
[----:B------:R-:W-:Y:S01]  /*5b50*/  IABS R18, R9 ;  /* 0x0000000900127213 */ /* 0x000fe20000000000 */
[----:B------:R-:W-:Y:S01]  /*5b60*/  VIADD R21, R7, 0x48 ;  /* 0x0000004807157836 */ /* 0x000fe20000000000 */
[----:B------:R-:W-:Y:S01]  /*5b70*/  STL [R1+0x38], R12 ;  /* 0x0000380c01007387 */ /* 0x000fe20000100800 */
[--C-:B------:R-:W-:Y:S02]  /*5b80*/  @!P0 IMAD.IADD R10, R10, 0x1, -R0.reuse ;  /* 0x000000010a0a8824 */ /* 0x100fe400078e0a00 */
[----:B------:R-:W-:Y:S01]  /*5b90*/  @!P1 IMAD.IADD R13, R13, 0x1, -R0 ;  /* 0x000000010d0d9824 */ /* 0x000fe200078e0a00 */
[----:B------:R0:W-:Y:S01]  /*5ba0*/  STL [R1+0x30], R3 ;  /* 0x0000300301007387 */ /* 0x0001e20000100800 */
[----:B------:R-:W-:Y:S01]  /*5bb0*/  IMAD.HI.U32 R14, R8, R18, RZ ;  /* 0x00000012080e7227 */ /* 0x000fe200078e00ff */
[----:B------:R-:W-:-:S02]  /*5bc0*/  ISETP.GT.U32.AND P4, PT, R0, R10, PT ;  /* 0x0000000a0000720c */ /* 0x000fc40003f84070 */
[----:B------:R-:W-:Y:S01]  /*5bd0*/  ISETP.GE.AND P1, PT, R11, RZ, PT ;  /* 0x000000ff0b00720c */ /* 0x000fe20003f26270 */
[----:B------:R-:W-:Y:S02]  /*5be0*/  @!P6 IMAD.IADD R2, R2, 0x1, -R0 ;  /* 0x000000010202e824 */ /* 0x000fe400078e0a00 */
[----:B------:R-:W-:Y:S02]  /*5bf0*/  IMAD.MOV R14, RZ, RZ, -R14 ;  /* 0x000000ffff0e7224 */ /* 0x000fe400078e0a0e */
[----:B------:R-:W-:Y:S01]  /*5c00*/  @!P5 IMAD.IADD R4, R4, 0x1, -R0 ;  /* 0x000000010404d824 */ /* 0x000fe200078e0a00 */
[----:B------:R-:W-:Y:S01]  /*5c10*/  ISETP.GT.U32.AND P6, PT, R0, R2, PT ;  /* 0x000000020000720c */ /* 0x000fe20003fc4070 */
[----:B0-----:R-:W-:Y:S01]  /*5c20*/  IMAD.MOV.U32 R3, RZ, RZ, R13 ;  /* 0x000000ffff037224 */ /* 0x001fe200078e000d */
[----:B------:R-:W-:Y:S01]  /*5c30*/  ISETP.GE.AND P5, PT, R6, RZ, PT ;  /* 0x000000ff0600720c */ /* 0x000fe20003fa6270 */
[----:B------:R-:W-:Y:S02]  /*5c40*/  IMAD R18, R0, R14, R18 ;  /* 0x0000000e00127224 */ /* 0x000fe400078e0212 */
[----:B------:R-:W-:Y:S01]  /*5c50*/  @!P2 IMAD.MOV R3, RZ, RZ, -R3 ;  /* 0x000000ffff03a224 */ /* 0x000fe200078e0a03 */
[----:B------:R-:W-:Y:S01]  /*5c60*/  ISETP.GE.AND P2, PT, R9, RZ, PT ;  /* 0x000000ff0900720c */ /* 0x000fe20003f46270 */
[----:B------:R-:W-:-:S02]  /*5c70*/  VIADD R9, R7, 0x70 ;  /* 0x0000007007097836 */ /* 0x000fc40000000000 */
[----:B------:R-:W-:Y:S01]  /*5c80*/  @!P4 IMAD.IADD R10, R10, 0x1, -R0 ;  /* 0x000000010a0ac824 */ /* 0x000fe200078e0a00 */
[----:B------:R-:W-:Y:S01]  /*5c90*/  ISETP.GT.U32.AND P4, PT, R0, R18, PT ;  /* 0x000000120000720c */ /* 0x000fe20003f84070 */
[----:B------:R0:W-:Y:S01]  /*5ca0*/  STL [R1+0x2c], R3 ;  /* 0x00002c0301007387 */ /* 0x0001e20000100800 */
[----:B------:R-:W-:Y:S01]  /*5cb0*/  IABS R20, R9 ;  /* 0x0000000900147213 */ /* 0x000fe20000000000 */
[----:B------:R-:W-:Y:S01]  /*5cc0*/  VIADD R6, R7, 0x6c ;  /* 0x0000006c07067836 */ /* 0x000fe20000000000 */
[----:B------:R-:W-:Y:S01]  /*5cd0*/  ISETP.GE.AND P0, PT, R9, RZ, PT ;  /* 0x000000ff0900720c */ /* 0x000fe20003f06270 */
[----:B------:R-:W-:Y:S01]  /*5ce0*/  VIADD R13, R7, 0x68 ;  /* 0x00000068070d7836 */ /* 0x000fe20000000000 */
[----:B------:R1:W-:Y:S01]  /*5cf0*/  STL [R1+0x28], R5 ;  /* 0x0000280501007387 */ /* 0x0003e20000100800 */
[----:B------:R-:W-:-:S04]  /*5d00*/  IMAD.HI.U32 R16, R8, R20, RZ ;  /* 0x0000001408107227 */ /* 0x000fc800078e00ff */
[----:B0-----:R-:W-:Y:S02]  /*5d10*/  IMAD.MOV.U32 R3, RZ, RZ, R4 ;  /* 0x000000ffff037224 */ /* 0x001fe400078e0004 */
[----:B------:R-:W-:Y:S01]  /*5d20*/  @!P6 IMAD.IADD R2, R2, 0x1, -R0 ;  /* 0x000000010202e824 */ /* 0x000fe200078e0a00 */
[----:B------:R-:W-:Y:S01]  /*5d30*/  ISETP.GE.AND P6, PT, R13, RZ, PT ;  /* 0x000000ff0d00720c */ /* 0x000fe20003fc6270 */
[----:B------:R-:W-:Y:S01]  /*5d40*/  @!P3 IMAD.MOV R3, RZ, RZ, -R3 ;  /* 0x000000ffff03b224 */ /* 0x000fe200078e0a03 */
[----:B-1----:R-:W-:Y:S01]  /*5d50*/  IABS R5, R6 ;  /* 0x0000000600057213 */ /* 0x002fe20000000000 */
[----:B------:R-:W-:Y:S01]  /*5d60*/  IMAD.MOV R16, RZ, RZ, -R16 ;  /* 0x000000ffff107224 */ /* 0x000fe200078e0a10 */
[----:B------:R-:W-:Y:S01]  /*5d70*/  IABS R13, R13 ;  /* 0x0000000d000d7213 */ /* 0x000fe20000000000 */
[----:B------:R-:W-:Y:S01]  /*5d80*/  @!P4 IMAD.IADD R18, R18, 0x1, -R0 ;  /* 0x000000011212c824 */ /* 0x000fe200078e0a00 */
[----:B------:R0:W-:Y:S01]  /*5d90*/  STL [R1+0x24], R3 ;  /* 0x0000240301007387 */ /* 0x0001e20000100800 */
[----:B------:R-:W-:Y:S01]  /*5da0*/  IMAD R20, R0, R16, R20 ;  /* 0x0000001000147224 */ /* 0x000fe200078e0214 */
[----:B------:R-:W-:Y:S01]  /*5db0*/  ISETP.GE.AND P3, PT, R6, RZ, PT ;  /* 0x000000ff0600720c */ /* 0x000fe20003f66270 */
[----:B------:R-:W-:Y:S01]  /*5dc0*/  IMAD.HI.U32 R11, R8, R5, RZ ;  /* 0x00000005080b7227 */ /* 0x000fe200078e00ff */
[----:B------:R-:W-:-:S03]  /*5dd0*/  ISETP.GT.U32.AND P4, PT, R0, R18, PT ;  /* 0x000000120000720c */ /* 0x000fc60003f84070 */
[----:B------:R-:W-:Y:S02]  /*5de0*/  VIADD R6, R7, 0x64 ;  /* 0x0000006407067836 */ /* 0x000fe40000000000 */
[----:B------:R-:W-:-:S03]  /*5df0*/  IMAD.HI.U32 R4, R8, R13, RZ ;  /* 0x0000000d08047227 */ /* 0x000fc600078e00ff */
[----:B------:R-:W-:Y:S01]  /*5e00*/  IABS R14, R6 ;  /* 0x00000006000e7213 */ /* 0x000fe20000000000 */
[----:B0-----:R-:W-:Y:S02]  /*5e10*/  IMAD.MOV.U32 R3, RZ, RZ, R2 ;  /* 0x000000ffff037224 */ /* 0x001fe400078e0002 */
[----:B------:R-:W-:Y:S02]  /*5e20*/  IMAD.MOV R11, RZ, RZ, -R11 ;  /* 0x000000ffff0b7224 */ /* 0x000fe400078e0a0b */
[----:B------:R-:W-:Y:S01]  /*5e30*/  @!P1 IMAD.MOV R3, RZ, RZ, -R3 ;  /* 0x000000ffff039224 */ /* 0x000fe200078e0a03 */
[C---:B------:R-:W-:Y:S01]  /*5e40*/  ISETP.GT.U32.AND P1, PT, R0.reuse, R20, PT ;  /* 0x000000140000720c */ /* 0x040fe20003f24070 */
[----:B------:R-:W-:Y:S02]  /*5e50*/  IMAD.MOV R4, RZ, RZ, -R4 ;  /* 0x000000ffff047224 */ /* 0x000fe400078e0a04 */
[C---:B------:R-:W-:Y:S01]  /*5e60*/  IMAD R5, R0.reuse, R11, R5 ;  /* 0x0000000b00057224 */ /* 0x040fe200078e0205 */
[----:B------:R0:W-:Y:S01]  /*5e70*/  STL [R1+0x10], R3 ;  /* 0x0000100301007387 */ /* 0x0001e20000100800 */
[----:B------:R-:W-:-:S02]  /*5e80*/  IMAD R13, R0, R4, R13 ;  /* 0x00000004000d7224 */ /* 0x000fc400078e020d */
[----:B------:R-:W-:-:S04]  /*5e90*/  IMAD.HI.U32 R4, R8, R14, RZ ;  /* 0x0000000e08047227 */ /* 0x000fc800078e00ff */
[----:B------:R-:W-:Y:S02]  /*5ea0*/  VIADD R9, R7, 0x60 ;  /* 0x0000006007097836 */ /* 0x000fe40000000000 */
[----:B------:R-:W-:Y:S02]  /*5eb0*/  IMAD.MOV R4, RZ, RZ, -R4 ;  /* 0x000000ffff047224 */ /* 0x000fe400078e0a04 */
[----:B0-----:R-:W-:Y:S01]  /*5ec0*/  IMAD.MOV.U32 R3, RZ, RZ, R10 ;  /* 0x000000ffff037224 */ /* 0x001fe200078e000a */
[----:B------:R-:W-:Y:S01]  /*5ed0*/  IABS R15, R9 ;  /* 0x00000009000f7213 */ /* 0x000fe20000000000 */
[--C-:B------:R-:W-:Y:S01]  /*5ee0*/  @!P4 IMAD.IADD R18, R18, 0x1, -R0.reuse ;  /* 0x000000011212c824 */ /* 0x100fe200078e0a00 */
[C---:B------:R-:W-:Y:S01]  /*5ef0*/  ISETP.GT.U32.AND P4, PT, R0.reuse, R13, PT ;  /* 0x0000000d0000720c */ /* 0x040fe20003f84070 */
[----:B------:R-:W-:Y:S01]  /*5f00*/  @!P5 IMAD.MOV R3, RZ, RZ, -R3 ;  /* 0x000000ffff03d224 */ /* 0x000fe200078e0a03 */
[----:B------:R-:W-:Y:S01]  /*5f10*/  ISETP.GT.U32.AND P5, PT, R0, R5, PT ;  /* 0x000000050000720c */ /* 0x000fe20003fa4070 */
[----:B------:R-:W-:-:S02]  /*5f20*/  @!P1 IMAD.IADD R20, R20, 0x1, -R0 ;  /* 0x0000000114149824 */ /* 0x000fc400078e0a00 */
[C---:B------:R-:W-:Y:S01]  /*5f30*/  IMAD R14, R0.reuse, R4, R14 ;  /* 0x00000004000e7224 */ /* 0x040fe200078e020e */
[----:B------:R0:W-:Y:S01]  /*5f40*/  STL [R1+0xc], R3 ;  /* 0x00000c0301007387 */ /* 0x0001e20000100800 */
[----:B------:R-:W-:Y:S01]  /*5f50*/  VIADD R10, R7, 0x5c ;  /* 0x0000005c070a7836 */ /* 0x000fe20000000000 */
[----:B------:R-:W-:Y:S01]  /*5f60*/  ISETP.GT.U32.AND P1, PT, R0, R20, PT ;  /* 0x000000140000720c */ /* 0x000fe20003f24070 */
[----:B------:R-:W-:-:S03]  /*5f70*/  IMAD.HI.U32 R2, R8, R15, RZ ;  /* 0x0000000f08027227 */ /* 0x000fc600078e00ff */
[----:B------:R-:W-:Y:S01]  /*5f80*/  IABS R16, R10 ;  /* 0x0000000a00107213 */ /* 0x000fe20000000000 */
[----:B------:R-:W-:Y:S02]  /*5f90*/  IMAD.MOV R2, RZ, RZ, -R2 ;  /* 0x000000ffff027224 */ /* 0x000fe400078e0a02 */
[----:B------:R-:W-:Y:S02]  /*5fa0*/  @!P5 IMAD.IADD R5, R5, 0x1, -R0 ;  /* 0x000000010505d824 */ /* 0x000fe400078e0a00 */
[----:B0-----:R-:W-:Y:S02]  /*5fb0*/  IMAD.MOV.U32 R3, RZ, RZ, R18 ;  /* 0x000000ffff037224 */ /* 0x001fe400078e0012 */
[----:B------:R-:W-:Y:S01]  /*5fc0*/  IMAD.HI.U32 R11, R8, R16, RZ ;  /* 0x00000010080b7227 */ /* 0x000fe200078e00ff */
[----:B------:R-:W-:-:S03]  /*5fd0*/  ISETP.GT.U32.AND P5, PT, R0, R5, PT ;  /* 0x000000050000720c */ /* 0x000fc60003fa4070 */
[----:B------:R-:W-:Y:S01]  /*5fe0*/  @!P2 IMAD.MOV R3, RZ, RZ, -R3 ;  /* 0x000000ffff03a224 */ /* 0x000fe200078e0a03 */
[C---:B------:R-:W-:Y:S01]  /*5ff0*/  ISETP.GT.U32.AND P2, PT, R0.reuse, R14, PT ;  /* 0x0000000e0000720c */ /* 0x040fe20003f44070 */
[----:B------:R-:W-:Y:S02]  /*6000*/  IMAD R15, R0, R2, R15 ;  /* 0x00000002000f7224 */ /* 0x000fe400078e020f */
[----:B------:R-:W-:Y:S01]  /*6010*/  @!P1 IMAD.IADD R20, R20, 0x1, -R0 ;  /* 0x0000000114149824 */ /* 0x000fe200078e0a00 */
[----:B------:R0:W-:Y:S01]  /*6020*/  STL [R1+0x8], R3 ;  /* 0x0000080301007387 */ /* 0x0001e20000100800 */
[C---:B------:R-:W-:Y:S01]  /*6030*/  VIADD R2, R7.reuse, 0x58 ;  /* 0x0000005807027836 */ /* 0x040fe20000000000 */
[C---:B------:R-:W-:Y:S01]  /*6040*/  ISETP.GT.U32.AND P1, PT, R0.reuse, R15, PT ;  /* 0x0000000f0000720c */ /* 0x040fe20003f24070 */
[----:B------:R-:W-:Y:S02]  /*6050*/  IMAD.MOV R11, RZ, RZ, -R11 ;  /* 0x000000ffff0b7224 */ /* 0x000fe400078e0a0b */
[----:B------:R-:W-:Y:S01]  /*6060*/  VIADD R4, R7, 0x54 ;  /* 0x0000005407047836 */ /* 0x000fe20000000000 */
[----:B------:R-:W-:Y:S01]  /*6070*/  IABS R17, R2 ;  /* 0x0000000200117213 */ /* 0x000fe20000000000 */
[----:B------:R-:W-:-:S02]  /*6080*/  IMAD R16, R0, R11, R16 ;  /* 0x0000000b00107224 */ /* 0x000fc400078e0210 */
[----:B------:R-:W-:Y:S01]  /*6090*/  @!P2 IMAD.IADD R14, R14, 0x1, -R0 ;  /* 0x000000010e0ea824 */ /* 0x000fe200078e0a00 */
[----:B------:R-:W-:Y:S01]  /*60a0*/  IABS R18, R4 ;  /* 0x0000000400127213 */ /* 0x000fe20000000000 */
[----:B0-----:R-:W-:Y:S01]  /*60b0*/  IMAD.MOV.U32 R3, RZ, RZ, R20 ;  /* 0x000000ffff037224 */ /* 0x001fe200078e0014 */
[----:B------:R-:W-:Y:S01]  /*60c0*/  ISETP.GE.AND P2, PT, R6, RZ, PT ;  /* 0x000000ff0600720c */ /* 0x000fe20003f46270 */
[--C-:B------:R-:W-:Y:S02]  /*60d0*/  @!P4 IMAD.IADD R13, R13, 0x1, -R0.reuse ;  /* 0x000000010d0dc824 */ /* 0x100fe400078e0a00 */
[----:B------:R-:W-:Y:S01]  /*60e0*/  @!P0 IMAD.MOV R3, RZ, RZ, -R3 ;  /* 0x000000ffff038224 */ /* 0x000fe200078e0a03 */
[C---:B------:R-:W-:Y:S01]  /*60f0*/  ISETP.GT.U32.AND P0, PT, R0.reuse, R14, PT ;  /* 0x0000000e0000720c */ /* 0x040fe20003f04070 */
[----:B------:R-:W-:Y:S01]  /*6100*/  @!P5 IMAD.IADD R5, R5, 0x1, -R0 ;  /* 0x000000010505d824 */ /* 0x000fe200078e0a00 */
[----:B------:R-:W-:Y:S01]  /*6110*/  ISETP.GT.U32.AND P5, PT, R0, R16, PT ;  /* 0x000000100000720c */ /* 0x000fe20003fa4070 */
[----:B------:R-:W-:Y:S01]  /*6120*/  IMAD.HI.U32 R11, R8, R17, RZ ;  /* 0x00000011080b7227 */ /* 0x000fe200078e00ff */
[----:B------:R-:W-:Y:S01]  /*6130*/  ISETP.GT.U32.AND P4, PT, R0, R13, PT ;  /* 0x0000000d0000720c */ /* 0x000fe20003f84070 */
[----:B------:R0:W-:Y:S02]  /*6140*/  STL [R1+0x4], R3 ;  /* 0x0000040301007387 */ /* 0x0001e40000100800 */
[----:B------:R-:W-:-:S04]  /*6150*/  IMAD.HI.U32 R19, R8, R18, RZ ;  /* 0x0000001208137227 */ /* 0x000fc800078e00ff */
[----:B------:R-:W-:Y:S02]  /*6160*/  IMAD.MOV R11, RZ, RZ, -R11 ;  /* 0x000000ffff0b7224 */ /* 0x000fe400078e0a0b */
[----:B------:R-:W-:Y:S02]  /*6170*/  IMAD.MOV R19, RZ, RZ, -R19 ;  /* 0x000000ffff137224 */ /* 0x000fe400078e0a13 */
[----:B------:R-:W-:Y:S01]  /*6180*/  @!P1 IMAD.IADD R15, R15, 0x1, -R0 ;  /* 0x000000010f0f9824 */ /* 0x000fe200078e0a00 */
[----:B------:R-:W-:Y:S01]  /*6190*/  ISETP.GE.AND P1, PT, R10, RZ, PT ;  /* 0x000000ff0a00720c */ /* 0x000fe20003f26270 */
[C---:B------:R-:W-:Y:S02]  /*61a0*/  IMAD R17, R0.reuse, R11, R17 ;  /* 0x0000000b00117224 */ /* 0x040fe400078e0211 */
[----:B------:R-:W-:Y:S02]  /*61b0*/  IMAD R18, R0, R19, R18 ;  /* 0x0000001300127224 */ /* 0x000fe400078e0212 */
[--C-:B------:R-:W-:Y:S01]  /*61c0*/  @!P0 IMAD.IADD R14, R14, 0x1, -R0.reuse ;  /* 0x000000010e0e8824 */ /* 0x100fe200078e0a00 */
[----:B------:R-:W-:Y:S01]  /*61d0*/  ISETP.GT.U32.AND P0, PT, R0, R17, PT ;  /* 0x000000110000720c */ /* 0x000fe20003f04070 */
[----:B------:R-:W-:Y:S01]  /*61e0*/  @!P5 IMAD.IADD R16, R16, 0x1, -R0 ;  /* 0x000000011010d824 */ /* 0x000fe200078e0a00 */
[C---:B------:R-:W-:Y:S01]  /*61f0*/  ISETP.GT.U32.AND P5, PT, R0.reuse, R15, PT ;  /* 0x0000000f0000720c */ /* 0x040fe20003fa4070 */
[----:B------:R-:W-:Y:S01]  /*6200*/  @!P2 IMAD.MOV R14, RZ, RZ, -R14 ;  /* 0x000000ffff0ea224 */ /* 0x000fe200078e0a0e */
[----:B------:R-:W-:Y:S01]  /*6210*/  ISETP.GT.U32.AND P2, PT, R0, R18, PT ;  /* 0x000000120000720c */ /* 0x000fe20003f44070 */
[----:B------:R-:W-:Y:S01]  /*6220*/  @!P4 IMAD.IADD R13, R13, 0x1, -R0 ;  /* 0x000000010d0dc824 */ /* 0x000fe200078e0a00 */
[----:B------:R-:W-:Y:S01]  /*6230*/  ISETP.GE.AND P4, PT, R9, RZ, PT ;  /* 0x000000ff0900720c */ /* 0x000fe20003f86270 */
[----:B------:R-:W-:-:S02]  /*6240*/  VIADD R6, R7, 0x50 ;  /* 0x0000005007067836 */ /* 0x000fc40000000000 */
[----:B0-----:R-:W-:Y:S02]  /*6250*/  IMAD.MOV.U32 R3, RZ, RZ, R5 ;  /* 0x000000ffff037224 */ /* 0x001fe400078e0005 */
[----:B------:R-:W-:Y:S01]  /*6260*/  VIADD R5, R7, 0x4c ;  /* 0x0000004c07057836 */ /* 0x000fe20000000000 */
[----:B------:R-:W-:Y:S01]  /*6270*/  IABS R9, R6 ;  /* 0x0000000600097213 */ /* 0x000fe20000000000 */
[--C-:B------:R-:W-:Y:S02]  /*6280*/  @!P0 IMAD.IADD R17, R17, 0x1, -R0.reuse ;  /* 0x0000000111118824 */ /* 0x100fe400078e0a00 */
[--C-:B------:R-:W-:Y:S01]  /*6290*/  @!P5 IMAD.IADD R15, R15, 0x1, -R0.reuse ;  /* 0x000000010f0fd824 */ /* 0x100fe200078e0a00 */
[----:B------:R-:W-:Y:S01]  /*62a0*/  IABS R20, R5 ;  /* 0x0000000500147213 */ /* 0x000fe20000000000 */
[----:B------:R-:W-:Y:S01]  /*62b0*/  @!P2 IMAD.IADD R18, R18, 0x1, -R0 ;  /* 0x000000011212a824 */ /* 0x000fe200078e0a00 */
[----:B------:R-:W-:Y:S01]  /*62c0*/  ISETP.GE.AND P5, PT, R4, RZ, PT ;  /* 0x000000ff0400720c */ /* 0x000fe20003fa6270 */
[----:B------:R-:W-:Y:S01]  /*62d0*/  @!P6 IMAD.MOV R13, RZ, RZ, -R13 ;  /* 0x000000ffff0de224 */ /* 0x000fe200078e0a0d */
[----:B------:R-:W-:Y:S01]  /*62e0*/  ISETP.GE.AND P6, PT, R2, RZ, PT ;  /* 0x000000ff0200720c */ /* 0x000fe20003fc6270 */
[----:B------:R-:W-:Y:S01]  /*62f0*/  @!P4 IMAD.MOV R15, RZ, RZ, -R15 ;  /* 0x000000ffff0fc224 */ /* 0x000fe200078e0a0f */
[----:B------:R-:W-:Y:S01]  /*6300*/  ISETP.GT.U32.AND P4, PT, R0, R17, PT ;  /* 0x000000110000720c */ /* 0x000fe20003f84070 */
[----:B------:R-:W-:Y:S01]  /*6310*/  IMAD.HI.U32 R2, R8, R9, RZ ;  /* 0x0000000908027227 */ /* 0x000fe200078e00ff */
[----:B------:R-:W-:-:S02]  /*6320*/  ISETP.GT.U32.AND P2, PT, R0, R18, PT ;  /* 0x000000120000720c */ /* 0x000fc40003f44070 */
[----:B------:R-:W-:Y:S01]  /*6330*/  ISETP.GE.AND P0, PT, R5, RZ, PT ;  /* 0x000000ff0500720c */ /* 0x000fe20003f06270 */
[----:B------:R-:W-:Y:S02]  /*6340*/  IMAD.MOV R2, RZ, RZ, -R2 ;  /* 0x000000ffff027224 */ /* 0x000fe400078e0a02 */
[----:B------:R-:W-:Y:S01]  /*6350*/  @!P3 IMAD.MOV R3, RZ, RZ, -R3 ;  /* 0x000000ffff03b224 */ /* 0x000fe200078e0a03 */
[----:B------:R-:W-:Y:S01]  /*6360*/  ISETP.GT.U32.AND P3, PT, R0, R16, PT ;  /* 0x000000100000720c */ /* 0x000fe20003f64070 */
[----:B------:R-:W-:-:S03]  /*6370*/  IMAD.HI.U32 R4, R8, R20, RZ ;  /* 0x0000001408047227 */ /* 0x000fc600078e00ff */
[----:B------:R-:W-:Y:S01]  /*6380*/  STL [R1], R3 ;  /* 0x0000000301007387 */ /* 0x000fe20000100800 */
[C---:B------:R-:W-:Y:S02]  /*6390*/  IMAD R19, R0.reuse, R2, R9 ;  /* 0x0000000200137224 */ /* 0x040fe400078e0209 */
[----:B------:R-:W-:Y:S01]  /*63a0*/  IMAD.MOV R4, RZ, RZ, -R4 ;  /* 0x000000ffff047224 */ /* 0x000fe200078e0a04 */
[----:B------:R0:W-:Y:S01]  /*63b0*/  STL [R1+0x76c], R13 ;  /* 0x00076c0d01007387 */ /* 0x0001e20000100800 */
[----:B------:R-:W-:Y:S01]  /*63c0*/  @!P4 IMAD.IADD R17, R17, 0x1, -R0 ;  /* 0x000000011111c824 */ /* 0x000fe200078e0a00 */
[C---:B------:R-:W-:Y:S01]  /*63d0*/  ISETP.GT.U32.AND P4, PT, R0.reuse, R19, PT ;  /* 0x000000130000720c */ /* 0x040fe20003f84070 */
[----:B------:R-:W-:Y:S01]  /*63e0*/  IMAD R20, R0, R4, R20 ;  /* 0x0000000400147224 */ /* 0x000fe200078e0214 */
[----:B------:R-:W-:Y:S01]  /*63f0*/  STL [R1+0x770], R14 ;  /* 0x0007700e01007387 */ /* 0x000fe20000100800 */
[--C-:B------:R-:W-:Y:S02]  /*6400*/  @!P2 IMAD.IADD R18, R18, 0x1, -R0.reuse ;  /* 0x000000011212a824 */ /* 0x100fe400078e0a00 */
[----:B------:R-:W-:Y:S01]  /*6410*/  @!P3 IMAD.IADD R16, R16, 0x1, -R0 ;  /* 0x000000011010b824 */ /* 0x000fe200078e0a00 */
[----:B------:R-:W-:Y:S01]  /*6420*/  ISETP.GE.AND P3, PT, R6, RZ, PT ;  /* 0x000000ff0600720c */ /* 0x000fe20003f66270 */
[----:B------:R-:W-:Y:S01]  /*6430*/  @!P5 IMAD.MOV R18, RZ, RZ, -R18 ;  /* 0x000000ffff12d224 */ /* 0x000fe200078e0a12 */
[C---:B------:R-:W-:Y:S01]  /*6440*/  ISETP.GT.U32.AND P5, PT, R0.reuse, R20, PT ;  /* 0x000000140000720c */ /* 0x040fe20003fa4070 */
[----:B------:R-:W-:Y:S01]  /*6450*/  @!P1 IMAD.MOV R16, RZ, RZ, -R16 ;  /* 0x000000ffff109224 */ /* 0x000fe200078e0a10 */
[----:B------:R-:W-:Y:S01]  /*6460*/  ISETP.GE.AND P1, PT, R21, RZ, PT ;  /* 0x000000ff1500720c */ /* 0x000fe20003f26270 */
[----:B------:R-:W-:Y:S01]  /*6470*/  VIADD R2, R7, 0x44 ;  /* 0x0000004407027836 */ /* 0x000fe20000000000 */
[----:B------:R-:W-:Y:S01]  /*6480*/  IABS R21, R21 ;  /* 0x0000001500157213 */ /* 0x000fe20000000000 */
[--C-:B------:R-:W-:Y:S01]  /*6490*/  @!P4 IMAD.IADD R19, R19, 0x1, -R0.reuse ;  /* 0x000000011313c824 */ /* 0x100fe200078e0a00 */
[----:B------:R-:W-:Y:S01]  /*64a0*/  STL [R1+0x774], R15 ;  /* 0x0007740f01007387 */ /* 0x000fe20000100800 */
[----:B------:R-:W-:Y:S01]  /*64b0*/  VIADD R23, R7, 0x40 ;  /* 0x0000004007177836 */ /* 0x000fe20000000000 */
[----:B------:R-:W-:Y:S01]  /*64c0*/  IABS R22, R2 ;  /* 0x0000000200167213 */ /* 0x000fe20000000000 */
[----:B------:R-:W-:Y:S01]  /*64d0*/  @!P6 IMAD.MOV R17, RZ, RZ, -R17 ;  /* 0x000000ffff11e224 */ /* 0x000fe200078e0a11 */
[----:B------:R-:W-:Y:S01]  /*64e0*/  ISETP.GT.U32.AND P4, PT, R0, R19, PT ;  /* 0x000000130000720c */ /* 0x000fe20003f84070 */
[----:B------:R-:W-:Y:S01]  /*64f0*/  IMAD.HI.U32 R4, R8, R21, RZ ;  /* 0x0000001508047227 */ /* 0x000fe200078e00ff */
[----:B------:R-:W-:Y:S01]  /*6500*/  ISETP.GE.AND P6, PT, R23, RZ, PT ;  /* 0x000000ff1700720c */ /* 0x000fe20003fc6270 */
[----:B------:R-:W-:Y:S01]  /*6510*/  STL [R1+0x778], R16 ;  /* 0x0007781001007387 */ /* 0x000fe20000100800 */
[----:B------:R-:W-:Y:S01]  /*6520*/  IABS R23, R23 ;  /* 0x0000001700177213 */ /* 0x000fe20000000000 */
[----:B------:R-:W-:Y:S01]  /*6530*/  @!P5 IMAD.IADD R20, R20, 0x1, -R0 ;  /* 0x000000011414d824 */ /* 0x000fe200078e0a00 */
[----:B------:R-:W-:Y:S01]  /*6540*/  ISETP.GE.AND P2, PT, R2, RZ, PT ;  /* 0x000000ff0200720c */ /* 0x000fe20003f46270 */
[----:B------:R-:W-:Y:S01]  /*6550*/  IMAD.HI.U32 R2, R8, R22, RZ ;  /* 0x0000001608027227 */ /* 0x000fe200078e00ff */
[----:B------:R-:W-:Y:S02]  /*6560*/  STL [R1+0x77c], R17 ;  /* 0x00077c1101007387 */ /* 0x000fe40000100800 */
[----:B------:R-:W-:Y:S01]  /*6570*/  ISETP.GT.U32.AND P5, PT, R0, R20, PT ;  /* 0x000000140000720c */ /* 0x000fe20003fa4070 */
[----:B------:R-:W-:Y:S01]  /*6580*/  IMAD.MOV R4, RZ, RZ, -R4 ;  /* 0x000000ffff047224 */ /* 0x000fe200078e0a04 */
[----:B------:R-:W-:Y:S01]  /*6590*/  STL [R1+0x780], R18 ;  /* 0x0007801201007387 */ /* 0x000fe20000100800 */
[----:B------:R-:W-:-:S04]  /*65a0*/  IMAD.HI.U32 R5, R8, R23, RZ ;  /* 0x0000001708057227 */ /* 0x000fc800078e00ff */
[----:B------:R-:W-:Y:S02]  /*65b0*/  IMAD.MOV R2, RZ, RZ, -R2 ;  /* 0x000000ffff027224 */ /* 0x000fe400078e0a02 */
[C---:B------:R-:W-:Y:S02]  /*65c0*/  IMAD R21, R0.reuse, R4, R21 ;  /* 0x0000000400157224 */ /* 0x040fe400078e0215 */
[----:B------:R-:W-:Y:S02]  /*65d0*/  IMAD.MOV R5, RZ, RZ, -R5 ;  /* 0x000000ffff057224 */ /* 0x000fe400078e0a05 */
[C---:B------:R-:W-:Y:S02]  /*65e0*/  IMAD R22, R0.reuse, R2, R22 ;  /* 0x0000000200167224 */ /* 0x040fe400078e0216 */
[----:B------:R-:W-:Y:S01]  /*65f0*/  @!P4 IMAD.IADD R19, R19, 0x1, -R0 ;  /* 0x000000011313c824 */ /* 0x000fe200078e0a00 */
[C---:B------:R-:W-:Y:S01]  /*6600*/  ISETP.GT.U32.AND P4, PT, R0.reuse, R21, PT ;  /* 0x000000150000720c */ /* 0x040fe20003f84070 */
[----:B------:R-:W-:-:S02]  /*6610*/  IMAD R23, R0, R5, R23 ;  /* 0x0000000500177224 */ /* 0x000fc400078e0217 */
[----:B------:R-:W-:Y:S01]  /*6620*/  @!P3 IMAD.MOV R19, RZ, RZ, -R19 ;  /* 0x000000ffff13b224 */ /* 0x000fe200078e0a13 */
[----:B------:R-:W-:Y:S01]  /*6630*/  ISETP.GT.U32.AND P3, PT, R0, R22, PT ;  /* 0x000000160000720c */ /* 0x000fe20003f64070 */
[--C-:B------:R-:W-:Y:S01]  /*6640*/  @!P5 IMAD.IADD R20, R20, 0x1, -R0.reuse ;  /* 0x000000011414d824 */ /* 0x100fe200078e0a00 */
[----:B------:R-:W-:Y:S01]  /*6650*/  ISETP.GT.U32.AND P5, PT, R0, R23, PT ;  /* 0x000000170000720c */ /* 0x000fe20003fa4070 */
[C---:B------:R-:W-:Y:S01]  /*6660*/  VIADD R6, R7.reuse, 0x3c ;  /* 0x0000003c07067836 */ /* 0x040fe20000000000 */
[----:B------:R-:W-:Y:S01]  /*6670*/  STL [R1+0x784], R19 ;  /* 0x0007841301007387 */ /* 0x000fe20000100800 */
[C---:B------:R-:W-:Y:S02]  /*6680*/  VIADD R9, R7.reuse, 0x38 ;  /* 0x0000003807097836 */ /* 0x040fe40000000000 */
[----:B0-----:R-:W-:Y:S01]  /*6690*/  VIADD R13, R7, 0x34 ;  /* 0x00000034070d7836 */ /* 0x001fe20000000000 */
[----:B------:R-:W-:Y:S01]  /*66a0*/  IABS R24, R6 ;  /* 0x0000000600187213 */ /* 0x000fe20000000000 */
[----:B------:R-:W-:Y:S01]  /*66b0*/  @!P4 IMAD.IADD R21, R21, 0x1, -R0 ;  /* 0x000000011515c824 */ /* 0x000fe200078e0a00 */
[----:B------:R-:W-:Y:S01]  /*66c0*/  IABS R25, R9 ;  /* 0x0000000900197213 */ /* 0x000fe20000000000 */
[----:B------:R-:W-:Y:S01]  /*66d0*/  VIADD R10, R7, 0x30 ;  /* 0x00000030070a7836 */ /* 0x000fe20000000000 */
[----:B------:R-:W-:Y:S01]  /*66e0*/  IABS R26, R13 ;  /* 0x0000000d001a7213 */ /* 0x000fe20000000000 */
[----:B------:R-:W-:Y:S01]  /*66f0*/  IMAD.HI.U32 R4, R8, R24, RZ ;  /* 0x0000001808047227 */ /* 0x000fe200078e00ff */
[----:B------:R-:W-:-:S02]  /*6700*/  ISETP.GT.U32.AND P4, PT, R0, R21, PT ;  /* 0x000000150000720c */ /* 0x000fc40003f84070 */
[----:B------:R-:W-:Y:S01]  /*6710*/  STL [R1+0xc0], R10 ;  /* 0x0000c00a01007387 */ /* 0x000fe20000100800 */
[--C-:B------:R-:W-:Y:S02]  /*6720*/  @!P3 IMAD.IADD R22, R22, 0x1, -R0.reuse ;  /* 0x000000011616b824 */ /* 0x100fe400078e0a00 */
[----:B------:R-:W-:Y:S02]  /*6730*/  @!P5 IMAD.IADD R23, R23, 0x1, -R0 ;  /* 0x000000011717d824 */ /* 0x000fe400078e0a00 */
[----:B------:R-:W-:Y:S01]  /*6740*/  IMAD.MOV R4, RZ, RZ, -R4 ;  /* 0x000000ffff047224 */ /* 0x000fe200078e0a04 */
[----:B------:R-:W-:Y:S01]  /*6750*/  ISETP.GT.U32.AND P3, PT, R0, R22, PT ;  /* 0x000000160000720c */ /* 0x000fe20003f64070 */
[----:B------:R-:W-:Y:S01]  /*6760*/  IMAD.HI.U32 R2, R8, R25, RZ ;  /* 0x0000001908027227 */ /* 0x000fe200078e00ff */
[----:B------:R-:W-:-:S03]  /*6770*/  ISETP.GT.U32.AND P5, PT, R0, R23, PT ;  /* 0x000000170000720c */ /* 0x000fc60003fa4070 */
[----:B------:R-:W-:Y:S02]  /*6780*/  IMAD R24, R0, R4, R24 ;  /* 0x0000000400187224 */ /* 0x000fe400078e0218 */
[----:B------:R-:W-:-:S04]  /*6790*/  IMAD.HI.U32 R4, R8, R26, RZ ;  /* 0x0000001a08047227 */ /* 0x000fc800078e00ff */
[----:B------:R-:W-:Y:S02]  /*67a0*/  IMAD.MOV R2, RZ, RZ, -R2 ;  /* 0x000000ffff027224 */ /* 0x000fe400078e0a02 */
[----:B------:R-:W-:Y:S02]  /*67b0*/  IMAD.MOV R4, RZ, RZ, -R4 ;  /* 0x000000ffff047224 */ /* 0x000fe400078e0a04 */
[C---:B------:R-:W-:Y:S01]  /*67c0*/  IMAD R25, R0.reuse, R2, R25 ;  /* 0x0000000200197224 */ /* 0x040fe200078e0219 */
[----:B------:R-:W-:Y:S01]  /*67d0*/  IABS R2, R10 ;  /* 0x0000000a00027213 */ /* 0x000fe20000000000 */
[----:B------:R-:W-:Y:S01]  /*67e0*/  @!P4 IMAD.IADD R21, R21, 0x1, -R0 ;  /* 0x000000011515c824 */ /* 0x000fe200078e0a00 */
[C---:B------:R-:W-:Y:S01]  /*67f0*/  ISETP.GT.U32.AND P4, PT, R0.reuse, R24, PT ;  /* 0x000000180000720c */ /* 0x040fe20003f84070 */
[----:B------:R-:W-:Y:S02]  /*6800*/  IMAD R26, R0, R4, R26 ;  /* 0x00000004001a7224 */ /* 0x000fe400078e021a */
[--C-:B------:R-:W-:Y:S01]  /*6810*/  @!P3 IMAD.IADD R22, R22, 0x1, -R0.reuse ;  /* 0x000000011616b824 */ /* 0x100fe200078e0a00 */
[C---:B------:R-:W-:Y:S01]  /*6820*/  ISETP.GT.U32.AND P3, PT, R0.reuse, R25, PT ;  /* 0x000000190000720c */ /* 0x040fe20003f64070 */
[----:B------:R-:W-:Y:S01]  /*6830*/  @!P5 IMAD.IADD R23, R23, 0x1, -R0 ;  /* 0x000000011717d824 */ /* 0x000fe200078e0a00 */
[----:B------:R-:W-:Y:S01]  /*6840*/  ISETP.GT.U32.AND P5, PT, R0, R26, PT ;  /* 0x0000001a0000720c */ /* 0x000fe20003fa4070 */
[----:B------:R-:W-:-:S02]  /*6850*/  VIADD R12, R7, 0x28 ;  /* 0x00000028070c7836 */ /* 0x000fc40000000000 */
[----:B------:R-:W-:-:S03]  /*6860*/  IMAD.HI.U32 R27, R8, R2, RZ ;  /* 0x00000002081b7227 */ /* 0x000fc600078e00ff */
[----:B------:R-:W-:Y:S01]  /*6870*/  IABS R29, R12 ;  /* 0x0000000c001d7213 */ /* 0x000fe20000000000 */
[--C-:B------:R-:W-:Y:S01]  /*6880*/  @!P4 IMAD.IADD R24, R24, 0x1, -R0.reuse ;  /* 0x000000011818c824 */ /* 0x100fe200078e0a00 */
[----:B------:R-:W-:Y:S01]  /*6890*/  ISETP.GE.AND P4, PT, R6, RZ, PT ;  /* 0x000000ff0600720c */ /* 0x000fe20003f86270 */
[----:B------:R-:W-:Y:S02]  /*68a0*/  VIADD R3, R7, 0x2c ;  /* 0x0000002c07037836 */ /* 0x000fe40000000000 */
[--C-:B------:R-:W-:Y:S01]  /*68b0*/  @!P3 IMAD.IADD R25, R25, 0x1, -R0.reuse ;  /* 0x000000011919b824 */ /* 0x100fe200078e0a00 */
[----:B------:R-:W-:Y:S01]  /*68c0*/  ISETP.GT.U32.AND P3, PT, R0, R24, PT ;  /* 0x000000180000720c */ /* 0x000fe20003f64070 */
[----:B------:R-:W-:Y:S01]  /*68d0*/  @!P5 IMAD.IADD R26, R26, 0x1, -R0 ;  /* 0x000000011a1ad824 */ /* 0x000fe200078e0a00 */
[----:B------:R-:W-:Y:S01]  /*68e0*/  IABS R28, R3 ;  /* 0x00000003001c7213 */ /* 0x000fe20000000000 */
[----:B------:R-:W-:Y:S01]  /*68f0*/  IMAD.MOV R27, RZ, RZ, -R27 ;  /* 0x000000ffff1b7224 */ /* 0x000fe200078e0a1b */
[----:B------:R0:W-:Y:S01]  /*6900*/  STL [R1+0xbc], R3 ;  /* 0x0000bc0301007387 */ /* 0x0001e20000100800 */
[----:B------:R-:W-:Y:S01]  /*6910*/  @!P0 IMAD.MOV R20, RZ, RZ, -R20 ;  /* 0x000000ffff148224 */ /* 0x000fe200078e0a14 */
[----:B------:R-:W-:Y:S01]  /*6920*/  ISETP.GT.U32.AND P0, PT, R0, R26, PT ;  /* 0x0000001a0000720c */ /* 0x000fe20003f04070 */
[----:B------:R-:W-:Y:S01]  /*6930*/  IMAD.HI.U32 R5, R8, R29, RZ ;  /* 0x0000001d08057227 */ /* 0x000fe200078e00ff */
[----:B------:R-:W-:Y:S01]  /*6940*/  STL [R1+0x800], R12 ;  /* 0x0008000c01007387 */ /* 0x000fe20000100800 */
[----:B------:R-:W-:-:S02]  /*6950*/  ISETP.GT.U32.AND P5, PT, R0, R25, PT ;  /* 0x000000190000720c */ /* 0x000fc40003fa4070 */
[----:B------:R-:W-:Y:S01]  /*6960*/  IMAD R27, R0, R27, R2 ;  /* 0x0000001b001b7224 */ /* 0x000fe200078e0202 */
[----:B------:R-:W-:Y:S01]  /*6970*/  STL [R1+0x80c], R23 ;  /* 0x00080c1701007387 */ /* 0x000fe20000100800 */
[----:B------:R-:W-:Y:S02]  /*6980*/  IMAD.MOV R5, RZ, RZ, -R5 ;  /* 0x000000ffff057224 */ /* 0x000fe400078e0a05 */
[----:B0-----:R-:W-:Y:S01]  /*6990*/  VIADD R3, R7, 0x24 ;  /* 0x0000002407037836 */ /* 0x001fe20000000000 */
[----:B------:R0:W-:Y:S01]  /*69a0*/  STL [R1+0x788], R20 ;  /* 0x0007881401007387 */ /* 0x0001e20000100800 */
[----:B------:R-:W-:Y:S01]  /*69b0*/  @!P3 IMAD.IADD R24, R24, 0x1, -R0 ;  /* 0x000000011818b824 */ /* 0x000fe200078e0a00 */
[----:B------:R-:W-:Y:S01]  /*69c0*/  ISETP.GT.U32.AND P3, PT, R0, R27, PT ;  /* 0x0000001b0000720c */ /* 0x000fe20003f64070 */
[----:B------:R-:W-:Y:S01]  /*69d0*/  IMAD.HI.U32 R4, R8, R28, RZ ;  /* 0x0000001c08047227 */ /* 0x000fe200078e00ff */
[----:B------:R-:W-:Y:S01]  /*69e0*/  IABS R2, R3 ;  /* 0x0000000300027213 */ /* 0x000fe20000000000 */
[----:B------:R1:W-:Y:S02]  /*69f0*/  STL [R1+0x804], R3 ;  /* 0x0008040301007387 */ /* 0x0003e40000100800 */
[----:B------:R-:W-:-:S02]  /*6a00*/  IMAD R29, R0, R5, R29 ;  /* 0x00000005001d7224 */ /* 0x000fc400078e021d */
[----:B------:R-:W-:Y:S02]  /*6a10*/  IMAD.MOV R4, RZ, RZ, -R4 ;  /* 0x000000ffff047224 */ /* 0x000fe400078e0a04 */
[C---:B0-----:R-:W-:Y:S02]  /*6a20*/  VIADD R20, R7.reuse, 0x20 ;  /* 0x0000002007147836 */ /* 0x041fe40000000000 */
[C---:B------:R-:W-:Y:S02]  /*6a30*/  VIADD R18, R7.reuse, 0x18 ;  /* 0x0000001807127836 */ /* 0x040fe40000000000 */
[----:B------:R-:W-:Y:S01]  /*6a40*/  VIADD R19, R7, 0x1c ;  /* 0x0000001c07137836 */ /* 0x000fe20000000000 */
[----:B------:R-:W-:Y:S01]  /*6a50*/  STL [R1+0x808], R20 ;  /* 0x0008081401007387 */ /* 0x000fe20000100800 */
[----:B------:R-:W-:Y:S01]  /*6a60*/  @!P0 IMAD.IADD R26, R26, 0x1, -R0 ;  /* 0x000000011a1a8824 */ /* 0x000fe200078e0a00 */
[C---:B------:R-:W-:Y:S01]  /*6a70*/  ISETP.GT.U32.AND P0, PT, R0.reuse, R29, PT ;  /* 0x0000001d0000720c */ /* 0x040fe20003f04070 */
[----:B------:R-:W-:Y:S01]  /*6a80*/  IMAD R28, R0, R4, R28 ;  /* 0x00000004001c7224 */ /* 0x000fe200078e021c */
[----:B------:R-:W-:Y:S01]  /*6a90*/  IABS R4, R20 ;  /* 0x0000001400047213 */ /* 0x000fe20000000000 */
[----:B------:R-:W-:Y:S01]  /*6aa0*/  IMAD.HI.U32 R6, R8, R2, RZ ;  /* 0x0000000208067227 */ /* 0x000fe200078e00ff */
[----:B------:R-:W-:Y:S01]  /*6ab0*/  IABS R11, R18 ;  /* 0x00000012000b7213 */ /* 0x000fe20000000000 */
[----:B------:R0:W-:Y:S01]  /*6ac0*/  STL [R1+0x810], R24 ;  /* 0x0008101801007387 */ /* 0x0001e20000100800 */
[----:B------:R-:W-:Y:S01]  /*6ad0*/  IABS R5, R19 ;  /* 0x0000001300057213 */ /* 0x000fe20000000000 */
[----:B------:R-:W-:-:S02]  /*6ae0*/  IMAD.MOV R6, RZ, RZ, -R6 ;  /* 0x000000ffff067224 */ /* 0x000fc400078e0a06 */
[----:B------:R-:W-:Y:S01]  /*6af0*/  @!P3 IMAD.IADD R27, R27, 0x1, -R0 ;  /* 0x000000011b1bb824 */ /* 0x000fe200078e0a00 */
[----:B------:R-:W-:Y:S01]  /*6b00*/  ISETP.GE.AND P3, PT, R9, RZ, PT ;  /* 0x000000ff0900720c */ /* 0x000fe20003f66270 */
[----:B------:R-:W-:-:S04]  /*6b10*/  IMAD.HI.U32 R10, R8, R4, RZ ;  /* 0x00000004080a7227 */ /* 0x000fc800078e00ff */
[----:B------:R-:W-:-:S04]  /*6b20*/  IMAD.HI.U32 R9, R8, R11, RZ ;  /* 0x0000000b08097227 */ /* 0x000fc800078e00ff */
[----:B------:R-:W-:-:S04]  /*6b30*/  IMAD.HI.U32 R12, R8, R5, RZ ;  /* 0x00000005080c7227 */ /* 0x000fc800078e00ff */
[----:B------:R-:W-:Y:S02]  /*6b40*/  IMAD R2, R0, R6, R2 ;  /* 0x0000000600027224 */ /* 0x000fe400078e0202 */
[----:B------:R-:W-:Y:S02]  /*6b50*/  IMAD.MOV R6, RZ, RZ, -R10 ;  /* 0x000000ffff067224 */ /* 0x000fe400078e0a0a */
[C---:B------:R-:W-:Y:S02]  /*6b60*/  VIADD R17, R7.reuse, 0x14 ;  /* 0x0000001407117836 */ /* 0x040fe40000000000 */
[----:B------:R-:W-:Y:S02]  /*6b70*/  IMAD.MOV R9, RZ, RZ, -R9 ;  /* 0x000000ffff097224 */ /* 0x000fe400078e0a09 */
[----:B------:R-:W-:Y:S02]  /*6b80*/  VIADD R16, R7, 0x10 ;  /* 0x0000001007107836 */ /* 0x000fe40000000000 */
[----:B------:R-:W-:-:S02]  /*6b90*/  IMAD.MOV R10, RZ, RZ, -R12 ;  /* 0x000000ffff0a7224 */ /* 0x000fc400078e0a0c */
[----:B------:R-:W-:Y:S01]  /*6ba0*/  @!P0 IMAD.IADD R29, R29, 0x1, -R0 ;  /* 0x000000011d1d8824 */ /* 0x000fe200078e0a00 */
[----:B------:R-:W-:Y:S01]  /*6bb0*/  ISETP.GE.AND P0, PT, R13, RZ, PT ;  /* 0x000000ff0d00720c */ /* 0x000fe20003f06270 */
[C---:B------:R-:W-:Y:S02]  /*6bc0*/  VIADD R15, R7.reuse, 0xc ;  /* 0x0000000c070f7836 */ /* 0x040fe40000000000 */
[C---:B------:R-:W-:Y:S02]  /*6bd0*/  IMAD R4, R0.reuse, R6, R4 ;  /* 0x0000000600047224 */ /* 0x040fe400078e0204 */
[C---:B------:R-:W-:Y:S02]  /*6be0*/  VIADD R14, R7.reuse, 0x8 ;  /* 0x00000008070e7836 */ /* 0x040fe40000000000 */
[----:B------:R-:W-:Y:S01]  /*6bf0*/  VIADD R13, R7, 0x4 ;  /* 0x00000004070d7836 */ /* 0x000fe20000000000 */
[----:B------:R-:W-:Y:S01]  /*6c00*/  IABS R7, R17 ;  /* 0x0000001100077213 */ /* 0x000fe20000000000 */
[C---:B------:R-:W-:Y:S01]  /*6c10*/  IMAD R6, R0.reuse, R9, R11 ;  /* 0x0000000900067224 */ /* 0x040fe200078e020b */
[----:B------:R-:W-:Y:S01]  /*6c20*/  IABS R9, R16 ;  /* 0x0000001000097213 */ /* 0x000fe20000000000 */
[----:B------:R-:W-:Y:S01]  /*6c30*/  IMAD R5, R0, R10, R5 ;  /* 0x0000000a00057224 */ /* 0x000fe200078e0205 */
[----:B------:R-:W-:Y:S01]  /*6c40*/  IABS R10, R15 ;  /* 0x0000000f000a7213 */ /* 0x000fe20000000000 */
[----:B-1----:R-:W-:Y:S01]  /*6c50*/  IMAD.HI.U32 R3, R8, R7, RZ ;  /* 0x0000000708037227 */ /* 0x002fe200078e00ff */
[----:B------:R-:W-:-:S02]  /*6c60*/  IABS R11, R14 ;  /* 0x0000000e000b7213 */ /* 0x000fc40000000000 */
[----:B------:R-:W-:Y:S01]  /*6c70*/  IABS R12, R13 ;  /* 0x0000000d000c7213 */ /* 0x000fe20000000000 */
[----:B0-----:R-:W-:-:S04]  /*6c80*/  IMAD.HI.U32 R24, R8, R9, RZ ;  /* 0x0000000908187227 */ /* 0x001fc800078e00ff */
[----:B------:R-:W-:-:S04]  /*6c90*/  IMAD.HI.U32 R23, R8, R10, RZ ;  /* 0x0000000a08177227 */ /* 0x000fc800078e00ff */
[----:B------:R-:W-:Y:S02]  /*6ca0*/  IMAD.MOV R3, RZ, RZ, -R3 ;  /* 0x000000ffff037224 */ /* 0x000fe400078e0a03 */
[----:B------:R-:W-:Y:S02]  /*6cb0*/  IMAD.MOV R24, RZ, RZ, -R24 ;  /* 0x000000ffff187224 */ /* 0x000fe400078e0a18 */
[----:B------:R-:W-:Y:S02]  /*6cc0*/  IMAD.MOV R23, RZ, RZ, -R23 ;  /* 0x000000ffff177224 */ /* 0x000fe400078e0a17 */
[----:B------:R-:W-:Y:S02]  /*6cd0*/  IMAD R7, R0, R3, R7 ;  /* 0x0000000300077224 */ /* 0x000fe400078e0207 */
[----:B------:R-:W-:-:S04]  /*6ce0*/  IMAD.HI.U32 R20, R8, R11, RZ ;  /* 0x0000000b08147227 */ /* 0x000fc800078e00ff */
[----:B------:R-:W-:-:S04]  /*6cf0*/  IMAD.HI.U32 R3, R8, R12, RZ ;  /* 0x0000000c08037227 */ /* 0x000fc800078e00ff */
[C---:B------:R-:W-:Y:S02]  /*6d00*/  IMAD R8, R0.reuse, R24, R9 ;  /* 0x0000001800087224 */ /* 0x040fe400078e0209 */
[----:B------:R-:W2:Y:S01]  /*6d10*/  LDL.LU R24, [R1+0x810] ;  /* 0x0008100001187983 */ /* 0x000ea20000300800 */
[C---:B------:R-:W-:Y:S02]  /*6d20*/  IMAD R9, R0.reuse, R23, R10 ;  /* 0x0000001700097224 */ /* 0x040fe400078e020a */
[----:B------:R-:W-:Y:S01]  /*6d30*/  IMAD.MOV R20, RZ, RZ, -R20 ;  /* 0x000000ffff147224 */ /* 0x000fe200078e0a14 */
[----:B------:R-:W3:Y:S01]  /*6d40*/  LDL.LU R23, [R1+0x80c] ;  /* 0x00080c0001177983 */ /* 0x000ee20000300800 */
[----:B------:R-:W-:Y:S02]  /*6d50*/  @!P1 IMAD.MOV R21, RZ, RZ, -R21 ;  /* 0x000000ffff159224 */ /* 0x000fe400078e0a15 */
[----:B------:R-:W-:Y:S01]  /*6d60*/  @!P5 IMAD.IADD R25, R25, 0x1, -R0 ;  /* 0x000000011919d824 */ /* 0x000fe200078e0a00 */
[C---:B------:R-:W-:Y:S01]  /*6d70*/  ISETP.GT.U32.AND P5, PT, R0.reuse, R28, PT ;  /* 0x0000001c0000720c */ /* 0x040fe20003fa4070 */
[----:B------:R-:W-:-:S02]  /*6d80*/  IMAD R10, R0, R20, R11 ;  /* 0x00000014000a7224 */ /* 0x000fc400078e020b */
[----:B------:R-:W-:Y:S01]  /*6d90*/  @!P2 IMAD.MOV R22, RZ, RZ, -R22 ;  /* 0x000000ffff16a224 */ /* 0x000fe200078e0a16 */
[----:B------:R-:W4:Y:S01]  /*6da0*/  LDL.LU R20, [R1+0x808] ;  /* 0x0008080001147983 */ /* 0x000f220000300800 */
[----:B------:R-:W-:-:S03]  /*6db0*/  IMAD.MOV R11, RZ, RZ, -R3 ;  /* 0x000000ffff0b7224 */ /* 0x000fc600078e0a03 */
[----:B------:R-:W5:Y:S01]  /*6dc0*/  LDL.LU R3, [R1+0x804] ;  /* 0x0008040001037983 */ /* 0x000f620000300800 */
[----:B------:R-:W-:-:S03]  /*6dd0*/  @!P3 IMAD.MOV R25, RZ, RZ, -R25 ;  /* 0x000000ffff19b224 */ /* 0x000fc600078e0a19 */
[----:B------:R0:W-:Y:S01]  /*6de0*/  STL [R1+0x78c], R21 ;  /* 0x00078c1501007387 */ /* 0x0001e20000100800 */
[----:B------:R-:W-:Y:S02]  /*6df0*/  IMAD R11, R0, R11, R12 ;  /* 0x0000000b000b7224 */ /* 0x000fe400078e020c */
[--C-:B------:R-:W-:Y:S01]  /*6e00*/  @!P5 IMAD.IADD R28, R28, 0x1, -R0.reuse ;  /* 0x000000011c1cd824 */ /* 0x100fe200078e0a00 */
[----:B------:R-:W-:Y:S01]  /*6e10*/  ISETP.GT.U32.AND P5, PT, R0, R2, PT ;  /* 0x000000020000720c */ /* 0x000fe20003fa4070 */
[----:B0-----:R-:W4:Y:S04]  /*6e20*/  LDL.LU R21, [R1+0xbc] ;  /* 0x0000bc0001157983 */ /* 0x001f280000300800 */
[----:B------:R0:W-:Y:S08]  /*6e30*/  STL [R1+0x790], R22 ;  /* 0x0007901601007387 */ /* 0x0001f00000100800 */
[----:B------:R-:W-:Y:S01]  /*6e40*/  @!P5 IMAD.IADD R2, R2, 0x1, -R0 ;  /* 0x000000010202d824 */ /* 0x000fe200078e0a00 */
[----:B------:R-:W-:Y:S01]  /*6e50*/  ISETP.GT.U32.AND P5, PT, R0, R4, PT ;  /* 0x000000040000720c */ /* 0x000fe20003fa4070 */
[----:B0-----:R-:W5:-:S12]  /*6e60*/  LDL.LU R22, [R1+0xc0] ;  /* 0x0000c00001167983 */ /* 0x001f580000300800 */
[----:B------:R-:W-:Y:S01]  /*6e70*/  @!P5 IMAD.IADD R4, R4, 0x1, -R0 ;  /* 0x000000010404d824 */ /* 0x000fe200078e0a00 */
[----:B------:R-:W-:Y:S01]  /*6e80*/  ISETP.GT.U32.AND P5, PT, R0, R5, PT ;  /* 0x000000050000720c */ /* 0x000fe20003fa4070 */
[----:B--2---:R-:W-:Y:S02]  /*6e90*/  @!P4 IMAD.MOV R24, RZ, RZ, -R24 ;  /* 0x000000ffff18c224 */ /* 0x004fe400078e0a18 */
[----:B---3--:R-:W-:-:S05]  /*6ea0*/  @!P6 IMAD.MOV R23, RZ, RZ, -R23 ;  /* 0x000000ffff17e224 */ /* 0x008fca00078e0a17 */
[----:B------:R-:W-:Y:S04]  /*6eb0*/  STL [R1+0x794], R23 ;  /* 0x0007941701007387 */ /* 0x000fe80000100800 */
[----:B------:R-:W-:Y:S04]  /*6ec0*/  STL [R1+0x798], R24 ;  /* 0x0007981801007387 */ /* 0x000fe80000100800 */
[----:B------:R-:W-:Y:S04]  /*6ed0*/  STL [R1+0x79c], R25 ;  /* 0x00079c1901007387 */ /* 0x000fe80000100800 */
[----:B------:R-:W2:Y:S01]  /*6ee0*/  LDL.LU R12, [R1+0x800] ;  /* 0x00080000010c7983 */ /* 0x000ea20000300800 */
[C---:B------:R-:W-:Y:S01]  /*6ef0*/  ISETP.GT.U32.AND P1, PT, R0.reuse, R27, PT ;  /* 0x0000001b0000720c */ /* 0x040fe20003f24070 */
[----:B------:R-:W-:Y:S01]  /*6f00*/  @!P5 IMAD.IADD R5, R5, 0x1, -R0 ;  /* 0x000000010505d824 */ /* 0x000fe200078e0a00 */
[----:B------:R-:W-:-:S02]  /*6f10*/  ISETP.GT.U32.AND P2, PT, R0, R28, PT ;  /* 0x0000001c0000720c */ /* 0x000fc40003f44070 */
[C---:B------:R-:W-:Y:S02]  /*6f20*/  ISETP.GT.U32.AND P5, PT, R0.reuse, R29, PT ;  /* 0x0000001d0000720c */ /* 0x040fe40003fa4070 */
[C---:B------:R-:W-:Y:S01]  /*6f30*/  ISETP.GT.U32.AND P4, PT, R0.reuse, R2, PT ;  /* 0x000000020000720c */ /* 0x040fe20003f84070 */
[----:B------:R-:W-:Y:S01]  /*6f40*/  @!P0 IMAD.MOV R26, RZ, RZ, -R26 ;  /* 0x000000ffff1a8224 */ /* 0x000fe200078e0a1a */
[C---:B------:R-:W-:Y:S02]  /*6f50*/  ISETP.GT.U32.AND P3, PT, R0.reuse, R5, PT ;  /* 0x000000050000720c */ /* 0x040fe40003f64070 */
[----:B------:R-:W-:-:S03]  /*6f60*/  ISETP.GT.U32.AND P0, PT, R0, R6, PT ;  /* 0x000000060000720c */ /* 0x000fc60003f04070 */
[--C-:B------:R-:W-:Y:S01]  /*6f70*/  @!P1 IMAD.IADD R27, R27, 0x1, -R0.reuse ;  /* 0x000000011b1b9824 */ /* 0x100fe200078e0a00 */
[----:B------:R-:W-:Y:S01]  /*6f80*/  ISETP.GT.U32.AND P1, PT, R0, R7, PT ;  /* 0x000000070000720c */ /* 0x000fe20003f24070 */
[--C-:B------:R-:W-:Y:S01]  /*6f90*/  @!P2 IMAD.IADD R28, R28, 0x1, -R0.reuse ;  /* 0x000000011c1ca824 */ /* 0x100fe200078e0a00 */
[C---:B------:R-:W-:Y:S01]  /*6fa0*/  ISETP.GT.U32.AND P2, PT, R0.reuse, R8, PT ;  /* 0x000000080000720c */ /* 0x040fe20003f44070 */
[--C-:B------:R-:W-:Y:S01]  /*6fb0*/  @!P5 IMAD.IADD R29, R29, 0x1, -R0.reuse ;  /* 0x000000011d1dd824 */ /* 0x100fe200078e0a00 */
[----:B------:R-:W-:Y:S01]  /*6fc0*/  ISETP.GT.U32.AND P5, PT, R0, R9, PT ;  /* 0x000000090000720c */ /* 0x000fe20003fa4070 */
[--C-:B------:R-:W-:Y:S01]  /*6fd0*/  @!P4 IMAD.IADD R2, R2, 0x1, -R0.reuse ;  /* 0x000000010202c824 */ /* 0x100fe200078e0a00 */
[C---:B------:R-:W-:Y:S01]  /*6fe0*/  ISETP.GT.U32.AND P4, PT, R0.reuse, R10, PT ;  /* 0x0000000a0000720c */ /* 0x040fe20003f84070 */
[--C-:B------:R-:W-:Y:S01]  /*6ff0*/  @!P3 IMAD.IADD R5, R5, 0x1, -R0.reuse ;  /* 0x000000010505b824 */ /* 0x100fe200078e0a00 */
[----:B------:R-:W-:Y:S01]  /*7000*/  ISETP.GT.U32.AND P6, PT, R0, R4, PT ;  /* 0x000000040000720c */ /* 0x000fe20003fc4070 */
[----:B------:R-:W-:Y:S01]  /*7010*/  @!P0 IMAD.IADD R6, R6, 0x1, -R0 ;  /* 0x0000000106068824 */ /* 0x000fe200078e0a00 */
[----:B-----5:R-:W-:-:S02]  /*7020*/  ISETP.GE.AND P3, PT, R22, RZ, PT ;  /* 0x000000ff1600720c */ /* 0x020fc40003f66270 */
[----:B----4-:R-:W-:Y:S01]  /*7030*/  ISETP.GE.AND P0, PT, R21, RZ, PT ;  /* 0x000000ff1500720c */ /* 0x010fe20003f06270 */
[--C-:B------:R-:W-:Y:S02]  /*7040*/  @!P1 IMAD.IADD R7, R7, 0x1, -R0.reuse ;  /* 0x0000000107079824 */ /* 0x100fe400078e0a00 */
[--C-:B------:R-:W-:Y:S01]  /*7050*/  @!P2 IMAD.IADD R8, R8, 0x1, -R0.reuse ;  /* 0x000000010808a824 */ /* 0x100fe200078e0a00 */
[----:B------:R-:W-:Y:S01]  /*7060*/  ISETP.GE.AND P2, PT, R3, RZ, PT ;  /* 0x000000ff0300720c */ /* 0x000fe20003f46270 */
[--C-:B------:R-:W-:Y:S01]  /*7070*/  @!P5 IMAD.IADD R9, R9, 0x1, -R0.reuse ;  /* 0x000000010909d824 */ /* 0x100fe200078e0a00 */
[----:B------:R-:W-:Y:S01]  /*7080*/  ISETP.GE.AND P5, PT, R20, RZ, PT ;  /* 0x000000ff1400720c */ /* 0x000fe20003fa6270 */
[--C-:B------:R-:W-:Y:S01]  /*7090*/  @!P4 IMAD.IADD R10, R10, 0x1, -R0.reuse ;  /* 0x000000010a0ac824 */ /* 0x100fe200078e0a00 */
[----:B------:R-:W-:Y:S01]  /*70a0*/  ISETP.GE.AND P4, PT, R19, RZ, PT ;  /* 0x000000ff1300720c */ /* 0x000fe20003f86270 */
[----:B------:R-:W-:Y:S01]  /*70b0*/  STL [R1+0x7a0], R26 ;  /* 0x0007a01a01007387 */ /* 0x000fe20000100800 */
[----:B------:R-:W-:-:S02]  /*70c0*/  @!P6 IMAD.IADD R4, R4, 0x1, -R0 ;  /* 0x000000010404e824 */ /* 0x000fc400078e0a00 */
[----:B------:R-:W-:Y:S01]  /*70d0*/  @!P3 IMAD.MOV R27, RZ, RZ, -R27 ;  /* 0x000000ffff1bb224 */ /* 0x000fe200078e0a1b */
[C---:B------:R-:W-:Y:S01]  /*70e0*/  ISETP.GT.U32.AND P3, PT, R0.reuse, R6, PT ;  /* 0x000000060000720c */ /* 0x040fe20003f64070 */
[----:B------:R-:W-:Y:S01]  /*70f0*/  @!P0 IMAD.MOV R28, RZ, RZ, -R28 ;  /* 0x000000ffff1c8224 */ /* 0x000fe200078e0a1c */
[----:B------:R-:W-:Y:S02]  /*7100*/  ISETP.GT.U32.AND P0, PT, R0, R7, PT ;  /* 0x000000070000720c */ /* 0x000fe40003f04070 */
[----:B------:R-:W-:Y:S02]  /*7110*/  @!P2 IMAD.MOV R2, RZ, RZ, -R2 ;  /* 0x000000ffff02a224 */ /* 0x000fe400078e0a02 */
[----:B------:R-:W-:Y:S02]  /*7120*/  @!P5 IMAD.MOV R4, RZ, RZ, -R4 ;  /* 0x000000ffff04d224 */ /* 0x000fe400078e0a04 */
[----:B------:R-:W-:Y:S01]  /*7130*/  @!P4 IMAD.MOV R5, RZ, RZ, -R5 ;  /* 0x000000ffff05c224 */ /* 0x000fe200078e0a05 */
[----:B------:R-:W-:-:S04]  /*7140*/  ISETP.GE.AND P4, PT, R18, RZ, PT ;  /* 0x000000ff1200720c */ /* 0x000fc80003f86270 */
[--C-:B------:R-:W-:Y:S01]  /*7150*/  @!P3 IMAD.IADD R6, R6, 0x1, -R0.reuse ;  /* 0x000000010606b824 */ /* 0x100fe200078e0a00 */
[----:B------:R-:W-:Y:S01]  /*7160*/  ISETP.GE.AND P3, PT, R17, RZ, PT ;  /* 0x000000ff1100720c */ /* 0x000fe20003f66270 */
[--C-:B------:R-:W-:Y:S01]  /*7170*/  @!P0 IMAD.IADD R7, R7, 0x1, -R0.reuse ;  /* 0x0000000107078824 */ /* 0x100fe200078e0a00 */
[----:B------:R-:W-:Y:S02]  /*7180*/  ISETP.GE.AND P0, PT, R16, RZ, PT ;  /* 0x000000ff1000720c */ /* 0x000fe40003f06270 */
[----:B--2---:R-:W-:Y:S02]  /*7190*/  ISETP.GE.AND P1, PT, R12, RZ, PT ;  /* 0x000000ff0c00720c */ /* 0x004fe40003f26270 */
[----:B------:R-:W2:Y:S04]  /*71a0*/  LDL.LU R12, [R1+0x7fc] ;  /* 0x0007fc00010c7983 */ /* 0x000ea80000300800 */
[----:B------:R-:W3:Y:S04]  /*71b0*/  LDL.LU R3, [R1+0x7f8] ;  /* 0x0007f80001037983 */ /* 0x000ee80000300800 */
[----:B------:R-:W-:Y:S03]  /*71c0*/  STL [R1+0x7a4], R27 ;  /* 0x0007a41b01007387 */ /* 0x000fe60000100800 */
[----:B------:R-:W-:Y:S01]  /*71d0*/  @!P1 IMAD.MOV R29, RZ, RZ, -R29 ;  /* 0x000000ffff1d9224 */ /* 0x000fe200078e0a1d */
[----:B------:R-:W-:Y:S01]  /*71e0*/  ISETP.GT.U32.AND P1, PT, R0, R8, PT ;  /* 0x000000080000720c */ /* 0x000fe20003f24070 */
[----:B------:R-:W-:Y:S04]  /*71f0*/  STL [R1+0x7a8], R28 ;  /* 0x0007a81c01007387 */ /* 0x000fe80000100800 */
[----:B------:R-:W-:Y:S04]  /*7200*/  STL [R1+0x7ac], R29 ;  /* 0x0007ac1d01007387 */ /* 0x000fe80000100800 */
[----:B------:R-:W-:Y:S04]  /*7210*/  STL [R1+0x7b0], R2 ;  /* 0x0007b00201007387 */ /* 0x000fe80000100800 */
[----:B------:R2:W-:Y:S04]  /*7220*/  STL [R1+0x7b4], R4 ;  /* 0x0007b40401007387 */ /* 0x0005e80000100800 */
[----:B------:R-:W-:Y:S04]  /*7230*/  STL [R1+0x7b8], R5 ;  /* 0x0007b80501007387 */ /* 0x000fe80000100800 */
[----:B------:R-:W4:Y:S04]  /*7240*/  LDL.LU R20, [R1+0xb8] ;  /* 0x0000b80001147983 */ /* 0x000f280000300800 */
[----:B------:R-:W5:Y:S04]  /*7250*/  LDL.LU R19, [R1+0xb4] ;  /* 0x0000b40001137983 */ /* 0x000f680000300800 */
[----:B------:R-:W5:Y:S01]  /*7260*/  LDL.LU R18, [R1+0xac] ;  /* 0x0000ac0001127983 */ /* 0x000f620000300800 */
[----:B------:R-:W-:Y:S01]  /*7270*/  @!P1 IMAD.IADD R8, R8, 0x1, -R0 ;  /* 0x0000000108089824 */ /* 0x000fe200078e0a00 */
[----:B------:R-:W-:-:S02]  /*7280*/  ISETP.GE.AND P1, PT, R15, RZ, PT ;  /* 0x000000ff0f00720c */ /* 0x000fc40003f26270 */
[----:B------:R-:W5:Y:S04]  /*7290*/  LDL.LU R17, [R1+0xa8] ;  /* 0x0000a80001117983 */ /* 0x000f680000300800 */
[----:B------:R-:W5:Y:S04]  /*72a0*/  LDL.LU R16, [R1+0x1d4] ;  /* 0x0001d40001107983 */ /* 0x000f680000300800 */
[----:B------:R-:W5:Y:S01]  /*72b0*/  LDL.LU R15, [R1+0xcc] ;  /* 0x0000cc00010f7983 */ /* 0x000f620000300800 */
[C---:B------:R-:W-:Y:S02]  /*72c0*/  ISETP.GT.U32.AND P6, PT, R0.reuse, R11, PT ;  /* 0x0000000b0000720c */ /* 0x040fe40003fc4070 */
[----:B------:R-:W-:-:S11]  /*72d0*/  ISETP.GT.U32.AND P2, PT, R0, R9, PT ;  /* 0x000000090000720c */ /* 0x000fd60003f44070 */
[--C-:B------:R-:W-:Y:S01]  /*72e0*/  @!P6 IMAD.IADD R11, R11, 0x1, -R0.reuse ;  /* 0x000000010b0be824 */ /* 0x100fe200078e0a00 */
[----:B------:R-:W-:Y:S01]  /*72f0*/  ISETP.GT.U32.AND P6, PT, R0, R10, PT ;  /* 0x0000000a0000720c */ /* 0x000fe20003fc4070 */
[----:B------:R-:W-:-:S03]  /*7300*/  @!P2 IMAD.IADD R9, R9, 0x1, -R0 ;  /* 0x000000010909a824 */ /* 0x000fc600078e0a00 */
[----:B------:R-:W-:Y:S02]  /*7310*/  ISETP.GT.U32.AND P5, PT, R0, R11, PT ;  /* 0x0000000b0000720c */ /* 0x000fe40003fa4070 */
[----:B------:R-:W-:-:S07]  /*7320*/  ISETP.GE.AND P2, PT, R14, RZ, PT ;  /* 0x000000ff0e00720c */ /* 0x000fce0003f46270 */
[----:B------:R-:W-:Y:S01]  /*7330*/  @!P6 IMAD.IADD R10, R10, 0x1, -R0 ;  /* 0x000000010a0ae824 */ /* 0x000fe200078e0a00 */
[----:B------:R-:W-:Y:S01]  /*7340*/  ISETP.GE.AND P6, PT, R13, RZ, PT ;  /* 0x000000ff0d00720c */ /* 0x000fe20003fc6270 */
[----:B------:R-:W-:Y:S01]  /*7350*/  @!P4 IMAD.MOV R6, RZ, RZ, -R6 ;  /* 0x000000ffff06c224 */ /* 0x000fe200078e0a06 */
[----:B------:R-:W5:Y:S01]  /*7360*/  LDL.LU R14, [R1+0xc8] ;  /* 0x0000c800010e7983 */ /* 0x000f620000300800 */
[----:B------:R-:W-:Y:S02]  /*7370*/  @!P5 IMAD.IADD R11, R11, 0x1, -R0 ;  /* 0x000000010b0bd824 */ /* 0x000fe400078e0a00 */
[----:B------:R-:W-:Y:S01]  /*7380*/  @!P3 IMAD.MOV R7, RZ, RZ, -R7 ;  /* 0x000000ffff07b224 */ /* 0x000fe200078e0a07 */
[----:B------:R-:W5:Y:S01]  /*7390*/  LDL.LU R13, [R1+0x1d0] ;  /* 0x0001d000010d7983 */ /* 0x000f620000300800 */
[----:B------:R-:W-:Y:S02]  /*73a0*/  @!P0 IMAD.MOV R8, RZ, RZ, -R8 ;  /* 0x000000ffff088224 */ /* 0x000fe400078e0a08 */
[----:B------:R-:W-:Y:S01]  /*73b0*/  @!P1 IMAD.MOV R9, RZ, RZ, -R9 ;  /* 0x000000ffff099224 */ /* 0x000fe200078e0a09 */
[----:B------:R-:W-:Y:S01]  /*73c0*/  STL [R1+0x7bc], R6 ;  /* 0x0007bc0601007387 */ /* 0x000fe20000100800 */
[----:B------:R-:W-:-:S02]  /*73d0*/  @!P2 IMAD.MOV R10, RZ, RZ, -R10 ;  /* 0x000000ffff0aa224 */ /* 0x000fc400078e0a0a */
[----:B------:R-:W-:Y:S01]  /*73e0*/  @!P6 IMAD.MOV R11, RZ, RZ, -R11 ;  /* 0x000000ffff0be224 */ /* 0x000fe200078e0a0b */
[----:B------:R-:W-:Y:S04]  /*73f0*/  STL [R1+0x7c0], R7 ;  /* 0x0007c00701007387 */ /* 0x000fe80000100800 */
[----:B------:R-:W-:Y:S04]  /*7400*/  STL [R1+0x7c4], R8 ;  /* 0x0007c40801007387 */ /* 0x000fe80000100800 */
[----:B------:R-:W-:Y:S04]  /*7410*/  STL [R1+0x7c8], R9 ;  /* 0x0007c80901007387 */ /* 0x000fe80000100800 */
[----:B------:R-:W-:Y:S04]  /*7420*/  STL [R1+0x7cc], R10 ;  /* 0x0007cc0a01007387 */ /* 0x000fe80000100800 */
[----:B------:R-:W-:Y:S01]  /*7430*/  STL [R1+0x7d0], R11 ;  /* 0x0007d00b01007387 */ /* 0x000fe20000100800 */
[----:B---3--:R-:W-:-:S02]  /*7440*/  ISETP.NE.AND P5, PT, R3, RZ, PT ;  /* 0x000000ff0300720c */ /* 0x008fc40003fa5270 */
[----:B------:R-:W-:-:S04]  /*7450*/  LOP3.LUT R3, RZ, R3, RZ, 0x33, !PT ;  /* 0x00000003ff037212 */ /* 0x000fc800078e33ff */
[----:B--2---:R-:W-:-:S05]  /*7460*/  SEL R4, R3, R12, !P5 ;  /* 0x0000000c03047207 */ /* 0x004fca0006800000 */
[----:B------:R0:W-:Y:S01]  /*7470*/  STL [R1+0x1e4], R4 ;  /* 0x0001e40401007387 */ /* 0x0001e20000100800 */
[C---:B----4-:R-:W-:Y:S02]  /*7480*/  SEL R2, R3.reuse, R20, !P5 ;  /* 0x0000001403027207 */ /* 0x050fe40006800000 */
[----:B-----5:R-:W-:-:S03]  /*7490*/  SEL R0, R3, R19, !P5 ;  /* 0x0000001303007207 */ /* 0x020fc60006800000 */
[----:B------:R1:W-:Y:S01]  /*74a0*/  STL [R1+0x20], R2 ;  /* 0x0000200201007387 */ /* 0x0003e20000100800 */
[----:B0-----:R-:W-:-:S03]  /*74b0*/  SEL R4, R3, R18, !P5 ;  /* 0x0000001203047207 */ /* 0x001fc60006800000 */
[----:B------:R0:W-:Y:S04]  /*74c0*/  STL [R1+0x1c], R0 ;  /* 0x00001c0001007387 */ /* 0x0001e80000100800 */
[----:B------:R2:W-:Y:S01]  /*74d0*/  STL [R1+0x18], R4 ;  /* 0x0000180401007387 */ /* 0x0005e20000100800 */
[C---:B-1----:R-:W-:Y:S02]  /*74e0*/  SEL R2, R3.reuse, R17, !P5 ;  /* 0x0000001103027207 */ /* 0x042fe40006800000 */
[----:B0-----:R-:W-:-:S03]  /*74f0*/  SEL R0, R3, R16, !P5 ;  /* 0x0000001003007207 */ /* 0x001fc60006800000 */
[----:B------:R0:W-:Y:S01]  /*7500*/  STL [R1+0x14], R2 ;  /* 0x0000140201007387 */ /* 0x0001e20000100800 */
[----:B--2---:R-:W-:-:S03]  /*7510*/  SEL R4, R3, R15, !P5 ;  /* 0x0000000f03047207 */ /* 0x004fc60006800000 */
[----:B------:R1:W-:Y:S04]  /*7520*/  STL [R1+0x54], R0 ;  /* 0x0000540001007387 */ /* 0x0003e80000100800 */
[----:B------:R-:W-:Y:S04]  /*7530*/  STL [R1+0x50], R4 ;  /* 0x0000500401007387 */ /* 0x000fe80000100800 */
[----:B------:R-:W2:Y:S01]  /*7540*/  LDL.LU R12, [R1+0x134] ;  /* 0x00013400010c7983 */ /* 0x000ea20000300800 */
[C---:B0-----:R-:W-:Y:S02]  /*7550*/  SEL R2, R3.reuse, R14, !P5 ;  /* 0x0000000e03027207 */ /* 0x041fe40006800000 */
[----:B-1----:R-:W-:-:S03]  /*7560*/  SEL R0, R3, R13, !P5 ;  /* 0x0000000d03007207 */ /* 0x002fc60006800000 */
[----:B------:R-:W-:Y:S04]  /*7570*/  STL [R1+0x34], R2 ;  /* 0x0000340201007387 */ /* 0x000fe80000100800 */
[----:B--2---:R0:W-:Y:S04]  /*7580*/  STL [R1+0x7ec], R12 ;  /* 0x0007ec0c01007387 */ /* 0x0041e80000100800 */
[----:B------:R-:W-:Y:S04]  /*7590*/  STL [R1+0x5c], R0 ;  /* 0x00005c0001007387 */ /* 0x000fe80000100800 */
[----:B0-----:R-:W2:Y:S04]  /*75a0*/  LDL.LU R12, [R1+0x130] ;  /* 0x00013000010c7983 */ /* 0x001ea80000300800 */
[----:B--2---:R0:W-:Y:S04]  /*75b0*/  STL [R1+0x7f0], R12 ;  /* 0x0007f00c01007387 */ /* 0x0041e80000100800 */
[----:B0-----:R-:W2:Y:S04]  /*75c0*/  LDL.LU R12, [R1+0x108] ;  /* 0x00010800010c7983 */ /* 0x001ea80000300800 */
[----:B--2---:R0:W-:Y:S04]  /*75d0*/  STL [R1+0x7f4], R12 ;  /* 0x0007f40c01007387 */ /* 0x0041e80000100800 */
[----:B0-----:R-:W2:Y:S04]  /*75e0*/  LDL.LU R12, [R1+0xdc] ;  /* 0x0000dc00010c7983 */ /* 0x001ea80000300800 */
[----:B------:R-:W3:Y:S04]  /*75f0*/  LDL.LU R11, [R1+0x1b4] ;  /* 0x0001b400010b7983 */ /* 0x000ee80000300800 */
[----:B------:R-:W4:Y:S04]  /*7600*/  LDL.LU R10, [R1+0x1b8] ;  /* 0x0001b800010a7983 */ /* 0x000f280000300800 */
[----:B------:R-:W5:Y:S04]  /*7610*/  LDL.LU R9, [R1+0x1c0] ;  /* 0x0001c00001097983 */ /* 0x000f680000300800 */
[----:B------:R-:W5:Y:S04]  /*7620*/  LDL.LU R8, [R1+0x1cc] ;  /* 0x0001cc0001087983 */ /* 0x000f680000300800 */
[----:B------:R-:W5:Y:S04]  /*7630*/  LDL.LU R7, [R1+0x1c8] ;  /* 0x0001c80001077983 */ /* 0x000f680000300800 */
[----:B------:R-:W5:Y:S04]  /*7640*/  LDL.LU R6, [R1+0x1c4] ;  /* 0x0001c40001067983 */ /* 0x000f680000300800 */
[----:B------:R-:W5:Y:S04]  /*7650*/  LDL.LU R0, [R1+0x1bc] ;  /* 0x0001bc0001007983 */ /* 0x000f680000300800 */
[----:B------:R-:W3:Y:S04]  /*7660*/  LDL.LU R5, [R1+0x1a0] ;  /* 0x0001a00001057983 */ /* 0x000ee80000300800 */
[----:B------:R-:W5:Y:S04]  /*7670*/  LDL.LU R4, [R1+0x1a8] ;  /* 0x0001a80001047983 */ /* 0x000f680000300800 */
        /* <DEDUP_REMOVED lines=17> */
[----:B------:R-:W5:Y:S01]  /*7790*/  LDL.LU R13, [R1+0x168] ;  /* 0x00016800010d7983 */ /* 0x000f620000300800 */
[----:B--2---:R-:W-:-:S05]  /*77a0*/  SEL R12, R3, R12, !P5 ;  /* 0x0000000c030c7207 */ /* 0x004fca0006800000 */
[----:B------:R0:W-:Y:S04]  /*77b0*/  STL [R1+0x58], R12 ;  /* 0x0000580c01007387 */ /* 0x0001e80000100800 */
[----:B0-----:R-:W2:Y:S02]  /*77c0*/  LDL.LU R12, [R1+0x7f4] ;  /* 0x0007f400010c7983 */ /* 0x001ea40000300800 */
[----:B--2---:R-:W-:-:S05]  /*77d0*/  SEL R12, R3, R12, !P5 ;  /* 0x0000000c030c7207 */ /* 0x004fca0006800000 */
[----:B------:R0:W-:Y:S04]  /*77e0*/  STL [R1+0x70], R12 ;  /* 0x0000700c01007387 */ /* 0x0001e80000100800 */
[----:B0-----:R-:W2:Y:S02]  /*77f0*/  LDL.LU R12, [R1+0x7f0] ;  /* 0x0007f000010c7983 */ /* 0x001ea40000300800 */
[----:B--2---:R-:W-:-:S05]  /*7800*/  SEL R12, R3, R12, !P5 ;  /* 0x0000000c030c7207 */ /* 0x004fca0006800000 */
[----:B------:R0:W-:Y:S04]  /*7810*/  STL [R1+0x78], R12 ;  /* 0x0000780c01007387 */ /* 0x0001e80000100800 */
[----:B0-----:R-:W2:Y:S01]  /*7820*/  LDL.LU R12, [R1+0x7ec] ;  /* 0x0007ec00010c7983 */ /* 0x001ea20000300800 */
[C---:B---3--:R-:W-:Y:S02]  /*7830*/  SEL R5, R3.reuse, R5, !P5 ;  /* 0x0000000503057207 */ /* 0x048fe40006800000 */
[----:B--2---:R-:W-:-:S05]  /*7840*/  SEL R12, R3, R12, !P5 ;  /* 0x0000000c030c7207 */ /* 0x004fca0006800000 */
[----:B------:R0:W-:Y:S02]  /*7850*/  STL [R1+0x90], R12 ;  /* 0x0000900c01007387 */ /* 0x0001e40000100800 */
[C---:B0-----:R-:W-:Y:S02]  /*7860*/  SEL R12, R3.reuse, R11, !P5 ;  /* 0x0000000b030c7207 */ /* 0x041fe40006800000 */
[C---:B----4-:R-:W-:Y:S02]  /*7870*/  SEL R11, R3.reuse, R10, !P5 ;  /* 0x0000000a030b7207 */ /* 0x050fe40006800000 */
[C---:B-----5:R-:W-:Y:S02]  /*7880*/  SEL R10, R3.reuse, R9, !P5 ;  /* 0x00000009030a7207 */ /* 0x060fe40006800000 */
[C---:B------:R-:W-:Y:S01]  /*7890*/  SEL R9, R3.reuse, R8, !P5 ;  /* 0x0000000803097207 */ /* 0x040fe20006800000 */
[----:B------:R-:W-:Y:S01]  /*78a0*/  STL [R1+0x94], R12 ;  /* 0x0000940c01007387 */ /* 0x000fe20000100800 */
[----:B------:R-:W-:-:S02]  /*78b0*/  SEL R8, R3, R7, !P5 ;  /* 0x0000000703087207 */ /* 0x000fc40006800000 */
[C---:B------:R-:W-:Y:S01]  /*78c0*/  SEL R7, R3.reuse, R6, !P5 ;  /* 0x0000000603077207 */ /* 0x040fe20006800000 */
[----:B------:R-:W-:Y:S01]  /*78d0*/  STL [R1+0xa4], R11 ;  /* 0x0000a40b01007387 */ /* 0x000fe20000100800 */
[C---:B------:R-:W-:Y:S02]  /*78e0*/  SEL R6, R3.reuse, R0, !P5 ;  /* 0x0000000003067207 */ /* 0x040fe40006800000 */
[C---:B------:R-:W-:Y:S01]  /*78f0*/  SEL R0, R3.reuse, R4, !P5 ;  /* 0x0000000403007207 */ /* 0x040fe20006800000 */
[----:B------:R-:W-:Y:S01]  /*7900*/  STL [R1+0xa8], R10 ;  /* 0x0000a80a01007387 */ /* 0x000fe20000100800 */
[----:B------:R-:W-:-:S03]  /*7910*/  SEL R4, R3, R2, !P5 ;  /* 0x0000000203047207 */ /* 0x000fc60006800000 */
[----:B------:R-:W-:Y:S04]  /*7920*/  STL [R1+0xac], R9 ;  /* 0x0000ac0901007387 */ /* 0x000fe80000100800 */
[----:B------:R-:W-:Y:S01]  /*7930*/  STL [R1+0xb0], R8 ;  /* 0x0000b00801007387 */ /* 0x000fe20000100800 */
[----:B------:R-:W-:-:S03]  /*7940*/  SEL R2, R3, R29, !P5 ;  /* 0x0000001d03027207 */ /* 0x000fc60006800000 */
[----:B------:R-:W-:Y:S04]  /*7950*/  STL [R1+0xb4], R7 ;  /* 0x0000b40701007387 */ /* 0x000fe80000100800 */
[----:B------:R-:W-:Y:S04]  /*7960*/  STL [R1+0xbc], R6 ;  /* 0x0000bc0601007387 */ /* 0x000fe80000100800 */
[----:B------:R-:W-:Y:S04]  /*7970*/  STL [R1+0xc8], R5 ;  /* 0x0000c80501007387 */ /* 0x000fe80000100800 */
[----:B------:R0:W-:Y:S04]  /*7980*/  STL [R1+0xcc], R0 ;  /* 0x0000cc0001007387 */ /* 0x0001e80000100800 */
[----:B------:R1:W-:Y:S01]  /*7990*/  STL [R1+0xdc], R4 ;  /* 0x0000dc0401007387 */ /* 0x0003e20000100800 */
[----:B0-----:R-:W-:-:S03]  /*79a0*/  SEL R0, R3, R28, !P5 ;  /* 0x0000001c03007207 */ /* 0x001fc60006800000 */
[----:B------:R0:W-:Y:S01]  /*79b0*/  STL [R1+0x108], R2 ;  /* 0x0001080201007387 */ /* 0x0001e20000100800 */
[----:B-1----:R-:W-:-:S03]  /*79c0*/  SEL R4, R3, R27, !P5 ;  /* 0x0000001b03047207 */ /* 0x002fc60006800000 */
[----:B------:R1:W-:Y:S04]  /*79d0*/  STL [R1+0x130], R0 ;  /* 0x0001300001007387 */ /* 0x0003e80000100800 */
[----:B------:R2:W-:Y:S01]  /*79e0*/  STL [R1+0x134], R4 ;  /* 0x0001340401007387 */ /* 0x0005e20000100800 */
[C---:B0-----:R-:W-:Y:S02]  /*79f0*/  SEL R2, R3.reuse, R26, !P5 ;  /* 0x0000001a03027207 */ /* 0x041fe40006800000 */
[----:B-1----:R-:W-:-:S03]  /*7a00*/  SEL R0, R3, R25, !P5 ;  /* 0x0000001903007207 */ /* 0x002fc60006800000 */
[----:B------:R0:W-:Y:S01]  /*7a10*/  STL [R1+0x148], R2 ;  /* 0x0001480201007387 */ /* 0x0001e20000100800 */
[----:B--2---:R-:W-:-:S03]  /*7a20*/  SEL R4, R3, R24, !P5 ;  /* 0x0000001803047207 */ /* 0x004fc60006800000 */
        /* <DEDUP_REMOVED lines=156> */
[----:B------:R-:W5:Y:S01]  /*83f0*/  LDL.LU R0, [R1] ;  /* 0x0000000001007983 */ /* 0x000f620000300800 */
        /* <DEDUP_REMOVED lines=10> */
[C---:B----4-:R-:W-:Y:S02]  /*84a0*/  SEL R9, R3.reuse, R9, !P5 ;  /* 0x0000000903097207 */ /* 0x050fe40006800000 */
[C---:B-----5:R-:W-:Y:S02]  /*84b0*/  SEL R8, R3.reuse, R8, !P5 ;  /* 0x0000000803087207 */ /* 0x060fe40006800000 */
[----:B------:R-:W-:-:S02]  /*84c0*/  SEL R7, R3, R7, !P5 ;  /* 0x0000000703077207 */ /* 0x000fc40006800000 */
[C---:B------:R-:W-:Y:S02]  /*84d0*/  SEL R6, R3.reuse, R6, !P5 ;  /* 0x0000000603067207 */ /* 0x040fe40006800000 */
[C---:B------:R-:W-:Y:S02]  /*84e0*/  SEL R5, R3.reuse, R5, !P5 ;  /* 0x0000000503057207 */ /* 0x040fe40006800000 */
[C---:B------:R-:W-:Y:S02]  /*84f0*/  SEL R4, R3.reuse, R4, !P5 ;  /* 0x0000000403047207 */ /* 0x040fe40006800000 */
[C---:B------:R-:W-:Y:S02]  /*8500*/  SEL R2, R3.reuse, R2, !P5 ;  /* 0x0000000203027207 */ /* 0x040fe40006800000 */
[C---:B------:R-:W-:Y:S02]  /*8510*/  SEL R29, R3.reuse, R29, !P5 ;  /* 0x0000001d031d7207 */ /* 0x040fe40006800000 */
        /* <DEDUP_REMOVED lines=16> */
[----:B--2---:R-:W-:-:S05]  /*8620*/  SEL R11, R3, R11, !P5 ;  /* 0x0000000b030b7207 */ /* 0x004fca0006800000 */
[----:B------:R0:W-:Y:S04]  /*8630*/  STL [R1+0x114], R11 ;  /* 0x0001140b01007387 */ /* 0x0001e80000100800 */
[----:B0-----:R-:W2:Y:S04]  /*8640*/  LDL.LU R11, [R1+0x7d0] ;  /* 0x0007d000010b7983 */ /* 0x001ea80000300800 */
[----:B------:R0:W-:Y:S04]  /*8650*/  STL [R1+0x110], R10 ;  /* 0x0001100a01007387 */ /* 0x0001e80000100800 */
[----:B0-----:R-:W3:Y:S04]  /*8660*/  LDL.LU R10, [R1+0x7cc] ;  /* 0x0007cc00010a7983 */ /* 0x001ee80000300800 */
[----:B------:R0:W-:Y:S04]  /*8670*/  STL [R1+0x10c], R9 ;  /* 0x00010c0901007387 */ /* 0x0001e80000100800 */
[----:B0-----:R-:W4:Y:S04]  /*8680*/  LDL.LU R9, [R1+0x7c8] ;  /* 0x0007c80001097983 */ /* 0x001f280000300800 */
[----:B------:R0:W-:Y:S04]  /*8690*/  STL [R1+0x104], R8 ;  /* 0x0001040801007387 */ /* 0x0001e80000100800 */
[----:B0-----:R-:W5:Y:S04]  /*86a0*/  LDL.LU R8, [R1+0x7c4] ;  /* 0x0007c40001087983 */ /* 0x001f680000300800 */
[----:B------:R0:W-:Y:S04]  /*86b0*/  STL [R1+0x100], R7 ;  /* 0x0001000701007387 */ /* 0x0001e80000100800 */
[----:B0-----:R-:W3:Y:S04]  /*86c0*/  LDL.LU R7, [R1+0x7c0] ;  /* 0x0007c00001077983 */ /* 0x001ee80000300800 */
[----:B------:R0:W-:Y:S04]  /*86d0*/  STL [R1+0xfc], R6 ;  /* 0x0000fc0601007387 */ /* 0x0001e80000100800 */
[----:B0-----:R-:W4:Y:S04]  /*86e0*/  LDL.LU R6, [R1+0x7bc] ;  /* 0x0007bc0001067983 */ /* 0x001f280000300800 */
        /* <DEDUP_REMOVED lines=39> */
[----:B0-----:R-:W4:Y:S01]  /*8960*/  LDL.LU R13, [R1+0x76c] ;  /* 0x00076c00010d7983 */ /* 0x001f220000300800 */
[----:B------:R-:W-:-:S02]  /*8970*/  SEL R12, R3, R12, !P5 ;  /* 0x0000000c030c7207 */ /* 0x000fc40006800000 */
[----:B--2---:R-:W-:-:S03]  /*8980*/  SEL R11, R3, R11, !P5 ;  /* 0x0000000b030b7207 */ /* 0x004fc60006800000 */
[----:B------:R0:W-:Y:S01]  /*8990*/  STL [R1+0x68], R12 ;  /* 0x0000680c01007387 */ /* 0x0001e20000100800 */
[C---:B---3--:R-:W-:Y:S02]  /*89a0*/  SEL R7, R3.reuse, R7, !P5 ;  /* 0x0000000703077207 */ /* 0x048fe40006800000 */
[C---:B-----5:R-:W-:Y:S02]  /*89b0*/  SEL R8, R3.reuse, R8, !P5 ;  /* 0x0000000803087207 */ /* 0x060fe40006800000 */
[C---:B----4-:R-:W-:Y:S02]  /*89c0*/  SEL R9, R3.reuse, R9, !P5 ;  /* 0x0000000903097207 */ /* 0x050fe40006800000 */
[C---:B------:R-:W-:Y:S02]  /*89d0*/  SEL R10, R3.reuse, R10, !P5 ;  /* 0x0000000a030a7207 */ /* 0x040fe40006800000 */
[C---:B0-----:R-:W-:Y:S02]  /*89e0*/  SEL R12, R3.reuse, R0, !P5 ;  /* 0x00000000030c7207 */ /* 0x041fe40006800000 */
[----:B------:R-:W-:-:S03]  /*89f0*/  SEL R6, R3, R6, !P5 ;  /* 0x0000000603067207 */ /* 0x000fc60006800000 */
[----:B------:R0:W-:Y:S01]  /*8a00*/  STL [R1+0x64], R12 ;  /* 0x0000640c01007387 */ /* 0x0001e20000100800 */
        /* <DEDUP_REMOVED lines=8> */
[----:B------:R-:W-:-:S03]  /*8a90*/  SEL R24, R3, R24, !P5 ;  /* 0x0000001803187207 */ /* 0x000fc60006800000 */
[----:B------:R-:W-:Y:S01]  /*8aa0*/  IMAD R25, R25, UR59, RZ ;  /* 0x0000003b19197c24 */ /* 0x000fe2000f8e02ff */
[C---:B------:R-:W-:Y:S02]  /*8ab0*/  SEL R23, R3.reuse, R23, !P5 ;  /* 0x0000001703177207 */ /* 0x040fe40006800000 */
[C---:B------:R-:W-:Y:S02]  /*8ac0*/  SEL R22, R3.reuse, R22, !P5 ;  /* 0x0000001603167207 */ /* 0x040fe40006800000 */
[C---:B------:R-:W-:Y:S02]  /*8ad0*/  SEL R21, R3.reuse, R21, !P5 ;  /* 0x0000001503157207 */ /* 0x040fe40006800000 */
[----:B------:R-:W-:-:S05]  /*8ae0*/  SEL R20, R3, R20, !P5 ;  /* 0x0000001403147207 */ /* 0x000fca0006800000 */
[----:B------:R-:W-:Y:S01]  /*8af0*/  IMAD R20, R20, UR59, RZ ;  /* 0x0000003b14147c24 */ /* 0x000fe2000f8e02ff */
        /* <DEDUP_REMOVED lines=10> */
[----:B------:R-:W-:Y:S02]  /*8ba0*/  SEL R14, R3, R14, !P5 ;  /* 0x0000000e030e7207 */ /* 0x000fe40006800000 */
[----:B0-----:R-:W-:-:S03]  /*8bb0*/  IADD3 R12, P1, R17, UR10, RZ ;  /* 0x0000000a110c7c10 */ /* 0x001fc6000ff3e0ff */
[----:B------:R-:W-:Y:S01]  /*8bc0*/  IMAD R14, R14, UR59, RZ ;  /* 0x0000003b0e0e7c24 */ /* 0x000fe2000f8e02ff */
[----:B------:R-:W-:Y:S02]  /*8bd0*/  SEL R0, R3, R13, !P5 ;  /* 0x0000000d03007207 */ /* 0x000fe40006800000 */
[----:B------:R-:W-:-:S03]  /*8be0*/  IADD3 R3, P6, R15, UR10, RZ ;  /* 0x0000000a0f037c10 */ /* 0x000fc6000ffde0ff */
[----:B------:R-:W-:Y:S01]  /*8bf0*/  STL [R1+0x60], R0 ;  /* 0x0000600001007387 */ /* 0x000fe20000100800 */
[----:B------:R-:W-:-:S03]  /*8c00*/  R2UR UR56, R3 ;  /* 0x00000000033872ca */ /* 0x000fc600000e0000 */
[----:B------:R0:W-:Y:S01]  /*8c10*/  STL [R1+0x4], R11 ;  /* 0x0000040b01007387 */ /* 0x0001e20000100800 */
[----:B------:R-:W-:-:S04]  /*8c20*/  IADD3 R3, P0, R18, UR10, RZ ;  /* 0x0000000a12037c10 */ /* 0x000fc8000ff1e0ff */
[----:B------:R-:W-:Y:S02]  /*8c30*/  R2UR UR53, R3 ;  /* 0x00000000033572ca */ /* 0x000fe400000e0000 */
[----:B0-----:R-:W-:Y:S02]  /*8c40*/  IADD3 R11, P5, R16, UR10, RZ ;  /* 0x0000000a100b7c10 */ /* 0x001fe4000ffbe0ff */
[----:B------:R-:W-:Y:S02]  /*8c50*/  IADD3 R0, P2, R14, UR10, RZ ;  /* 0x0000000a0e007c10 */ /* 0x000fe4000ff5e0ff */
[----:B------:R-:W-:Y:S02]  /*8c60*/  R2UR UR55, R11 ;  /* 0x000000000b3772ca */ /* 0x000fe400000e0000 */
[----:B------:R-:W-:Y:S02]  /*8c70*/  IADD3 R11, P4, R19, UR10, RZ ;  /* 0x0000000a130b7c10 */ /* 0x000fe4000ff9e0ff */
[----:B------:R-:W-:-:S02]  /*8c80*/  SHF.R.S32.HI R3, RZ, 0x1f, R18 ;  /* 0x0000001fff037819 */ /* 0x000fc40000011412 */
[----:B------:R-:W-:Y:S01]  /*8c90*/  R2UR UR54, R12 ;  /* 0x000000000c3672ca */ /* 0x000fe200000e0000 */
[----:B------:R-:W-:Y:S01]  /*8ca0*/  IMAD R24, R24, UR59, RZ ;  /* 0x0000003b18187c24 */ /* 0x000fe2000f8e02ff */
[----:B------:R-:W-:Y:S02]  /*8cb0*/  IADD3 R12, P3, R20, UR10, RZ ;  /* 0x0000000a140c7c10 */ /* 0x000fe4000ff7e0ff */
[----:B------:R-:W-:Y:S01]  /*8cc0*/  R2UR UR52, R11 ;  /* 0x000000000b3472ca */ /* 0x000fe200000e0000 */
[----:B------:R-:W-:Y:S01]  /*8cd0*/  IMAD R21, R21, UR59, RZ ;  /* 0x0000003b15157c24 */ /* 0x000fe2000f8e02ff */
[----:B------:R-:W-:Y:S02]  /*8ce0*/  R2UR UR57, R0 ;  /* 0x00000000003972ca */ /* 0x000fe400000e0000 */
[----:B------:R-:W-:Y:S02]  /*8cf0*/  SHF.R.S32.HI R11, RZ, 0x1f, R17 ;  /* 0x0000001fff0b7819 */ /* 0x000fe40000011411 */
[----:B------:R-:W-:-:S02]  /*8d00*/  IADD3.X R3, R3, UR11, RZ, P0, !PT ;  /* 0x0000000b03037c10 */ /* 0x000fc400087fe4ff */
[----:B------:R-:W-:Y:S02]  /*8d10*/  SHF.R.S32.HI R0, RZ, 0x1f, R14 ;  /* 0x0000001fff007819 */ /* 0x000fe4000001140e */
[----:B------:R-:W-:Y:S02]  /*8d20*/  IADD3 R17, P0, R25, UR10, RZ ;  /* 0x0000000a19117c10 */ /* 0x000fe4000ff1e0ff */
[----:B------:R-:W-:Y:S02]  /*8d30*/  R2UR UR51, R12 ;  /* 0x000000000c3372ca */ /* 0x000fe400000e0000 */
[----:B------:R-:W-:Y:S02]  /*8d40*/  SHF.R.S32.HI R12, RZ, 0x1f, R16 ;  /* 0x0000001fff0c7819 */ /* 0x000fe40000011410 */
[----:B------:R-:W-:Y:S01]  /*8d50*/  IADD3.X R11, R11, UR11, RZ, P1, !PT ;  /* 0x0000000b0b0b7c10 */ /* 0x000fe20008ffe4ff */
[----:B------:R-:W-:Y:S01]  /*8d60*/  IMAD R26, R26, UR59, RZ ;  /* 0x0000003b1a1a7c24 */ /* 0x000fe2000f8e02ff */
[----:B------:R-:W-:-:S02]  /*8d70*/  IADD3.X R0, R0, UR11, RZ, P2, !PT ;  /* 0x0000000b00007c10 */ /* 0x000fc400097fe4ff */
[----:B------:R-:W-:Y:S02]  /*8d80*/  IADD3 R16, P1, R24, UR10, RZ ;  /* 0x0000000a18107c10 */ /* 0x000fe4000ff3e0ff */
[----:B------:R-:W-:Y:S02]  /*8d90*/  R2UR UR46, R17 ;  /* 0x00000000112e72ca */ /* 0x000fe400000e0000 */
[----:B------:R-:W-:Y:S02]  /*8da0*/  IADD3 R13, P2, R21, UR10, RZ ;  /* 0x0000000a150d7c10 */ /* 0x000fe4000ff5e0ff */
[----:B------:R-:W-:Y:S01]  /*8db0*/  SHF.R.S32.HI R17, RZ, 0x1f, R19 ;  /* 0x0000001fff117819 */ /* 0x000fe20000011413 */
[----:B------:R-:W-:Y:S01]  /*8dc0*/  IMAD R27, R27, UR59, RZ ;  /* 0x0000003b1b1b7c24 */ /* 0x000fe2000f8e02ff */
[----:B------:R-:W-:Y:S01]  /*8dd0*/  R2UR UR47, R16 ;  /* 0x00000000102f72ca */ /* 0x000fe200000e0000 */
[----:B------:R-:W-:Y:S01]  /*8de0*/  IMAD R22, R22, UR59, RZ ;  /* 0x0000003b16167c24 */ /* 0x000fe2000f8e02ff */
[----:B------:R-:W-:-:S02]  /*8df0*/  R2UR UR50, R13 ;  /* 0x000000000d3272ca */ /* 0x000fc400000e0000 */
[----:B------:R-:W-:Y:S02]  /*8e00*/  SHF.R.S32.HI R16, RZ, 0x1f, R20 ;  /* 0x0000001fff107819 */ /* 0x000fe40000011414 */
[----:B------:R-:W-:Y:S02]  /*8e10*/  IADD3.X R17, R17, UR11, RZ, P4, !PT ;  /* 0x0000000b11117c10 */ /* 0x000fe4000a7fe4ff */
[----:B------:R-:W-:Y:S02]  /*8e20*/  SHF.R.S32.HI R13, RZ, 0x1f, R15 ;  /* 0x0000001fff0d7819 */ /* 0x000fe4000001140f */
[----:B------:R-:W-:Y:S01]  /*8e30*/  IADD3 R18, P4, R26, UR10, RZ ;  /* 0x0000000a1a127c10 */ /* 0x000fe2000ff9e0ff */
[----:B------:R-:W-:Y:S01]  /*8e40*/  IMAD R23, R23, UR59, RZ ;  /* 0x0000003b17177c24 */ /* 0x000fe2000f8e02ff */
[----:B------:R-:W-:Y:S01]  /*8e50*/  IADD3.X R16, R16, UR11, RZ, P3, !PT ;  /* 0x0000000b10107c10 */ /* 0x000fe20009ffe4ff */
[----:B------:R-:W-:Y:S01]  /*8e60*/  IMAD R6, R6, UR59, RZ ;  /* 0x0000003b06067c24 */ /* 0x000fe2000f8e02ff */
[----:B------:R-:W-:-:S02]  /*8e70*/  IADD3.X R13, R13, UR11, RZ, P6, !PT ;  /* 0x0000000b0d0d7c10 */ /* 0x000fc4000b7fe4ff */
[----:B------:R-:W-:Y:S02]  /*8e80*/  IADD3 R19, P3, R27, UR10, RZ ;  /* 0x0000000a1b137c10 */ /* 0x000fe4000ff7e0ff */
[----:B------:R-:W-:Y:S02]  /*8e90*/  R2UR UR45, R18 ;  /* 0x00000000122d72ca */ /* 0x000fe400000e0000 */
[----:B------:R-:W-:Y:S02]  /*8ea0*/  IADD3 R14, P6, R22, UR10, RZ ;  /* 0x0000000a160e7c10 */ /* 0x000fe4000ffde0ff */
[----:B------:R-:W-:Y:S02]  /*8eb0*/  SHF.R.S32.HI R18, RZ, 0x1f, R26 ;  /* 0x0000001fff127819 */ /* 0x000fe4000001141a */
[----:B------:R-:W-:Y:S02]  /*8ec0*/  IADD3.X R12, R12, UR11, RZ, P5, !PT ;  /* 0x0000000b0c0c7c10 */ /* 0x000fe4000affe4ff */
[----:B------:R-:W-:Y:S01]  /*8ed0*/  R2UR UR44, R19 ;  /* 0x00000000132c72ca */ /* 0x000fe200000e0000 */
[----:B------:R-:W-:Y:S01]  /*8ee0*/  IMAD R29, R29, UR59, RZ ;  /* 0x0000003b1d1d7c24 */ /* 0x000fe2000f8e02ff */
[----:B------:R-:W-:-:S02]  /*8ef0*/  IADD3 R15, P5, R23, UR10, RZ ;  /* 0x0000000a170f7c10 */ /* 0x000fc4000ffbe0ff */
[----:B------:R-:W-:Y:S02]  /*8f00*/  R2UR UR49, R14 ;  /* 0x000000000e3172ca */ /* 0x000fe400000e0000 */
[----:B------:R-:W-:Y:S02]  /*8f10*/  SHF.R.S32.HI R19, RZ, 0x1f, R25 ;  /* 0x0000001fff137819 */ /* 0x000fe40000011419 */
[----:B------:R-:W-:Y:S02]  /*8f20*/  IADD3.X R18, R18, UR11, RZ, P4, !PT ;  /* 0x0000000b12127c10 */ /* 0x000fe4000a7fe4ff */
[----:B------:R-:W-:Y:S02]  /*8f30*/  SHF.R.S32.HI R14, RZ, 0x1f, R22 ;  /* 0x0000001fff0e7819 */ /* 0x000fe40000011416 */
[----:B------:R-:W-:Y:S02]  /*8f40*/  IADD3 R25, P4, R6, UR10, RZ ;  /* 0x0000000a06197c10 */ /* 0x000fe4000ff9e0ff */
[----:B------:R-:W-:-:S02]  /*8f50*/  R2UR UR48, R15 ;  /* 0x000000000f3072ca */ /* 0x000fc400000e0000 */
[----:B------:R-:W-:Y:S02]  /*8f60*/  SHF.R.S32.HI R15, RZ, 0x1f, R21 ;  /* 0x0000001fff0f7819 */ /* 0x000fe40000011415 */
[----:B------:R-:W-:Y:S02]  /*8f70*/  IADD3.X R14, R14, UR11, RZ, P6, !PT ;  /* 0x0000000b0e0e7c10 */ /* 0x000fe4000b7fe4ff */
[----:B------:R-:W-:Y:S02]  /*8f80*/  R2UR UR38, R25 ;  /* 0x00000000192672ca */ /* 0x000fe400000e0000 */
[----:B------:R-:W-:Y:S02]  /*8f90*/  IADD3 R21, P6, R29, UR10, RZ ;  /* 0x0000000a1d157c10 */ /* 0x000fe4000ffde0ff */
[----:B------:R-:W-:Y:S02]  /*8fa0*/  SHF.R.S32.HI R25, RZ, 0x1f, R29 ;  /* 0x0000001fff197819 */ /* 0x000fe4000001141d */
[----:B------:R-:W2:Y:S01]  /*8fb0*/  LDL.LU R29, [R1+0x1e0] ;  /* 0x0001e000011d7983 */ /* 0x000ea20000300800 */
[----:B------:R-:W-:Y:S01]  /*8fc0*/  IMAD R28, R28, UR59, RZ ;  /* 0x0000003b1c1c7c24 */ /* 0x000fe2000f8e02ff */
[----:B------:R-:W-:Y:S01]  /*8fd0*/  IADD3.X R15, R15, UR11, RZ, P2, !PT ;  /* 0x0000000b0f0f7c10 */ /* 0x000fe200097fe4ff */
[----:B------:R-:W-:Y:S01]  /*8fe0*/  IMAD R2, R2, UR59, RZ ;  /* 0x0000003b02027c24 */ /* 0x000fe2000f8e02ff */
[----:B------:R-:W-:-:S02]  /*8ff0*/  R2UR UR42, R21 ;  /* 0x00000000152a72ca */ /* 0x000fc400000e0000 */
[----:B------:R-:W-:Y:S02]  /*9000*/  IADD3 R20, P2, R28, UR10, RZ ;  /* 0x0000000a1c147c10 */ /* 0x000fe4000ff5e0ff */
[----:B------:R-:W-:Y:S01]  /*9010*/  SHF.R.S32.HI R21, RZ, 0x1f, R23 ;  /* 0x0000001fff157819 */ /* 0x000fe20000011417 */
[----:B------:R-:W-:Y:S01]  /*9020*/  IMAD R4, R4, UR59, RZ ;  /* 0x0000003b04047c24 */ /* 0x000fe2000f8e02ff */
[----:B------:R-:W-:Y:S02]  /*9030*/  R2UR UR43, R20 ;  /* 0x00000000142b72ca */ /* 0x000fe400000e0000 */
[----:B------:R-:W-:Y:S02]  /*9040*/  SHF.R.S32.HI R20, RZ, 0x1f, R24 ;  /* 0x0000001fff147819 */ /* 0x000fe40000011418 */
[----:B------:R-:W-:Y:S02]  /*9050*/  IADD3.X R21, R21, UR11, RZ, P5, !PT ;  /* 0x0000000b15157c10 */ /* 0x000fe4000affe4ff */
[----:B------:R-:W-:Y:S01]  /*9060*/  IADD3 R22, P5, R2, UR10, RZ ;  /* 0x0000000a02167c10 */ /* 0x000fe2000ffbe0ff */
[----:B------:R-:W-:Y:S01]  /*9070*/  IMAD R5, R5, UR59, RZ ;  /* 0x0000003b05057c24 */ /* 0x000fe2000f8e02ff */
[----:B------:R-:W-:-:S02]  /*9080*/  IADD3.X R20, R20, UR11, RZ, P1, !PT ;  /* 0x0000000b14147c10 */ /* 0x000fc40008ffe4ff */
[----:B------:R-:W-:Y:S01]  /*9090*/  IADD3 R23, P1, R4, UR10, RZ ;  /* 0x0000000a04177c10 */ /* 0x000fe2000ff3e0ff */
[----:B------:R-:W-:Y:S01]  /*90a0*/  IMAD R7, R7, UR59, RZ ;  /* 0x0000003b07077c24 */ /* 0x000fe2000f8e02ff */
[----:B------:R-:W-:Y:S02]  /*90b0*/  R2UR UR41, R22 ;  /* 0x00000000162972ca */ /* 0x000fe400000e0000 */
[----:B------:R-:W-:Y:S01]  /*90c0*/  SHF.R.S32.HI R22, RZ, 0x1f, R27 ;  /* 0x0000001fff167819 */ /* 0x000fe2000001141b */
[----:B------:R-:W-:Y:S01]  /*90d0*/  IMAD R8, R8, UR59, RZ ;  /* 0x0000003b08087c24 */ /* 0x000fe2000f8e02ff */
[----:B------:R-:W-:Y:S02]  /*90e0*/  IADD3.X R19, R19, UR11, RZ, P0, !PT ;  /* 0x0000000b13137c10 */ /* 0x000fe400087fe4ff */
[----:B------:R-:W-:Y:S02]  /*90f0*/  R2UR UR40, R23 ;  /* 0x00000000172872ca */ /* 0x000fe400000e0000 */
[----:B------:R-:W-:-:S02]  /*9100*/  IADD3 R24, P0, R5, UR10, RZ ;  /* 0x0000000a05187c10 */ /* 0x000fc4000ff1e0ff */
[----:B------:R-:W-:Y:S02]  /*9110*/  SHF.R.S32.HI R23, RZ, 0x1f, R28 ;  /* 0x0000001fff177819 */ /* 0x000fe4000001141c */
[----:B------:R-:W-:Y:S02]  /*9120*/  SHF.R.S32.HI R27, RZ, 0x1f, R2 ;  /* 0x0000001fff1b7819 */ /* 0x000fe40000011402 */
[----:B------:R-:W-:Y:S01]  /*9130*/  IADD3.X R2, R22, UR11, RZ, P3, !PT ;  /* 0x0000000b16027c10 */ /* 0x000fe20009ffe4ff */
[----:B------:R-:W-:Y:S01]  /*9140*/  IMAD R9, R9, UR59, RZ ;  /* 0x0000003b09097c24 */ /* 0x000fe2000f8e02ff */
[----:B------:R-:W-:Y:S02]  /*9150*/  IADD3 R22, P3, R7, UR10, RZ ;  /* 0x0000000a07167c10 */ /* 0x000fe4000ff7e0ff */
[----:B------:R-:W-:Y:S02]  /*9160*/  R2UR UR39, R24 ;  /* 0x00000000182772ca */ /* 0x000fe400000e0000 */
[----:B------:R-:W-:-:S02]  /*9170*/  IADD3.X R23, R23, UR11, RZ, P2, !PT ;  /* 0x0000000b17177c10 */ /* 0x000fc400097fe4ff */
[----:B------:R-:W-:Y:S01]  /*9180*/  IADD3 R24, P2, R8, UR10, RZ ;  /* 0x0000000a08187c10 */ /* 0x000fe2000ff5e0ff */
[----:B------:R-:W-:Y:S01]  /*9190*/  IMAD R10, R10, UR59, RZ ;  /* 0x0000003b0a0a7c24 */ /* 0x000fe2000f8e02ff */
[----:B------:R-:W-:Y:S02]  /*91a0*/  IADD3.X R25, R25, UR11, RZ, P6, !PT ;  /* 0x0000000b19197c10 */ /* 0x000fe4000b7fe4ff */
[----:B------:R-:W-:Y:S02]  /*91b0*/  R2UR UR37, R22 ;  /* 0x00000000162572ca */ /* 0x000fe400000e0000 */
[----:B------:R-:W-:Y:S01]  /*91c0*/  IADD3 R26, P6, R9, UR10, RZ ;  /* 0x0000000a091a7c10 */ /* 0x000fe2000ffde0ff */
[----:B------:R-:W3:Y:S01]  /*91d0*/  LDL.LU R22, [R1+0x20] ;  /* 0x0000200001167983 */ /* 0x000ee20000300800 */
[----:B------:R-:W-:Y:S02]  /*91e0*/  R2UR UR36, R24 ;  /* 0x00000000182472ca */ /* 0x000fe400000e0000 */
[----:B------:R-:W-:Y:S01]  /*91f0*/  R2UR UR30, R11 ;  /* 0x000000000b1e72ca */ /* 0x000fe200000e0000 */
[----:B------:R-:W4:Y:S01]  /*9200*/  LDL.LU R24, [R1+0x1c] ;  /* 0x00001c0001187983 */ /* 0x000f220000300800 */
[----:B------:R-:W-:-:S02]  /*9210*/  IADD3.X R27, R27, UR11, RZ, P5, !PT ;  /* 0x0000000b1b1b7c10 */ /* 0x000fc4000affe4ff */
[----:B------:R-:W-:Y:S01]  /*9220*/  IADD3 R28, P5, R10, UR10, RZ ;  /* 0x0000000a0a1c7c10 */ /* 0x000fe2000ffbe0ff */
[----:B------:R-:W5:Y:S01]  /*9230*/  LDL.LU R11, [R1+0x18] ;  /* 0x00001800010b7983 */ /* 0x000f620000300800 */
[----:B------:R-:W-:-:S03]  /*9240*/  R2UR UR35, R26 ;  /* 0x000000001a2372ca */ /* 0x000fc600000e0000 */
[----:B------:R-:W5:Y:S01]  /*9250*/  LDL.LU R26, [R1+0x14] ;  /* 0x00001400011a7983 */ /* 0x000f620000300800 */
[----:B------:R-:W-:Y:S02]  /*9260*/  R2UR UR34, R28 ;  /* 0x000000001c2272ca */ /* 0x000fe400000e0000 */
[----:B------:R-:W-:Y:S01]  /*9270*/  R2UR UR23, R20 ;  /* 0x00000000141772ca */ /* 0x000fe200000e0000 */
[----:B------:R-:W5:Y:S01]  /*9280*/  LDL.LU R28, [R1+0x54] ;  /* 0x00005400011c7983 */ /* 0x000f620000300800 */
[----:B------:R-:W-:-:S03]  /*9290*/  R2UR UR33, R0 ;  /* 0x00000000002172ca */ /* 0x000fc600000e0000 */
[----:B------:R-:W5:Y:S01]  /*92a0*/  LDL.LU R20, [R1+0x50] ;  /* 0x0000500001147983 */ /* 0x000f620000300800 */
[----:B--2---:R-:W-:Y:S01]  /*92b0*/  IMAD R0, R29, UR6, RZ ;  /* 0x000000061d007c24 */ /* 0x004fe2000f8e02ff */
[----:B------:R-:W-:Y:S02]  /*92c0*/  SHF.R.S32.HI R5, RZ, 0x1f, R5 ;  /* 0x0000001fff057819 */ /* 0x000fe40000011405 */
[----:B------:R-:W2:Y:S01]  /*92d0*/  LDL.LU R29, [R1+0x34] ;  /* 0x00003400011d7983 */ /* 0x000ea20000300800 */
[----:B------:R-:W-:Y:S01]  /*92e0*/  ULDC.64 UR6, c[0x0][0x210] ;  /* 0x0000840000067ab9 */ /* 0x000fe20000000a00 */
[----:B------:R-:W-:Y:S02]  /*92f0*/  R2UR UR20, R2 ;  /* 0x00000000021472ca */ /* 0x000fe400000e0000 */
[----:B------:R-:W-:Y:S02]  /*9300*/  IADD3.X R5, R5, UR11, RZ, P0, !PT ;  /* 0x0000000b05057c10 */ /* 0x000fe400087fe4ff */
[----:B------:R-:W-:-:S02]  /*9310*/  IADD3 R2, P0, R0, UR6, RZ ;  /* 0x0000000600027c10 */ /* 0x000fc4000ff1e0ff */
[----:B------:R-:W-:Y:S02]  /*9320*/  R2UR UR27, R16 ;  /* 0x00000000101b72ca */ /* 0x000fe400000e0000 */
[----:B------:R-:W-:Y:S01]  /*9330*/  R2UR UR25, R14 ;  /* 0x000000000e1972ca */ /* 0x000fe200000e0000 */
[----:B------:R-:W2:Y:S01]  /*9340*/  LDL.LU R16, [R1+0x5c] ;  /* 0x00005c0001107983 */ /* 0x000ea20000300800 */
[----:B------:R-:W-:Y:S02]  /*9350*/  R2UR UR31, R12 ;  /* 0x000000000c1f72ca */ /* 0x000fe400000e0000 */
[----:B------:R-:W-:Y:S01]  /*9360*/  LEA.HI.X.SX32 R0, R0, UR7, 0x1, P0 ;  /* 0x0000000700007c11 */ /* 0x000fe200080f0eff */
[----:B------:R-:W2:Y:S01]  /*9370*/  LDL.LU R14, [R1+0x58] ;  /* 0x00005800010e7983 */ /* 0x000ea20000300800 */
[----:B------:R-:W-:Y:S01]  /*9380*/  R2UR UR22, R19 ;  /* 0x00000000131672ca */ /* 0x000fe200000e0000 */
[----:B------:R-:W-:Y:S02]  /*9390*/  ULDC UR7, c[0x0][0x238] ;  /* 0x00008e0000077ab9 */ /* 0x000fe40000000800 */
[----:B------:R0:W-:Y:S01]  /*93a0*/  STL [R1+0x204], R2 ;  /* 0x0002040201007387 */ /* 0x0001e20000100800 */
[----:B------:R-:W-:-:S02]  /*93b0*/  R2UR UR24, R21 ;  /* 0x00000000151872ca */ /* 0x000fc400000e0000 */
[----:B------:R-:W-:Y:S01]  /*93c0*/  SHF.R.S32.HI R9, RZ, 0x1f, R9 ;  /* 0x0000001fff097819 */ /* 0x000fe20000011409 */
[----:B------:R-:W2:Y:S01]  /*93d0*/  LDL.LU R12, [R1+0x70] ;  /* 0x00007000010c7983 */ /* 0x000ea20000300800 */
[----:B------:R-:W-:-:S03]  /*93e0*/  R2UR UR28, R17 ;  /* 0x00000000111c72ca */ /* 0x000fc600000e0000 */
[----:B------:R-:W2:Y:S01]  /*93f0*/  LDL.LU R19, [R1+0x78] ;  /* 0x0000780001137983 */ /* 0x000ea20000300800 */
[----:B------:R-:W-:-:S03]  /*9400*/  R2UR UR26, R15 ;  /* 0x000000000f1a72ca */ /* 0x000fc600000e0000 */
[----:B------:R-:W2:Y:S01]  /*9410*/  LDL.LU R21, [R1+0x90] ;  /* 0x0000900001157983 */ /* 0x000ea20000300800 */
[----:B------:R-:W-:-:S03]  /*9420*/  R2UR UR29, R3 ;  /* 0x00000000031d72ca */ /* 0x000fc600000e0000 */
[----:B------:R-:W2:Y:S01]  /*9430*/  LDL.LU R17, [R1+0x94] ;  /* 0x0000940001117983 */ /* 0x000ea20000300800 */
[----:B------:R-:W-:Y:S02]  /*9440*/  R2UR UR32, R13 ;  /* 0x000000000d2072ca */ /* 0x000fe400000e0000 */
[----:B------:R-:W-:Y:S01]  /*9450*/  SHF.R.S32.HI R7, RZ, 0x1f, R7 ;  /* 0x0000001fff077819 */ /* 0x000fe20000011407 */
[----:B------:R1:W-:Y:S01]  /*9460*/  STL [R1+0x200], R0 ;  /* 0x0002000001007387 */ /* 0x0003e20000100800 */
[----:B------:R-:W-:-:S03]  /*9470*/  IADD3.X R9, R9, UR11, RZ, P6, !PT ;  /* 0x0000000b09097c10 */ /* 0x000fc6000b7fe4ff */
[----:B------:R-:W2:Y:S01]  /*9480*/  LDL.LU R3, [R1+0xa4] ;  /* 0x0000a40001037983 */ /* 0x000ea20000300800 */
[----:B------:R-:W-:Y:S01]  /*9490*/  IADD3.X R7, R7, UR11, RZ, P3, !PT ;  /* 0x0000000b07077c10 */ /* 0x000fe20009ffe4ff */
[----:B---3--:R-:W-:Y:S02]  /*94a0*/  IMAD R15, R22, UR59, RZ ;  /* 0x0000003b160f7c24 */ /* 0x008fe4000f8e02ff */
[----:B------:R-:W3:Y:S01]  /*94b0*/  LDL.LU R22, [R1+0xa8] ;  /* 0x0000a80001167983 */ /* 0x000ee20000300800 */
[----:B----4-:R-:W-:Y:S01]  /*94c0*/  IMAD R13, R24, UR59, RZ ;  /* 0x0000003b180d7c24 */ /* 0x010fe2000f8e02ff */
[----:B------:R-:W-:Y:S02]  /*94d0*/  R2UR UR60, R9 ;  /* 0x00000000093c72ca */ /* 0x000fe400000e0000 */
[----:B------:R-:W-:Y:S01]  /*94e0*/  STL [R1+0x6f0], R15 ;  /* 0x0006f00f01007387 */ /* 0x000fe20000100800 */
[----:B-----5:R-:W-:-:S03]  /*94f0*/  IMAD R11, R11, UR59, RZ ;  /* 0x0000003b0b0b7c24 */ /* 0x020fc6000f8e02ff */
[----:B------:R-:W4:Y:S01]  /*9500*/  LDL.LU R24, [R1+0xac] ;  /* 0x0000ac0001187983 */ /* 0x000f220000300800 */
[----:B------:R-:W-:-:S03]  /*9510*/  IMAD R9, R26, UR59, RZ ;  /* 0x0000003b1a097c24 */ /* 0x000fc6000f8e02ff */
[----:B------:R-:W-:Y:S01]  /*9520*/  STL [R1+0x6f4], R13 ;  /* 0x0006f40d01007387 */ /* 0x000fe20000100800 */
[----:B------:R-:W-:Y:S01]  /*9530*/  R2UR UR13, R7 ;  /* 0x00000000070d72ca */ /* 0x000fe200000e0000 */
[----:B------:R-:W-:Y:S02]  /*9540*/  IMAD R7, R28, UR59, RZ ;  /* 0x0000003b1c077c24 */ /* 0x000fe4000f8e02ff */
[----:B------:R-:W-:Y:S01]  /*9550*/  STL [R1+0x6f8], R11 ;  /* 0x0006f80b01007387 */ /* 0x000fe20000100800 */
[----:B------:R-:W-:-:S03]  /*9560*/  IMAD R20, R20, UR59, RZ ;  /* 0x0000003b14147c24 */ /* 0x000fc6000f8e02ff */
[----:B------:R-:W0:Y:S04]  /*9570*/  LDL.LU R26, [R1+0xb0] ;  /* 0x0000b000011a7983 */ /* 0x000e280000300800 */
[----:B------:R-:W-:Y:S01]  /*9580*/  STL [R1+0x6fc], R9 ;  /* 0x0006fc0901007387 */ /* 0x000fe20000100800 */
[----:B------:R-:W-:-:S03]  /*9590*/  R2UR UR21, R18 ;  /* 0x00000000121572ca */ /* 0x000fc600000e0000 */
[----:B------:R-:W1:Y:S04]  /*95a0*/  LDL.LU R28, [R1+0xb4] ;  /* 0x0000b400011c7983 */ /* 0x000e680000300800 */
[----:B------:R-:W-:Y:S04]  /*95b0*/  STL [R1+0x700], R7 ;  /* 0x0007000701007387 */ /* 0x000fe80000100800 */
[----:B------:R-:W-:Y:S01]  /*95c0*/  STL [R1+0x704], R20 ;  /* 0x0007041401007387 */ /* 0x000fe20000100800 */
[----:B--2---:R-:W-:-:S03]  /*95d0*/  IMAD R18, R29, UR59, RZ ;  /* 0x0000003b1d127c24 */ /* 0x004fc6000f8e02ff */
[----:B------:R-:W2:Y:S01]  /*95e0*/  LDL.LU R29, [R1+0xbc] ;  /* 0x0000bc00011d7983 */ /* 0x000ea20000300800 */
[----:B------:R-:W-:Y:S02]  /*95f0*/  SHF.R.S32.HI R10, RZ, 0x1f, R10 ;  /* 0x0000001fff0a7819 */ /* 0x000fe4000001140a */
[----:B------:R-:W-:Y:S02]  /*9600*/  SHF.R.S32.HI R8, RZ, 0x1f, R8 ;  /* 0x0000001fff087819 */ /* 0x000fe40000011408 */
[----:B------:R-:W-:Y:S02]  /*9610*/  SHF.R.S32.HI R6, RZ, 0x1f, R6 ;  /* 0x0000001fff067819 */ /* 0x000fe40000011406 */
[----:B------:R-:W-:Y:S02]  /*9620*/  IADD3.X R10, R10, UR11, RZ, P5, !PT ;  /* 0x0000000b0a0a7c10 */ /* 0x000fe4000affe4ff */
[----:B------:R-:W-:Y:S01]  /*9630*/  SHF.R.S32.HI R4, RZ, 0x1f, R4 ;  /* 0x0000001fff047819 */ /* 0x000fe20000011404 */
[----:B------:R-:W-:Y:S01]  /*9640*/  IMAD R16, R16, UR59, RZ ;  /* 0x0000003b10107c24 */ /* 0x000fe2000f8e02ff */
[----:B------:R-:W-:-:S02]  /*9650*/  IADD3.X R8, R8, UR11, RZ, P2, !PT ;  /* 0x0000000b08087c10 */ /* 0x000fc400097fe4ff */
[----:B------:R-:W-:Y:S01]  /*9660*/  IADD3.X R6, R6, UR11, RZ, P4, !PT ;  /* 0x0000000b06067c10 */ /* 0x000fe2000a7fe4ff */
[----:B------:R-:W-:Y:S01]  /*9670*/  IMAD R14, R14, UR59, RZ ;  /* 0x0000003b0e0e7c24 */ /* 0x000fe2000f8e02ff */
[----:B------:R-:W-:Y:S01]  /*9680*/  R2UR UR61, R10 ;  /* 0x000000000a3d72ca */ /* 0x000fe200000e0000 */
[----:B------:R-:W-:Y:S01]  /*9690*/  STL [R1+0x708], R18 ;  /* 0x0007081201007387 */ /* 0x000fe20000100800 */
[----:B------:R-:W-:Y:S02]  /*96a0*/  IADD3.X R4, R4, UR11, RZ, P1, !PT ;  /* 0x0000000b04047c10 */ /* 0x000fe40008ffe4ff */
[----:B------:R-:W-:Y:S01]  /*96b0*/  R2UR UR12, R8 ;  /* 0x00000000080c72ca */ /* 0x000fe200000e0000 */
[----:B------:R-:W-:Y:S01]  /*96c0*/  IMAD R12, R12, UR59, RZ ;  /* 0x0000003b0c0c7c24 */ /* 0x000fe2000f8e02ff */
[----:B------:R-:W-:Y:S01]  /*96d0*/  R2UR UR14, R6 ;  /* 0x00000000060e72ca */ /* 0x000fe200000e0000 */
[----:B------:R-:W-:Y:S01]  /*96e0*/  STL [R1+0x70c], R16 ;  /* 0x00070c1001007387 */ /* 0x000fe20000100800 */
[----:B------:R-:W-:Y:S01]  /*96f0*/  IMAD R10, R19, UR59, RZ ;  /* 0x0000003b130a7c24 */ /* 0x000fe2000f8e02ff */
[----:B------:R-:W-:-:S02]  /*9700*/  R2UR UR15, R5 ;  /* 0x00000000050f72ca */ /* 0x000fc400000e0000 */
[----:B------:R-:W-:Y:S01]  /*9710*/  STL [R1+0x710], R14 ;  /* 0x0007100e01007387 */ /* 0x000fe20000100800 */
[----:B------:R-:W-:Y:S01]  /*9720*/  IMAD R8, R21, UR59, RZ ;  /* 0x0000003b15087c24 */ /* 0x000fe2000f8e02ff */
[----:B------:R-:W-:Y:S02]  /*9730*/  R2UR UR16, R4 ;  /* 0x00000000041072ca */ /* 0x000fe400000e0000 */
[----:B------:R-:W-:Y:S01]  /*9740*/  STL [R1+0x714], R12 ;  /* 0x0007140c01007387 */ /* 0x000fe20000100800 */
[----:B------:R-:W-:-:S03]  /*9750*/  IMAD R6, R17, UR59, RZ ;  /* 0x0000003b11067c24 */ /* 0x000fc6000f8e02ff */
[----:B------:R-:W-:Y:S01]  /*9760*/  STL [R1+0x718], R10 ;  /* 0x0007180a01007387 */ /* 0x000fe20000100800 */
[----:B------:R-:W-:-:S03]  /*9770*/  IMAD R5, R3, UR59, RZ ;  /* 0x0000003b03057c24 */ /* 0x000fc6000f8e02ff */
[----:B------:R-:W-:Y:S01]  /*9780*/  STL [R1+0x71c], R8 ;  /* 0x00071c0801007387 */ /* 0x000fe20000100800 */
[----:B------:R-:W-:-:S03]  /*9790*/  R2UR UR19, R23 ;  /* 0x00000000171372ca */ /* 0x000fc600000e0000 */
[----:B------:R5:W-:Y:S01]  /*97a0*/  STL [R1+0x720], R6 ;  /* 0x0007200601007387 */ /* 0x000be20000100800 */
[----:B---3--:R-:W-:-:S03]  /*97b0*/  IMAD R4, R22, UR59, RZ ;  /* 0x0000003b16047c24 */ /* 0x008fc6000f8e02ff */
[----:B------:R-:W-:Y:S04]  /*97c0*/  STL [R1+0x724], R5 ;  /* 0x0007240501007387 */ /* 0x000fe80000100800 */
[----:B------:R-:W3:Y:S01]  /*97d0*/  LDL.LU R22, [R1+0xc8] ;  /* 0x0000c80001167983 */ /* 0x000ee20000300800 */
[----:B----4-:R-:W-:-:S03]  /*97e0*/  IMAD R3, R24, UR59, RZ ;  /* 0x0000003b18037c24 */ /* 0x010fc6000f8e02ff */
[----:B------:R-:W-:Y:S01]  /*97f0*/  STL [R1+0x728], R4 ;  /* 0x0007280401007387 */ /* 0x000fe20000100800 */
[----:B------:R-:W-:-:S03]  /*9800*/  R2UR UR18, R25 ;  /* 0x00000000191272ca */ /* 0x000fc600000e0000 */
[----:B------:R-:W4:Y:S04]  /*9810*/  LDL.LU R23, [R1+0xcc] ;  /* 0x0000cc0001177983 */ /* 0x000f280000300800 */
[----:B------:R-:W4:Y:S01]  /*9820*/  LDL.LU R24, [R1+0xdc] ;  /* 0x0000dc0001187983 */ /* 0x000f220000300800 */
[----:B0-----:R-:W-:-:S03]  /*9830*/  IMAD R2, R26, UR59, RZ ;  /* 0x0000003b1a027c24 */ /* 0x001fc6000f8e02ff */
[----:B------:R0:W-:Y:S01]  /*9840*/  STL [R1+0x72c], R3 ;  /* 0x00072c0301007387 */ /* 0x0001e20000100800 */
[----:B------:R-:W-:-:S03]  /*9850*/  R2UR UR17, R27 ;  /* 0x000000001b1172ca */ /* 0x000fc600000e0000 */
[----:B------:R-:W4:Y:S01]  /*9860*/  LDL.LU R25, [R1+0x108] ;  /* 0x0001080001197983 */ /* 0x000f220000300800 */
[----:B-1----:R-:W-:-:S03]  /*9870*/  IMAD R0, R28, UR59, RZ ;  /* 0x0000003b1c007c24 */ /* 0x002fc6000f8e02ff */
[----:B------:R-:W4:Y:S04]  /*9880*/  LDL.LU R26, [R1+0x130] ;  /* 0x00013000011a7983 */ /* 0x000f280000300800 */
[----:B------:R1:W-:Y:S04]  /*9890*/  STL [R1+0x730], R2 ;  /* 0x0007300201007387 */ /* 0x0003e80000100800 */
[----:B------:R-:W4:Y:S04]  /*98a0*/  LDL.LU R27, [R1+0x134] ;  /* 0x00013400011b7983 */ /* 0x000f280000300800 */
[----:B------:R-:W4:Y:S04]  /*98b0*/  LDL.LU R28, [R1+0x148] ;  /* 0x00014800011c7983 */ /* 0x000f280000300800 */
[----:B------:R1:W-:Y:S01]  /*98c0*/  STL [R1+0x734], R0 ;  /* 0x0007340001007387 */ /* 0x0003e20000100800 */
[----:B--2---:R-:W-:-:S03]  /*98d0*/  IMAD R21, R29, UR59, RZ ;  /* 0x0000003b1d157c24 */ /* 0x004fc6000f8e02ff */
[----:B------:R-:W2:Y:S04]  /*98e0*/  LDL.LU R29, [R1+0x1dc] ;  /* 0x0001dc00011d7983 */ /* 0x000ea80000300800 */
[----:B-----5:R-:W0:Y:S04]  /*98f0*/  LDL.LU R6, [R1+0x1d8] ;  /* 0x0001d80001067983 */ /* 0x020e280000300800 */
[----:B------:R-:W1:Y:S04]  /*9900*/  LDL.LU R8, [R1+0x1d4] ;  /* 0x0001d40001087983 */ /* 0x000e680000300800 */
        /* <DEDUP_REMOVED lines=11> */
[----:B---3--:R-:W-:-:S03]  /*99c0*/  IMAD R22, R22, UR59, RZ ;  /* 0x0000003b16167c24 */ /* 0x008fc6000f8e02ff */
[----:B------:R-:W3:Y:S01]  /*99d0*/  LDL.LU R19, [R1+0x1a4] ;  /* 0x0001a40001137983 */ /* 0x000ee20000300800 */
[----:B----4-:R-:W-:-:S03]  /*99e0*/  IMAD R23, R23, UR59, RZ ;  /* 0x0000003b17177c24 */ /* 0x010fc6000f8e02ff */
[----:B------:R-:W4:Y:S01]  /*99f0*/  LDL.LU R17, [R1+0x1a0] ;  /* 0x0001a00001117983 */ /* 0x000f220000300800 */
[----:B------:R-:W-:-:S03]  /*9a00*/  IMAD R24, R24, UR59, RZ ;  /* 0x0000003b18187c24 */ /* 0x000fc6000f8e02ff */
[----:B------:R-:W-:Y:S04]  /*9a10*/  STL [R1+0x738], R21 ;  /* 0x0007381501007387 */ /* 0x000fe80000100800 */
[----:B------:R-:W-:Y:S01]  /*9a20*/  STL [R1+0x73c], R22 ;  /* 0x00073c1601007387 */ /* 0x000fe20000100800 */
[----:B------:R-:W-:-:S03]  /*9a30*/  IMAD R25, R25, UR59, RZ ;  /* 0x0000003b19197c24 */ /* 0x000fc6000f8e02ff */
[----:B------:R-:W-:Y:S01]  /*9a40*/  STL [R1+0x740], R23 ;  /* 0x0007401701007387 */ /* 0x000fe20000100800 */
        /* <DEDUP_REMOVED lines=8> */
[----:B--2---:R-:W-:Y:S02]  /*9ad0*/  IMAD R29, R29, UR59, RZ ;  /* 0x0000003b1d1d7c24 */ /* 0x004fe4000f8e02ff */
[----:B0-----:R-:W-:-:S03]  /*9ae0*/  IMAD R3, R6, UR59, RZ ;  /* 0x0000003b06037c24 */ /* 0x001fc6000f8e02ff */
[----:B------:R-:W-:Y:S01]  /*9af0*/  STL [R1+0x758], R29 ;  /* 0x0007581d01007387 */ /* 0x000fe20000100800 */
[----:B-1----:R-:W-:-:S03]  /*9b00*/  IMAD R2, R8, UR59, RZ ;  /* 0x0000003b08027c24 */ /* 0x002fc6000f8e02ff */
[----:B------:R0:W-:Y:S01]  /*9b10*/  STL [R1], R3 ;  /* 0x0000000301007387 */ /* 0x0001e20000100800 */
[----:B-----5:R-:W-:-:S03]  /*9b20*/  IMAD R0, R10, UR59, RZ ;  /* 0x0000003b0a007c24 */ /* 0x020fc6000f8e02ff */
[----:B------:R1:W-:Y:S01]  /*9b30*/  STL [R1+0x8], R2 ;  /* 0x0000080201007387 */ /* 0x0003e20000100800 */
[----:B0-----:R-:W-:-:S03]  /*9b40*/  IMAD R3, R12, UR59, RZ ;  /* 0x0000003b0c037c24 */ /* 0x001fc6000f8e02ff */
[----:B------:R0:W-:Y:S01]  /*9b50*/  STL [R1+0xc], R0 ;  /* 0x00000c0001007387 */ /* 0x0001e20000100800 */
[----:B-1----:R-:W-:-:S03]  /*9b60*/  IMAD R2, R14, UR59, RZ ;  /* 0x0000003b0e027c24 */ /* 0x002fc6000f8e02ff */
[----:B------:R1:W-:Y:S01]  /*9b70*/  STL [R1+0x10], R3 ;  /* 0x0000100301007387 */ /* 0x0003e20000100800 */
[----:B0-----:R-:W-:-:S03]  /*9b80*/  IMAD R0, R16, UR59, RZ ;  /* 0x0000003b10007c24 */ /* 0x001fc6000f8e02ff */
[----:B------:R0:W-:Y:S01]  /*9b90*/  STL [R1+0x14], R2 ;  /* 0x0000140201007387 */ /* 0x0001e20000100800 */
[----:B-1----:R-:W-:-:S03]  /*9ba0*/  IMAD R3, R18, UR59, RZ ;  /* 0x0000003b12037c24 */ /* 0x002fc6000f8e02ff */
[----:B------:R1:W-:Y:S04]  /*9bb0*/  STL [R1+0x18], R0 ;  /* 0x0000180001007387 */ /* 0x0003e80000100800 */
[----:B------:R2:W-:Y:S01]  /*9bc0*/  STL [R1+0x1c], R3 ;  /* 0x00001c0301007387 */ /* 0x0005e20000100800 */
[----:B0-----:R-:W-:Y:S02]  /*9bd0*/  IMAD R2, R20, UR59, RZ ;  /* 0x0000003b14027c24 */ /* 0x001fe4000f8e02ff */
[----:B-1----:R-:W-:-:S03]  /*9be0*/  IMAD R0, R7, UR59, RZ ;  /* 0x0000003b07007c24 */ /* 0x002fc6000f8e02ff */
[----:B------:R0:W-:Y:S01]  /*9bf0*/  STL [R1+0x20], R2 ;  /* 0x0000200201007387 */ /* 0x0001e20000100800 */
[----:B--2---:R-:W-:-:S03]  /*9c00*/  IMAD R3, R9, UR59, RZ ;  /* 0x0000003b09037c24 */ /* 0x004fc6000f8e02ff */
[----:B------:R1:W-:Y:S04]  /*9c10*/  STL [R1+0x24], R0 ;  /* 0x0000240001007387 */ /* 0x0003e80000100800 */
[----:B------:R2:W-:Y:S01]  /*9c20*/  STL [R1+0x28], R3 ;  /* 0x0000280301007387 */ /* 0x0005e20000100800 */
[----:B0-----:R-:W-:Y:S02]  /*9c30*/  IMAD R2, R11, UR59, RZ ;  /* 0x0000003b0b027c24 */ /* 0x001fe4000f8e02ff */
[----:B-1----:R-:W-:-:S03]  /*9c40*/  IMAD R0, R13, UR59, RZ ;  /* 0x0000003b0d007c24 */ /* 0x002fc6000f8e02ff */
[----:B------:R3:W-:Y:S01]  /*9c50*/  STL [R1+0x2c], R2 ;  /* 0x00002c0201007387 */ /* 0x0007e20000100800 */
[----:B--2---:R-:W-:-:S03]  /*9c60*/  IMAD R3, R15, UR59, RZ ;  /* 0x0000003b0f037c24 */ /* 0x004fc6000f8e02ff */
[----:B------:R4:W-:Y:S04]  /*9c70*/  STL [R1+0x30], R0 ;  /* 0x0000300001007387 */ /* 0x0009e80000100800 */
[----:B------:R-:W-:Y:S04]  /*9c80*/  STL [R1+0x34], R3 ;  /* 0x0000340301007387 */ /* 0x000fe80000100800 */
[----:B------:R-:W2:Y:S01]  /*9c90*/  LDL.LU R29, [R1+0x194] ;  /* 0x00019400011d7983 */ /* 0x000ea20000300800 */
[----:B---3--:R-:W-:Y:S02]  /*9ca0*/  IMAD R2, R19, UR59, RZ ;  /* 0x0000003b13027c24 */ /* 0x008fe4000f8e02ff */
[----:B----4-:R-:W-:-:S03]  /*9cb0*/  IMAD R0, R17, UR59, RZ ;  /* 0x0000003b11007c24 */ /* 0x010fc6000f8e02ff */
[----:B------:R-:W-:Y:S04]  /*9cc0*/  STL [R1+0x38], R2 ;  /* 0x0000380201007387 */ /* 0x000fe80000100800 */
[----:B--2---:R0:W-:Y:S04]  /*9cd0*/  STL [R1+0x764], R29 ;  /* 0x0007641d01007387 */ /* 0x0041e80000100800 */
[----:B------:R-:W-:Y:S04]  /*9ce0*/  STL [R1+0x3c], R0 ;  /* 0x00003c0001007387 */ /* 0x000fe80000100800 */
        /* <DEDUP_REMOVED lines=31> */
[----:B--2---:R-:W-:-:S05]  /*9ee0*/  IMAD R29, R29, UR59, RZ ;  /* 0x0000003b1d1d7c24 */ /* 0x004fca000f8e02ff */
[----:B------:R0:W-:Y:S04]  /*9ef0*/  STL [R1+0x40], R29 ;  /* 0x0000401d01007387 */ /* 0x0001e80000100800 */
[----:B0-----:R-:W2:Y:S02]  /*9f00*/  LDL.LU R29, [R1+0x768] ;  /* 0x00076800011d7983 */ /* 0x001ea40000300800 */
[----:B--2---:R-:W-:-:S05]  /*9f10*/  IMAD R29, R29, UR59, RZ ;  /* 0x0000003b1d1d7c24 */ /* 0x004fca000f8e02ff */
[----:B------:R0:W-:Y:S04]  /*9f20*/  STL [R1+0x44], R29 ;  /* 0x0000441d01007387 */ /* 0x0001e80000100800 */
[----:B0-----:R-:W2:Y:S01]  /*9f30*/  LDL.LU R29, [R1+0x764] ;  /* 0x00076400011d7983 */ /* 0x001ea20000300800 */
[----:B---3--:R-:W-:Y:S02]  /*9f40*/  IMAD R3, R3, UR59, RZ ;  /* 0x0000003b03037c24 */ /* 0x008fe4000f8e02ff */
[----:B--2---:R-:W-:-:S05]  /*9f50*/  IMAD R29, R29, UR59, RZ ;  /* 0x0000003b1d1d7c24 */ /* 0x004fca000f8e02ff */
[----:B------:R0:W-:Y:S02]  /*9f60*/  STL [R1+0x48], R29 ;  /* 0x0000481d01007387 */ /* 0x0001e40000100800 */
[----:B0-----:R-:W-:Y:S02]  /*9f70*/  IMAD R29, R28, UR59, RZ ;  /* 0x0000003b1c1d7c24 */ /* 0x001fe4000f8e02ff */
[----:B----4-:R-:W-:Y:S02]  /*9f80*/  IMAD R28, R27, UR59, RZ ;  /* 0x0000003b1b1c7c24 */ /* 0x010fe4000f8e02ff */
[----:B-----5:R-:W-:Y:S02]  /*9f90*/  IMAD R27, R26, UR59, RZ ;  /* 0x0000003b1a1b7c24 */ /* 0x020fe4000f8e02ff */
[----:B------:R-:W-:Y:S01]  /*9fa0*/  IMAD R26, R25, UR59, RZ ;  /* 0x0000003b191a7c24 */ /* 0x000fe2000f8e02ff */
[----:B------:R-:W-:Y:S01]  /*9fb0*/  STL [R1+0x4c], R29 ;  /* 0x00004c1d01007387 */ /* 0x000fe20000100800 */
[----:B------:R-:W-:-:S02]  /*9fc0*/  IMAD R25, R24, UR59, RZ ;  /* 0x0000003b18197c24 */ /* 0x000fc4000f8e02ff */
[----:B------:R-:W-:Y:S01]  /*9fd0*/  IMAD R24, R23, UR59, RZ ;  /* 0x0000003b17187c24 */ /* 0x000fe2000f8e02ff */
[----:B------:R-:W-:Y:S01]  /*9fe0*/  STL [R1+0x50], R28 ;  /* 0x0000501c01007387 */ /* 0x000fe20000100800 */
[----:B------:R-:W-:Y:S02]  /*9ff0*/  IMAD R23, R22, UR59, RZ ;  /* 0x0000003b16177c24 */ /* 0x000fe4000f8e02ff */
[----:B------:R-:W-:Y:S01]  /*a000*/  IMAD R22, R21, UR59, RZ ;  /* 0x0000003b15167c24 */ /* 0x000fe2000f8e02ff */
[----:B------:R-:W-:Y:S01]  /*a010*/  STL [R1+0x54], R27 ;  /* 0x0000541b01007387 */ /* 0x000fe20000100800 */
[----:B------:R-:W-:Y:S02]  /*a020*/  IMAD R21, R0, UR59, RZ ;  /* 0x0000003b00157c24 */ /* 0x000fe4000f8e02ff */
[----:B------:R-:W-:Y:S01]  /*a030*/  IMAD R0, R2, UR59, RZ ;  /* 0x0000003b02007c24 */ /* 0x000fe2000f8e02ff */
[----:B------:R-:W-:Y:S04]  /*a040*/  STL [R1+0x58], R26 ;  /* 0x0000581a01007387 */ /* 0x000fe80000100800 */
[----:B------:R-:W-:Y:S04]  /*a050*/  STL [R1+0x5c], R25 ;  /* 0x00005c1901007387 */ /* 0x000fe80000100800 */
[----:B------:R-:W-:Y:S01]  /*a060*/  STL [R1+0x70], R24 ;  /* 0x0000701801007387 */ /* 0x000fe20000100800 */
[----:B------:R-:W-:-:S03]  /*a070*/  IMAD R2, R4, UR59, RZ ;  /* 0x0000003b04027c24 */ /* 0x000fc6000f8e02ff */
[----:B------:R-:W-:Y:S04]  /*a080*/  STL [R1+0x74], R23 ;  /* 0x0000741701007387 */ /* 0x000fe80000100800 */
[----:B------:R-:W-:Y:S04]  /*a090*/  STL [R1+0x78], R22 ;  /* 0x0000781601007387 */ /* 0x000fe80000100800 */
[----:B------:R-:W-:Y:S04]  /*a0a0*/  STL [R1+0x80], R21 ;  /* 0x0000801501007387 */ /* 0x000fe80000100800 */
[----:B------:R0:W-:Y:S04]  /*a0b0*/  STL [R1+0x84], R0 ;  /* 0x0000840001007387 */ /* 0x0001e80000100800 */
        /* <DEDUP_REMOVED lines=31> */
[----:B0-----:R-:W-:Y:S02]  /*a2b0*/  IMAD R2, R19, UR59, RZ ;  /* 0x0000003b13027c24 */ /* 0x001fe4000f8e02ff */
[----:B-1----:R-:W-:-:S03]  /*a2c0*/  IMAD R0, R17, UR59, RZ ;  /* 0x0000003b11007c24 */ /* 0x002fc6000f8e02ff */
        /* <DEDUP_REMOVED lines=41> */
[----:B----4-:R-:W-:Y:S02]  /*a560*/  IMAD R27, R27, UR59, RZ ;  /* 0x0000003b1b1b7c24 */ /* 0x010fe4000f8e02ff */
[----:B-----5:R-:W-:Y:S02]  /*a570*/  IMAD R26, R26, UR59, RZ ;  /* 0x0000003b1a1a7c24 */ /* 0x020fe4000f8e02ff */
[----:B------:R-:W-:-:S02]  /*a580*/  IMAD R25, R25, UR59, RZ ;  /* 0x0000003b19197c24 */ /* 0x000fc4000f8e02ff */
[----:B------:R-:W-:Y:S02]  /*a590*/  IMAD R24, R24, UR59, RZ ;  /* 0x0000003b18187c24 */ /* 0x000fe4000f8e02ff */
[----:B------:R-:W-:Y:S02]  /*a5a0*/  IMAD R23, R23, UR59, RZ ;  /* 0x0000003b17177c24 */ /* 0x000fe4000f8e02ff */
[----:B------:R-:W-:Y:S02]  /*a5b0*/  IMAD R22, R22, UR59, RZ ;  /* 0x0000003b16167c24 */ /* 0x000fe4000f8e02ff */
[----:B------:R-:W-:Y:S02]  /*a5c0*/  IMAD R21, R21, UR59, RZ ;  /* 0x0000003b15157c24 */ /* 0x000fe4000f8e02ff */
[----:B------:R-:W-:Y:S02]  /*a5d0*/  IMAD R0, R0, UR59, RZ ;  /* 0x0000003b00007c24 */ /* 0x000fe4000f8e02ff */
        /* <DEDUP_REMOVED lines=17> */
[----:B--2---:R-:W-:-:S05]  /*a6f0*/  IMAD R29, R29, UR59, RZ ;  /* 0x0000003b1d1d7c24 */ /* 0x004fca000f8e02ff */
        /* <DEDUP_REMOVED lines=53> */
[----:B0-----:R-:W4:Y:S01]  /*aa50*/  LDL.LU R15, [R1+0x6f0] ;  /* 0x0006f000010f7983 */ /* 0x001f220000300800 */
[----:B------:R-:W-:-:S02]  /*aa60*/  IMAD R19, R19, UR59, RZ ;  /* 0x0000003b13137c24 */ /* 0x000fc4000f8e02ff */
[----:B------:R-:W-:Y:S01]  /*aa70*/  IMAD R17, R17, UR59, RZ ;  /* 0x0000003b11117c24 */ /* 0x000fe2000f8e02ff */
[----:B------:R-:W-:Y:S02]  /*aa80*/  ULDC UR59, c[0x0][0x238] ;  /* 0x00008e00003b7ab9 */ /* 0x000fe40000000800 */
[----:B------:R0:W-:Y:S02]  /*aa90*/  STL [R1+0x4], R19 ;  /* 0x0000041301007387 */ /* 0x0001e40000100800 */
[----:B0-----:R-:W-:Y:S02]  /*aaa0*/  SHF.R.S32.HI R19, RZ, 0x1f, R17 ;  /* 0x0000001fff137819 */ /* 0x001fe40000011411 */
[----:B------:R-:W-:-:S05]  /*aab0*/  IADD3 R17, P0, R17, UR10, RZ ;  /* 0x0000000a11117c10 */ /* 0x000fca000ff1e0ff */
[----:B------:R4:W-:Y:S01]  /*aac0*/  STL [R1+0x68c], R17 ;  /* 0x00068c1101007387 */ /* 0x0009e20000100800 */
[----:B------:R-:W-:Y:S02]  /*aad0*/  IADD3.X R19, R19, UR11, RZ, P0, !PT ;  /* 0x0000000b13137c10 */ /* 0x000fe400087fe4ff */
[----:B----4-:R-:W-:Y:S02]  /*aae0*/  SHF.R.S32.HI R17, RZ, 0x1f, R15 ;  /* 0x0000001fff117819 */ /* 0x010fe4000001140f */
[----:B------:R-:W-:-:S05]  /*aaf0*/  IADD3 R15, P1, R15, UR10, RZ ;  /* 0x0000000a0f0f7c10 */ /* 0x000fca000ff3e0ff */
[----:B------:R3:W-:Y:S02]  /*ab00*/  STL [R1+0x308], R15 ;  /* 0x0003080f01007387 */ /* 0x0007e40000100800 */
[----:B---3--:R-:W-:Y:S02]  /*ab10*/  SHF.R.S32.HI R15, RZ, 0x1f, R13 ;  /* 0x0000001fff0f7819 */ /* 0x008fe4000001140d */
[----:B------:R-:W-:-:S05]  /*ab20*/  IADD3 R13, P2, R13, UR10, RZ ;  /* 0x0000000a0d0d7c10 */ /* 0x000fca000ff5e0ff */
[----:B------:R2:W-:Y:S02]  /*ab30*/  STL [R1+0x30c], R13 ;  /* 0x00030c0d01007387 */ /* 0x0005e40000100800 */
[----:B--2---:R-:W-:Y:S02]  /*ab40*/  SHF.R.S32.HI R13, RZ, 0x1f, R11 ;  /* 0x0000001fff0d7819 */ /* 0x004fe4000001140b */
[----:B------:R-:W-:-:S05]  /*ab50*/  IADD3 R11, P3, R11, UR10, RZ ;  /* 0x0000000a0b0b7c10 */ /* 0x000fca000ff7e0ff */
[----:B------:R5:W-:Y:S02]  /*ab60*/  STL [R1+0x310], R11 ;  /* 0x0003100b01007387 */ /* 0x000be40000100800 */
[----:B-----5:R-:W-:Y:S02]  /*ab70*/  SHF.R.S32.HI R11, RZ, 0x1f, R9 ;  /* 0x0000001fff0b7819 */ /* 0x020fe40000011409 */
[----:B------:R-:W-:-:S05]  /*ab80*/  IADD3 R9, P4, R9, UR10, RZ ;  /* 0x0000000a09097c10 */ /* 0x000fca000ff9e0ff */
[----:B------:R0:W-:Y:S02]  /*ab90*/  STL [R1+0x314], R9 ;  /* 0x0003140901007387 */ /* 0x0001e40000100800 */
[----:B0-----:R-:W-:Y:S02]  /*aba0*/  SHF.R.S32.HI R9, RZ, 0x1f, R7 ;  /* 0x0000001fff097819 */ /* 0x001fe40000011407 */
[----:B------:R-:W-:-:S05]  /*abb0*/  IADD3 R7, P5, R7, UR10, RZ ;  /* 0x0000000a07077c10 */ /* 0x000fca000ffbe0ff */
[----:B------:R0:W-:Y:S02]  /*abc0*/  STL [R1+0x318], R7 ;  /* 0x0003180701007387 */ /* 0x0001e40000100800 */
[----:B0-----:R-:W-:Y:S02]  /*abd0*/  SHF.R.S32.HI R7, RZ, 0x1f, R20 ;  /* 0x0000001fff077819 */ /* 0x001fe40000011414 */
[----:B------:R-:W-:-:S05]  /*abe0*/  IADD3 R20, P6, R20, UR10, RZ ;  /* 0x0000000a14147c10 */ /* 0x000fca000ffde0ff */
[----:B------:R-:W-:Y:S04]  /*abf0*/  STL [R1+0x31c], R20 ;  /* 0x00031c1401007387 */ /* 0x000fe80000100800 */
[----:B------:R0:W-:Y:S01]  /*ac00*/  STL [R1+0x688], R19 ;  /* 0x0006881301007387 */ /* 0x0001e20000100800 */
[----:B------:R-:W-:Y:S02]  /*ac10*/  IADD3.X R15, R15, UR11, RZ, P2, !PT ;  /* 0x0000000b0f0f7c10 */ /* 0x000fe400097fe4ff */
[----:B0-----:R-:W-:-:S05]  /*ac20*/  IADD3 R19, P0, R18, UR10, RZ ;  /* 0x0000000a12137c10 */ /* 0x001fca000ff1e0ff */
[----:B------:R0:W-:Y:S02]  /*ac30*/  STL [R1+0x320], R19 ;  /* 0x0003201301007387 */ /* 0x0001e40000100800 */
[----:B0-----:R-:W-:Y:S02]  /*ac40*/  IADD3.X R19, R17, UR11, RZ, P1, !PT ;  /* 0x0000000b11137c10 */ /* 0x001fe40008ffe4ff */
[----:B------:R-:W-:-:S03]  /*ac50*/  IADD3 R17, P1, R16, UR10, RZ ;  /* 0x0000000a10117c10 */ /* 0x000fc6000ff3e0ff */
[----:B------:R-:W-:Y:S04]  /*ac60*/  STL [R1+0x438], R19 ;  /* 0x0004381301007387 */ /* 0x000fe80000100800 */
[----:B------:R0:W-:Y:S01]  /*ac70*/  STL [R1+0x324], R17 ;  /* 0x0003241101007387 */ /* 0x0001e20000100800 */
[----:B------:R-:W-:-:S03]  /*ac80*/  IADD3.X R11, R11, UR11, RZ, P4, !PT ;  /* 0x0000000b0b0b7c10 */ /* 0x000fc6000a7fe4ff */
[----:B------:R1:W-:Y:S01]  /*ac90*/  STL [R1+0x43c], R15 ;  /* 0x00043c0f01007387 */ /* 0x0003e20000100800 */
[----:B------:R-:W-:Y:S02]  /*aca0*/  SHF.R.S32.HI R20, RZ, 0x1f, R18 ;  /* 0x0000001fff147819 */ /* 0x000fe40000011412 */
[----:B0-----:R-:W-:Y:S02]  /*acb0*/  IADD3 R17, P2, R14, UR10, RZ ;  /* 0x0000000a0e117c10 */ /* 0x001fe4000ff5e0ff */
[----:B-1----:R-:W-:Y:S02]  /*acc0*/  IADD3.X R15, R13, UR11, RZ, P3, !PT ;  /* 0x0000000b0d0f7c10 */ /* 0x002fe40009ffe4ff */
[----:B------:R-:W-:Y:S01]  /*acd0*/  IADD3 R13, P3, R12, UR10, RZ ;  /* 0x0000000a0c0d7c10 */ /* 0x000fe2000ff7e0ff */
[----:B------:R-:W-:Y:S01]  /*ace0*/  STL [R1+0x328], R17 ;  /* 0x0003281101007387 */ /* 0x000fe20000100800 */
[----:B------:R-:W-:Y:S02]  /*acf0*/  SHF.R.S32.HI R18, RZ, 0x1f, R16 ;  /* 0x0000001fff127819 */ /* 0x000fe40000011410 */
[----:B------:R-:W-:Y:S01]  /*ad00*/  SHF.R.S32.HI R16, RZ, 0x1f, R14 ;  /* 0x0000001fff107819 */ /* 0x000fe2000001140e */
[----:B------:R-:W-:Y:S01]  /*ad10*/  STL [R1+0x440], R15 ;  /* 0x0004400f01007387 */ /* 0x000fe20000100800 */
[----:B------:R-:W-:-:S03]  /*ad20*/  SHF.R.S32.HI R14, RZ, 0x1f, R12 ;  /* 0x0000001fff0e7819 */ /* 0x000fc6000001140c */
[----:B------:R0:W-:Y:S01]  /*ad30*/  STL [R1+0x32c], R13 ;  /* 0x00032c0d01007387 */ /* 0x0001e20000100800 */
[----:B------:R-:W-:-:S03]  /*ad40*/  SHF.R.S32.HI R12, RZ, 0x1f, R10 ;  /* 0x0000001fff0c7819 */ /* 0x000fc6000001140a */
[----:B------:R1:W-:Y:S01]  /*ad50*/  STL [R1+0x444], R11 ;  /* 0x0004440b01007387 */ /* 0x0003e20000100800 */
[----:B------:R-:W-:Y:S02]  /*ad60*/  IADD3.X R7, R7, UR11, RZ, P6, !PT ;  /* 0x0000000b07077c10 */ /* 0x000fe4000b7fe4ff */
[----:B0-----:R-:W-:Y:S02]  /*ad70*/  IADD3 R13, P4, R10, UR10, RZ ;  /* 0x0000000a0a0d7c10 */ /* 0x001fe4000ff9e0ff */
[----:B------:R-:W-:Y:S02]  /*ad80*/  SHF.R.S32.HI R10, RZ, 0x1f, R8 ;  /* 0x0000001fff0a7819 */ /* 0x000fe40000011408 */
[----:B-1----:R-:W-:Y:S02]  /*ad90*/  IADD3.X R11, R9, UR11, RZ, P5, !PT ;  /* 0x0000000b090b7c10 */ /* 0x002fe4000affe4ff */
[----:B------:R-:W-:Y:S02]  /*ada0*/  IADD3 R9, P5, R8, UR10, RZ ;  /* 0x0000000a08097c10 */ /* 0x000fe4000ffbe0ff */
[----:B------:R-:W-:Y:S01]  /*adb0*/  SHF.R.S32.HI R8, RZ, 0x1f, R6 ;  /* 0x0000001fff087819 */ /* 0x000fe20000011406 */
[----:B------:R-:W-:Y:S01]  /*adc0*/  STL [R1+0x330], R13 ;  /* 0x0003300d01007387 */ /* 0x000fe20000100800 */
[----:B------:R-:W-:-:S03]  /*add0*/  IADD3 R6, P6, R6, UR10, RZ ;  /* 0x0000000a06067c10 */ /* 0x000fc6000ffde0ff */
[----:B------:R0:W-:Y:S04]  /*ade0*/  STL [R1+0x448], R11 ;  /* 0x0004480b01007387 */ /* 0x0001e80000100800 */
[----:B------:R1:W-:Y:S04]  /*adf0*/  STL [R1+0x334], R9 ;  /* 0x0003340901007387 */ /* 0x0003e80000100800 */
[----:B------:R2:W-:Y:S01]  /*ae00*/  STL [R1+0x44c], R7 ;  /* 0x00044c0701007387 */ /* 0x0005e20000100800 */
[----:B0-----:R-:W-:-:S03]  /*ae10*/  IADD3.X R11, R20, UR11, RZ, P0, !PT ;  /* 0x0000000b140b7c10 */ /* 0x001fc600087fe4ff */
[----:B------:R0:W-:Y:S01]  /*ae20*/  STL [R1+0x338], R6 ;  /* 0x0003380601007387 */ /* 0x0001e20000100800 */
[----:B-1----:R-:W-:Y:S02]  /*ae30*/  SHF.R.S32.HI R9, RZ, 0x1f, R5 ;  /* 0x0000001fff097819 */ /* 0x002fe40000011405 */
[----:B--2---:R-:W-:Y:S02]  /*ae40*/  SHF.R.S32.HI R7, RZ, 0x1f, R4 ;  /* 0x0000001fff077819 */ /* 0x004fe40000011404 */
[----:B0-----:R-:W-:Y:S02]  /*ae50*/  IADD3 R6, P0, R5, UR10, RZ ;  /* 0x0000000a05067c10 */ /* 0x001fe4000ff1e0ff */
[----:B------:R-:W-:Y:S02]  /*ae60*/  IADD3.X R5, R18, UR11, RZ, P1, !PT ;  /* 0x0000000b12057c10 */ /* 0x000fe40008ffe4ff */
[----:B------:R-:W-:Y:S01]  /*ae70*/  IADD3 R4, P1, R4, UR10, RZ ;  /* 0x0000000a04047c10 */ /* 0x000fe2000ff3e0ff */
        /* <DEDUP_REMOVED lines=12> */
[----:B------:R-:W-:Y:S01]  /*af40*/  STL [R1+0x680], R3 ;  /* 0x0006800301007387 */ /* 0x000fe20000100800 */
[----:B0-----:R-:W-:-:S03]  /*af50*/  IADD3.X R11, R12, UR11, RZ, P4, !PT ;  /* 0x0000000b0c0b7c10 */ /* 0x001fc6000a7fe4ff */
[----:B------:R0:W-:Y:S01]  /*af60*/  STL [R1+0x348], R2 ;  /* 0x0003480201007387 */ /* 0x0001e20000100800 */
[----:B-1----:R-:W-:-:S03]  /*af70*/  SHF.R.S32.HI R4, RZ, 0x1f, R0 ;  /* 0x0000001fff047819 */ /* 0x002fc60000011400 */
[----:B------:R-:W-:Y:S01]  /*af80*/  STL [R1+0x67c], R11 ;  /* 0x00067c0b01007387 */ /* 0x000fe20000100800 */
[----:B0-----:R-:W-:Y:S02]  /*af90*/  IADD3 R2, P4, R0, UR10, RZ ;  /* 0x0000000a00027c10 */ /* 0x001fe4000ff9e0ff */
[----:B------:R-:W-:Y:S02]  /*afa0*/  IADD3.X R0, R10, UR11, RZ, P5, !PT ;  /* 0x0000000b0a007c10 */ /* 0x000fe4000affe4ff */
[----:B------:R-:W-:Y:S01]  /*afb0*/  IADD3 R10, P5, R21, UR10, RZ ;  /* 0x0000000a150a7c10 */ /* 0x000fe2000ffbe0ff */
[----:B------:R-:W-:Y:S04]  /*afc0*/  STL [R1+0x34c], R2 ;  /* 0x00034c0201007387 */ /* 0x000fe80000100800 */
[----:B------:R0:W-:Y:S04]  /*afd0*/  STL [R1+0x458], R0 ;  /* 0x0004580001007387 */ /* 0x0001e80000100800 */
[----:B------:R1:W-:Y:S04]  /*afe0*/  STL [R1+0x350], R10 ;  /* 0x0003500a01007387 */ /* 0x0003e80000100800 */
[----:B------:R-:W2:Y:S01]  /*aff0*/  LDL.LU R19, [R1] ;  /* 0x0000000001137983 */ /* 0x000ea20000300800 */
[----:B0-----:R-:W-:-:S02]  /*b000*/  IADD3.X R0, R8, UR11, RZ, P6, !PT ;  /* 0x0000000b08007c10 */ /* 0x001fc4000b7fe4ff */
[----:B-1----:R-:W-:-:S03]  /*b010*/  IADD3 R10, P6, R22, UR10, RZ ;  /* 0x0000000a160a7c10 */ /* 0x002fc6000ffde0ff */
[----:B------:R-:W-:Y:S01]  /*b020*/  STL [R1+0x45c], R0 ;  /* 0x00045c0001007387 */ /* 0x000fe20000100800 */
[----:B------:R-:W-:-:S03]  /*b030*/  IADD3.X R8, R9, UR11, RZ, P0, !PT ;  /* 0x0000000b09087c10 */ /* 0x000fc600087fe4ff */
[----:B------:R-:W-:Y:S01]  /*b040*/  STL [R1+0x354], R10 ;  /* 0x0003540a01007387 */ /* 0x000fe20000100800 */
[----:B------:R-:W-:-:S03]  /*b050*/  IADD3 R9, P0, R23, UR10, RZ ;  /* 0x0000000a17097c10 */ /* 0x000fc6000ff1e0ff */
[----:B------:R-:W3:Y:S01]  /*b060*/  LDL.LU R16, [R1+0x8] ;  /* 0x0000080001107983 */ /* 0x000ee20000300800 */
[----:B------:R-:W-:-:S03]  /*b070*/  IADD3.X R7, R7, UR11, RZ, P1, !PT ;  /* 0x0000000b07077c10 */ /* 0x000fc60008ffe4ff */
[----:B------:R-:W-:Y:S04]  /*b080*/  STL [R1+0x460], R8 ;  /* 0x0004600801007387 */ /* 0x000fe80000100800 */
[----:B------:R0:W-:Y:S04]  /*b090*/  STL [R1+0x358], R9 ;  /* 0x0003580901007387 */ /* 0x0001e80000100800 */
[----:B------:R-:W4:Y:S01]  /*b0a0*/  LDL.LU R18, [R1+0xc] ;  /* 0x00000c0001127983 */ /* 0x000f220000300800 */
[----:B0-----:R-:W-:-:S03]  /*b0b0*/  IADD3 R9, P1, R24, UR10, RZ ;  /* 0x0000000a18097c10 */ /* 0x001fc6000ff3e0ff */
[----:B------:R-:W-:Y:S01]  /*b0c0*/  STL [R1+0x464], R7 ;  /* 0x0004640701007387 */ /* 0x000fe20000100800 */
[----:B------:R-:W-:-:S03]  /*b0d0*/  IADD3.X R6, R6, UR11, RZ, P2, !PT ;  /* 0x0000000b06067c10 */ /* 0x000fc600097fe4ff */
[----:B------:R0:W-:Y:S04]  /*b0e0*/  STL [R1+0x35c], R9 ;  /* 0x00035c0901007387 */ /* 0x0001e80000100800 */
[----:B------:R-:W5:Y:S04]  /*b0f0*/  LDL.LU R20, [R1+0x10] ;  /* 0x0000100001147983 */ /* 0x000f680000300800 */
[----:B------:R-:W-:Y:S01]  /*b100*/  STL [R1+0x468], R6 ;  /* 0x0004680601007387 */ /* 0x000fe20000100800 */
[----:B0-----:R-:W-:-:S03]  /*b110*/  IADD3 R9, P2, R25, UR10, RZ ;  /* 0x0000000a19097c10 */ /* 0x001fc6000ff5e0ff */
[----:B------:R-:W5:Y:S01]  /*b120*/  LDL.LU R11, [R1+0x14] ;  /* 0x00001400010b7983 */ /* 0x000f620000300800 */
[----:B------:R-:W-:-:S03]  /*b130*/  IADD3.X R5, R5, UR11, RZ, P3, !PT ;  /* 0x0000000b05057c10 */ /* 0x000fc60009ffe4ff */
[----:B------:R0:W-:Y:S04]  /*b140*/  STL [R1+0x360], R9 ;  /* 0x0003600901007387 */ /* 0x0001e80000100800 */
[----:B------:R-:W5:Y:S01]  /*b150*/  LDL.LU R13, [R1+0x18] ;  /* 0x00001800010d7983 */ /* 0x000f620000300800 */
[----:B0-----:R-:W-:-:S03]  /*b160*/  IADD3 R9, P3, R26, UR10, RZ ;  /* 0x0000000a1a097c10 */ /* 0x001fc6000ff7e0ff */
[----:B------:R-:W-:Y:S04]  /*b170*/  STL [R1+0x46c], R5 ;  /* 0x00046c0501007387 */ /* 0x000fe80000100800 */
[----:B------:R0:W-:Y:S04]  /*b180*/  STL [R1+0x364], R9 ;  /* 0x0003640901007387 */ /* 0x0001e80000100800 */
[----:B------:R-:W5:Y:S01]  /*b190*/  LDL.LU R15, [R1+0x1c] ;  /* 0x00001c00010f7983 */ /* 0x000f620000300800 */
[----:B------:R-:W-:Y:S02]  /*b1a0*/  IADD3.X R4, R4, UR11, RZ, P4, !PT ;  /* 0x0000000b04047c10 */ /* 0x000fe4000a7fe4ff */
[----:B------:R-:W-:-:S02]  /*b1b0*/  SHF.R.S32.HI R3, RZ, 0x1f, R21 ;  /* 0x0000001fff037819 */ /* 0x000fc40000011415 */
[----:B0-----:R-:W-:Y:S01]  /*b1c0*/  IADD3 R9, P4, R27, UR10, RZ ;  /* 0x0000000a1b097c10 */ /* 0x001fe2000ff9e0ff */
[----:B------:R-:W-:Y:S01]  /*b1d0*/  STL [R1+0x470], R4 ;  /* 0x0004700401007387 */ /* 0x000fe20000100800 */
[----:B------:R-:W-:-:S03]  /*b1e0*/  IADD3.X R3, R3, UR11, RZ, P5, !PT ;  /* 0x0000000b03037c10 */ /* 0x000fc6000affe4ff */
[----:B------:R0:W-:Y:S04]  /*b1f0*/  STL [R1+0x368], R9 ;  /* 0x0003680901007387 */ /* 0x0001e80000100800 */
[----:B------:R-:W5:Y:S01]  /*b200*/  LDL.LU R17, [R1+0x20] ;  /* 0x0000200001117983 */ /* 0x000f620000300800 */
[----:B------:R-:W-:Y:S02]  /*b210*/  SHF.R.S32.HI R2, RZ, 0x1f, R22 ;  /* 0x0000001fff027819 */ /* 0x000fe40000011416 */
[----:B0-----:R-:W-:Y:S01]  /*b220*/  IADD3 R9, P5, R28, UR10, RZ ;  /* 0x0000000a1c097c10 */ /* 0x001fe2000ffbe0ff */
[----:B------:R-:W-:Y:S04]  /*b230*/  STL [R1+0x474], R3 ;  /* 0x0004740301007387 */ /* 0x000fe80000100800 */
[----:B------:R0:W-:Y:S01]  /*b240*/  STL [R1+0x36c], R9 ;  /* 0x00036c0901007387 */ /* 0x0001e20000100800 */
[----:B------:R-:W-:-:S03]  /*b250*/  IADD3.X R2, R2, UR11, RZ, P6, !PT ;  /* 0x0000000b02027c10 */ /* 0x000fc6000b7fe4ff */
[----:B------:R-:W5:Y:S01]  /*b260*/  LDL.LU R14, [R1+0x24] ;  /* 0x00002400010e7983 */ /* 0x000f620000300800 */
[----:B------:R-:W-:Y:S02]  /*b270*/  SHF.R.S32.HI R0, RZ, 0x1f, R23 ;  /* 0x0000001fff007819 */ /* 0x000fe40000011417 */
[----:B0-----:R-:W-:Y:S01]  /*b280*/  IADD3 R9, P6, R29, UR10, RZ ;  /* 0x0000000a1d097c10 */ /* 0x001fe2000ffde0ff */
[----:B------:R2:W-:Y:S01]  /*b290*/  STL [R1+0x478], R2 ;  /* 0x0004780201007387 */ /* 0x0005e20000100800 */
[----:B------:R-:W-:-:S03]  /*b2a0*/  IADD3.X R0, R0, UR11, RZ, P0, !PT ;  /* 0x0000000b00007c10 */ /* 0x000fc600087fe4ff */
[----:B------:R0:W-:Y:S01]  /*b2b0*/  STL [R1+0x370], R9 ;  /* 0x0003700901007387 */ /* 0x0001e20000100800 */
[----:B--2---:R-:W-:Y:S02]  /*b2c0*/  SHF.R.S32.HI R2, RZ, 0x1f, R19 ;  /* 0x0000001fff027819 */ /* 0x004fe40000011413 */
[----:B0-----:R-:W-:Y:S02]  /*b2d0*/  IADD3 R9, P0, R19, UR10, RZ ;  /* 0x0000000a13097c10 */ /* 0x001fe4000ff1e0ff */
[----:B------:R-:W2:Y:S01]  /*b2e0*/  LDL.LU R19, [R1+0x28] ;  /* 0x0000280001137983 */ /* 0x000ea20000300800 */
[----:B------:R-:W-:-:S03]  /*b2f0*/  SHF.R.S32.HI R8, RZ, 0x1f, R24 ;  /* 0x0000001fff087819 */ /* 0x000fc60000011418 */
[----:B------:R3:W-:Y:S01]  /*b300*/  STL [R1+0x47c], R0 ;  /* 0x00047c0001007387 */ /* 0x0007e20000100800 */
[----:B------:R-:W-:-:S03]  /*b310*/  IADD3.X R8, R8, UR11, RZ, P1, !PT ;  /* 0x0000000b08087c10 */ /* 0x000fc60008ffe4ff */
[----:B------:R0:W-:Y:S01]  /*b320*/  STL [R1+0x374], R9 ;  /* 0x0003740901007387 */ /* 0x0001e20000100800 */
[----:B------:R-:W-:Y:S02]  /*b330*/  SHF.R.S32.HI R7, RZ, 0x1f, R25 ;  /* 0x0000001fff077819 */ /* 0x000fe40000011419 */
[----:B---3--:R-:W-:Y:S02]  /*b340*/  SHF.R.S32.HI R0, RZ, 0x1f, R16 ;  /* 0x0000001fff007819 */ /* 0x008fe40000011410 */
[----:B0-----:R-:W-:Y:S02]  /*b350*/  IADD3 R9, P1, R16, UR10, RZ ;  /* 0x0000000a10097c10 */ /* 0x001fe4000ff3e0ff */
[----:B------:R-:W3:Y:S01]  /*b360*/  LDL.LU R16, [R1+0x2c] ;  /* 0x00002c0001107983 */ /* 0x000ee20000300800 */
[----:B------:R-:W-:-:S03]  /*b370*/  IADD3.X R7, R7, UR11, RZ, P2, !PT ;  /* 0x0000000b07077c10 */ /* 0x000fc600097fe4ff */
[----:B------:R4:W-:Y:S01]  /*b380*/  STL [R1+0x480], R8 ;  /* 0x0004800801007387 */ /* 0x0009e20000100800 */
[----:B------:R-:W-:-:S03]  /*b390*/  SHF.R.S32.HI R6, RZ, 0x1f, R26 ;  /* 0x0000001fff067819 */ /* 0x000fc6000001141a */
[----:B------:R0:W-:Y:S01]  /*b3a0*/  STL [R1+0x378], R9 ;  /* 0x0003780901007387 */ /* 0x0001e20000100800 */
[----:B------:R-:W-:Y:S02]  /*b3b0*/  IADD3.X R10, R6, UR11, RZ, P3, !PT ;  /* 0x0000000b060a7c10 */ /* 0x000fe40009ffe4ff */
[----:B----4-:R-:W-:Y:S02]  /*b3c0*/  SHF.R.S32.HI R8, RZ, 0x1f, R18 ;  /* 0x0000001fff087819 */ /* 0x010fe40000011412 */
[----:B0-----:R-:W-:Y:S02]  /*b3d0*/  IADD3 R9, P2, R18, UR10, RZ ;  /* 0x0000000a12097c10 */ /* 0x001fe4000ff5e0ff */
[----:B------:R-:W4:Y:S01]  /*b3e0*/  LDL.LU R18, [R1+0x30] ;  /* 0x0000300001127983 */ /* 0x000f220000300800 */
[----:B------:R-:W-:-:S03]  /*b3f0*/  SHF.R.S32.HI R5, RZ, 0x1f, R27 ;  /* 0x0000001fff057819 */ /* 0x000fc6000001141b */
[----:B------:R-:W-:Y:S04]  /*b400*/  STL [R1+0x484], R7 ;  /* 0x0004840701007387 */ /* 0x000fe80000100800 */
[----:B------:R5:W-:Y:S01]  /*b410*/  STL [R1+0x37c], R9 ;  /* 0x00037c0901007387 */ /* 0x000be20000100800 */
[----:B------:R-:W-:-:S03]  /*b420*/  IADD3.X R5, R5, UR11, RZ, P4, !PT ;  /* 0x0000000b05057c10 */ /* 0x000fc6000a7fe4ff */
[----:B------:R-:W-:Y:S01]  /*b430*/  STL [R1+0x488], R10 ;  /* 0x0004880a01007387 */ /* 0x000fe20000100800 */
[----:B-----5:R-:W-:Y:S02]  /*b440*/  IADD3 R9, P3, R20, UR10, RZ ;  /* 0x0000000a14097c10 */ /* 0x020fe4000ff7e0ff */
[----:B------:R-:W-:-:S03]  /*b450*/  SHF.R.S32.HI R7, RZ, 0x1f, R20 ;  /* 0x0000001fff077819 */ /* 0x000fc60000011414 */
[----:B------:R0:W-:Y:S01]  /*b460*/  STL [R1+0x380], R9 ;  /* 0x0003800901007387 */ /* 0x0001e20000100800 */
[----:B------:R-:W-:-:S03]  /*b470*/  SHF.R.S32.HI R4, RZ, 0x1f, R28 ;  /* 0x0000001fff047819 */ /* 0x000fc6000001141c */
[----:B------:R-:W5:Y:S01]  /*b480*/  LDL.LU R20, [R1+0x34] ;  /* 0x0000340001147983 */ /* 0x000f620000300800 */
[----:B------:R-:W-:Y:S02]  /*b490*/  SHF.R.S32.HI R6, RZ, 0x1f, R11 ;  /* 0x0000001fff067819 */ /* 0x000fe4000001140b */
[----:B0-----:R-:W-:Y:S01]  /*b4a0*/  IADD3 R9, P4, R11, UR10, RZ ;  /* 0x0000000a0b097c10 */ /* 0x001fe2000ff9e0ff */
[----:B------:R-:W-:Y:S01]  /*b4b0*/  STL [R1+0x48c], R5 ;  /* 0x00048c0501007387 */ /* 0x000fe20000100800 */
[----:B------:R-:W-:-:S03]  /*b4c0*/  IADD3.X R4, R4, UR11, RZ, P5, !PT ;  /* 0x0000000b04047c10 */ /* 0x000fc6000affe4ff */
[----:B------:R0:W-:Y:S01]  /*b4d0*/  STL [R1+0x384], R9 ;  /* 0x0003840901007387 */ /* 0x0001e20000100800 */
[----:B------:R-:W-:-:S03]  /*b4e0*/  SHF.R.S32.HI R3, RZ, 0x1f, R29 ;  /* 0x0000001fff037819 */ /* 0x000fc6000001141d */
[----:B------:R-:W5:Y:S01]  /*b4f0*/  LDL.LU R11, [R1+0x38] ;  /* 0x00003800010b7983 */ /* 0x000f620000300800 */
[----:B------:R-:W-:Y:S02]  /*b500*/  IADD3.X R3, R3, UR11, RZ, P6, !PT ;  /* 0x0000000b03037c10 */ /* 0x000fe4000b7fe4ff */
[----:B0-----:R-:W-:Y:S01]  /*b510*/  IADD3 R9, P5, R13, UR10, RZ ;  /* 0x0000000a0d097c10 */ /* 0x001fe2000ffbe0ff */
[----:B------:R-:W-:Y:S01]  /*b520*/  STL [R1+0x490], R4 ;  /* 0x0004900401007387 */ /* 0x000fe20000100800 */
[----:B------:R-:W-:-:S03]  /*b530*/  SHF.R.S32.HI R5, RZ, 0x1f, R13 ;  /* 0x0000001fff057819 */ /* 0x000fc6000001140d */
[----:B------:R0:W-:Y:S04]  /*b540*/  STL [R1+0x388], R9 ;  /* 0x0003880901007387 */ /* 0x0001e80000100800 */
[----:B------:R-:W5:Y:S01]  /*b550*/  LDL.LU R13, [R1+0x3c] ;  /* 0x00003c00010d7983 */ /* 0x000f620000300800 */
[----:B0-----:R-:W-:-:S03]  /*b560*/  IADD3 R9, P6, R15, UR10, RZ ;  /* 0x0000000a0f097c10 */ /* 0x001fc6000ffde0ff */
[----:B------:R-:W-:Y:S01]  /*b570*/  STL [R1+0x494], R3 ;  /* 0x0004940301007387 */ /* 0x000fe20000100800 */
[----:B------:R-:W-:-:S03]  /*b580*/  SHF.R.S32.HI R4, RZ, 0x1f, R15 ;  /* 0x0000001fff047819 */ /* 0x000fc6000001140f */
[----:B------:R0:W-:Y:S04]  /*b590*/  STL [R1+0x38c], R9 ;  /* 0x00038c0901007387 */ /* 0x0001e80000100800 */
[----:B------:R-:W5:Y:S01]  /*b5a0*/  LDL.LU R15, [R1+0x40] ;  /* 0x00004000010f7983 */ /* 0x000f620000300800 */
[----:B------:R-:W-:Y:S02]  /*b5b0*/  IADD3.X R2, R2, UR11, RZ, P0, !PT ;  /* 0x0000000b02027c10 */ /* 0x000fe400087fe4ff */
[----:B0-----:R-:W-:-:S03]  /*b5c0*/  IADD3 R9, P0, R17, UR10, RZ ;  /* 0x0000000a11097c10 */ /* 0x001fc6000ff1e0ff */
[----:B------:R-:W-:Y:S01]  /*b5d0*/  STL [R1+0x498], R2 ;  /* 0x0004980201007387 */ /* 0x000fe20000100800 */
[----:B------:R-:W-:Y:S02]  /*b5e0*/  SHF.R.S32.HI R3, RZ, 0x1f, R17 ;  /* 0x0000001fff037819 */ /* 0x000fe40000011411 */
[----:B------:R-:W-:Y:S01]  /*b5f0*/  IADD3.X R0, R0, UR11, RZ, P1, !PT ;  /* 0x0000000b00007c10 */ /* 0x000fe20008ffe4ff */
[----:B------:R0:W-:Y:S04]  /*b600*/  STL [R1+0x390], R9 ;  /* 0x0003900901007387 */ /* 0x0001e80000100800 */
[----:B------:R-:W5:Y:S01]  /*b610*/  LDL.LU R17, [R1+0x44] ;  /* 0x0000440001117983 */ /* 0x000f620000300800 */
[----:B0-----:R-:W-:-:S03]  /*b620*/  IADD3 R9, P1, R14, UR10, RZ ;  /* 0x0000000a0e097c10 */ /* 0x001fc6000ff3e0ff */
[----:B------:R-:W-:Y:S01]  /*b630*/  STL [R1+0x49c], R0 ;  /* 0x00049c0001007387 */ /* 0x000fe20000100800 */
[----:B------:R-:W-:-:S03]  /*b640*/  SHF.R.S32.HI R2, RZ, 0x1f, R14 ;  /* 0x0000001fff027819 */ /* 0x000fc6000001140e */
[----:B------:R2:W-:Y:S04]  /*b650*/  STL [R1+0x394], R9 ;  /* 0x0003940901007387 */ /* 0x0005e80000100800 */
[----:B------:R-:W5:Y:S01]  /*b660*/  LDL.LU R14, [R1+0x48] ;  /* 0x00004800010e7983 */ /* 0x000f620000300800 */
[----:B------:R-:W-:-:S05]  /*b670*/  IADD3.X R8, R8, UR11, RZ, P2, !PT ;  /* 0x0000000b08087c10 */ /* 0x000fca00097fe4ff */
[----:B------:R-:W-:Y:S01]  /*b680*/  STL [R1+0x4a0], R8 ;  /* 0x0004a00801007387 */ /* 0x000fe20000100800 */
[----:B--2---:R-:W-:Y:S02]  /*b690*/  IADD3 R9, P2, R19, UR10, RZ ;  /* 0x0000000a13097c10 */ /* 0x004fe4000ff5e0ff */
[----:B------:R-:W-:-:S03]  /*b6a0*/  SHF.R.S32.HI R0, RZ, 0x1f, R19 ;  /* 0x0000001fff007819 */ /* 0x000fc60000011413 */
[----:B------:R3:W-:Y:S04]  /*b6b0*/  STL [R1+0x398], R9 ;  /* 0x0003980901007387 */ /* 0x0007e80000100800 */
[----:B------:R-:W2:Y:S01]  /*b6c0*/  LDL.LU R19, [R1+0x4c] ;  /* 0x00004c0001137983 */ /* 0x000ea20000300800 */
[----:B------:R-:W-:Y:S02]  /*b6d0*/  IADD3.X R7, R7, UR11, RZ, P3, !PT ;  /* 0x0000000b07077c10 */ /* 0x000fe40009ffe4ff */
[----:B------:R-:W-:-:S03]  /*b6e0*/  IADD3.X R6, R6, UR11, RZ, P4, !PT ;  /* 0x0000000b06067c10 */ /* 0x000fc6000a7fe4ff */
[----:B------:R4:W-:Y:S01]  /*b6f0*/  STL [R1+0x4a4], R7 ;  /* 0x0004a40701007387 */ /* 0x0009e20000100800 */
[----:B---3--:R-:W-:Y:S02]  /*b700*/  IADD3 R9, P3, R16, UR10, RZ ;  /* 0x0000000a10097c10 */ /* 0x008fe4000ff7e0ff */
[----:B------:R-:W-:-:S03]  /*b710*/  SHF.R.S32.HI R8, RZ, 0x1f, R16 ;  /* 0x0000001fff087819 */ /* 0x000fc60000011410 */
[----:B------:R0:W-:Y:S04]  /*b720*/  STL [R1+0x39c], R9 ;  /* 0x00039c0901007387 */ /* 0x0001e80000100800 */
[----:B------:R-:W3:Y:S04]  /*b730*/  LDL.LU R16, [R1+0x50] ;  /* 0x0000500001107983 */ /* 0x000ee80000300800 */
[----:B------:R5:W-:Y:S01]  /*b740*/  STL [R1+0x4a8], R6 ;  /* 0x0004a80601007387 */ /* 0x000be20000100800 */
[----:B------:R-:W-:Y:S02]  /*b750*/  IADD3.X R5, R5, UR11, RZ, P5, !PT ;  /* 0x0000000b05057c10 */ /* 0x000fe4000affe4ff */
[----:B----4-:R-:W-:-:S02]  /*b760*/  SHF.R.S32.HI R7, RZ, 0x1f, R18 ;  /* 0x0000001fff077819 */ /* 0x010fc40000011412 */
[----:B0-----:R-:W-:Y:S02]  /*b770*/  IADD3 R9, P4, R18, UR10, RZ ;  /* 0x0000000a12097c10 */ /* 0x001fe4000ff9e0ff */
[----:B------:R-:W4:Y:S04]  /*b780*/  LDL.LU R18, [R1+0x54] ;  /* 0x0000540001127983 */ /* 0x000f280000300800 */
[----:B------:R0:W-:Y:S01]  /*b790*/  STL [R1+0x3a0], R9 ;  /* 0x0003a00901007387 */ /* 0x0001e20000100800 */
[----:B------:R-:W-:Y:S02]  /*b7a0*/  IADD3.X R4, R4, UR11, RZ, P6, !PT ;  /* 0x0000000b04047c10 */ /* 0x000fe4000b7fe4ff */
[----:B------:R-:W-:Y:S02]  /*b7b0*/  IADD3.X R3, R3, UR11, RZ, P0, !PT ;  /* 0x0000000b03037c10 */ /* 0x000fe400087fe4ff */
[----:B-----5:R-:W-:-:S02]  /*b7c0*/  SHF.R.S32.HI R6, RZ, 0x1f, R20 ;  /* 0x0000001fff067819 */ /* 0x020fc40000011414 */
[----:B0-----:R-:W-:Y:S02]  /*b7d0*/  IADD3 R9, P5, R20, UR10, RZ ;  /* 0x0000000a14097c10 */ /* 0x001fe4000ffbe0ff */
[----:B------:R-:W5:Y:S04]  /*b7e0*/  LDL.LU R20, [R1+0x58] ;  /* 0x0000580001147983 */ /* 0x000f680000300800 */
[----:B------:R0:W-:Y:S04]  /*b7f0*/  STL [R1+0x4ac], R5 ;  /* 0x0004ac0501007387 */ /* 0x0001e80000100800 */
[----:B------:R1:W-:Y:S01]  /*b800*/  STL [R1+0x3a4], R9 ;  /* 0x0003a40901007387 */ /* 0x0003e20000100800 */
[----:B0-----:R-:W-:-:S02]  /*b810*/  SHF.R.S32.HI R5, RZ, 0x1f, R11 ;  /* 0x0000001fff057819 */ /* 0x001fc4000001140b */
[----:B-1----:R-:W-:Y:S02]  /*b820*/  IADD3 R9, P6, R11, UR10, RZ ;  /* 0x0000000a0b097c10 */ /* 0x002fe4000ffde0ff */
[----:B------:R-:W5:Y:S04]  /*b830*/  LDL.LU R11, [R1+0x5c] ;  /* 0x00005c00010b7983 */ /* 0x000f680000300800 */
[----:B------:R0:W-:Y:S04]  /*b840*/  STL [R1+0x4b0], R4 ;  /* 0x0004b00401007387 */ /* 0x0001e80000100800 */
[----:B------:R1:W-:Y:S01]  /*b850*/  STL [R1+0x3a8], R9 ;  /* 0x0003a80901007387 */ /* 0x0003e20000100800 */
[----:B------:R-:W-:-:S02]  /*b860*/  IADD3.X R2, R2, UR11, RZ, P1, !PT ;  /* 0x0000000b02027c10 */ /* 0x000fc40008ffe4ff */
[----:B0-----:R-:W-:Y:S02]  /*b870*/  SHF.R.S32.HI R4, RZ, 0x1f, R13 ;  /* 0x0000001fff047819 */ /* 0x001fe4000001140d */
[----:B-1----:R-:W-:Y:S02]  /*b880*/  IADD3 R9, P0, R13, UR10, RZ ;  /* 0x0000000a0d097c10 */ /* 0x002fe4000ff1e0ff */
[----:B------:R-:W5:Y:S04]  /*b890*/  LDL.LU R13, [R1+0x70] ;  /* 0x00007000010d7983 */ /* 0x000f680000300800 */
[----:B------:R0:W-:Y:S04]  /*b8a0*/  STL [R1+0x4b4], R3 ;  /* 0x0004b40301007387 */ /* 0x0001e80000100800 */
[----:B------:R1:W-:Y:S01]  /*b8b0*/  STL [R1+0x3ac], R9 ;  /* 0x0003ac0901007387 */ /* 0x0003e20000100800 */
[----:B0-----:R-:W-:-:S02]  /*b8c0*/  SHF.R.S32.HI R3, RZ, 0x1f, R15 ;  /* 0x0000001fff037819 */ /* 0x001fc4000001140f */
[----:B-1----:R-:W-:Y:S02]  /*b8d0*/  IADD3 R9, P1, R15, UR10, RZ ;  /* 0x0000000a0f097c10 */ /* 0x002fe4000ff3e0ff */
[----:B------:R-:W5:Y:S01]  /*b8e0*/  LDL.LU R15, [R1+0x74] ;  /* 0x00007400010f7983 */ /* 0x000f620000300800 */
[----:B------:R-:W-:-:S03]  /*b8f0*/  IADD3.X R0, R0, UR11, RZ, P2, !PT ;  /* 0x0000000b00007c10 */ /* 0x000fc600097fe4ff */
[----:B------:R0:W-:Y:S04]  /*b900*/  STL [R1+0x4b8], R2 ;  /* 0x0004b80201007387 */ /* 0x0001e80000100800 */
[----:B------:R1:W-:Y:S01]  /*b910*/  STL [R1+0x3b0], R9 ;  /* 0x0003b00901007387 */ /* 0x0003e20000100800 */
[----:B------:R-:W-:Y:S02]  /*b920*/  IADD3.X R8, R8, UR11, RZ, P3, !PT ;  /* 0x0000000b08087c10 */ /* 0x000fe40009ffe4ff */
        /* <DEDUP_REMOVED lines=11> */
[----:B--2---:R-:W-:Y:S02]  /*b9e0*/  SHF.R.S32.HI R8, RZ, 0x1f, R19 ;  /* 0x0000001fff087819 */ /* 0x004fe40000011413 */
[----:B0-----:R-:W-:Y:S02]  /*b9f0*/  IADD3 R9, P4, R19, UR10, RZ ;  /* 0x0000000a13097c10 */ /* 0x001fe4000ff9e0ff */
[----:B------:R-:W2:Y:S01]  /*ba00*/  LDL.LU R19, [R1+0x84] ;  /* 0x0000840001137983 */ /* 0x000ea20000300800 */
[----:B------:R-:W-:-:S03]  /*ba10*/  IADD3.X R10, R6, UR11, RZ, P5, !PT ;  /* 0x0000000b060a7c10 */ /* 0x000fc6000affe4ff */
[----:B------:R-:W-:Y:S04]  /*ba20*/  STL [R1+0x4c4], R7 ;  /* 0x0004c40701007387 */ /* 0x000fe80000100800 */
[----:B------:R3:W-:Y:S01]  /*ba30*/  STL [R1+0x3bc], R9 ;  /* 0x0003bc0901007387 */ /* 0x0007e20000100800 */
[----:B------:R-:W-:-:S03]  /*ba40*/  IADD3.X R5, R5, UR11, RZ, P6, !PT ;  /* 0x0000000b05057c10 */ /* 0x000fc6000b7fe4ff */
[----:B------:R-:W-:Y:S01]  /*ba50*/  STL [R1+0x4c8], R10 ;  /* 0x0004c80a01007387 */ /* 0x000fe20000100800 */
[----:B---3--:R-:W-:Y:S02]  /*ba60*/  IADD3 R9, P5, R16, UR10, RZ ;  /* 0x0000000a10097c10 */ /* 0x008fe4000ffbe0ff */
[----:B------:R-:W-:-:S03]  /*ba70*/  SHF.R.S32.HI R7, RZ, 0x1f, R16 ;  /* 0x0000001fff077819 */ /* 0x000fc60000011410 */
[----:B------:R4:W-:Y:S04]  /*ba80*/  STL [R1+0x3c0], R9 ;  /* 0x0003c00901007387 */ /* 0x0009e80000100800 */
[----:B------:R-:W3:Y:S01]  /*ba90*/  LDL.LU R16, [R1+0x90] ;  /* 0x0000900001107983 */ /* 0x000ee20000300800 */
[----:B----4-:R-:W-:-:S03]  /*baa0*/  IADD3 R9, P6, R18, UR10, RZ ;  /* 0x0000000a12097c10 */ /* 0x010fc6000ffde0ff */
[----:B------:R-:W-:Y:S01]  /*bab0*/  STL [R1+0x4cc], R5 ;  /* 0x0004cc0501007387 */ /* 0x000fe20000100800 */
[----:B------:R-:W-:Y:S02]  /*bac0*/  SHF.R.S32.HI R6, RZ, 0x1f, R18 ;  /* 0x0000001fff067819 */ /* 0x000fe40000011412 */
[----:B------:R-:W-:Y:S01]  /*bad0*/  IADD3.X R4, R4, UR11, RZ, P0, !PT ;  /* 0x0000000b04047c10 */ /* 0x000fe200087fe4ff */
[----:B------:R5:W-:Y:S04]  /*bae0*/  STL [R1+0x3c4], R9 ;  /* 0x0003c40901007387 */ /* 0x000be80000100800 */
[----:B------:R-:W4:Y:S01]  /*baf0*/  LDL.LU R18, [R1+0x94] ;  /* 0x0000940001127983 */ /* 0x000f220000300800 */
[----:B------:R-:W-:-:S03]  /*bb00*/  IADD3.X R3, R3, UR11, RZ, P1, !PT ;  /* 0x0000000b03037c10 */ /* 0x000fc60008ffe4ff */
[----:B------:R-:W-:Y:S01]  /*bb10*/  STL [R1+0x4d0], R4 ;  /* 0x0004d00401007387 */ /* 0x000fe20000100800 */
[----:B------:R-:W-:Y:S02]  /*bb20*/  IADD3.X R2, R2, UR11, RZ, P2, !PT ;  /* 0x0000000b02027c10 */ /* 0x000fe400097fe4ff */
[----:B-----5:R-:W-:Y:S02]  /*bb30*/  IADD3 R9, P0, R20, UR10, RZ ;  /* 0x0000000a14097c10 */ /* 0x020fe4000ff1e0ff */
[----:B------:R-:W-:-:S03]  /*bb40*/  SHF.R.S32.HI R5, RZ, 0x1f, R20 ;  /* 0x0000001fff057819 */ /* 0x000fc60000011414 */
[----:B------:R0:W-:Y:S04]  /*bb50*/  STL [R1+0x3c8], R9 ;  /* 0x0003c80901007387 */ /* 0x0001e80000100800 */
[----:B------:R-:W5:Y:S04]  /*bb60*/  LDL.LU R20, [R1+0xa4] ;  /* 0x0000a40001147983 */ /* 0x000f680000300800 */
[----:B------:R-:W-:Y:S01]  /*bb70*/  STL [R1+0x4d4], R3 ;  /* 0x0004d40301007387 */ /* 0x000fe20000100800 */
[----:B0-----:R-:W-:Y:S02]  /*bb80*/  IADD3 R9, P1, R11, UR10, RZ ;  /* 0x0000000a0b097c10 */ /* 0x001fe4000ff3e0ff */
[----:B------:R-:W-:-:S03]  /*bb90*/  SHF.R.S32.HI R4, RZ, 0x1f, R11 ;  /* 0x0000001fff047819 */ /* 0x000fc6000001140b */
[----:B------:R0:W-:Y:S04]  /*bba0*/  STL [R1+0x3cc], R9 ;  /* 0x0003cc0901007387 */ /* 0x0001e80000100800 */
[----:B------:R-:W5:Y:S01]  /*bbb0*/  LDL.LU R11, [R1+0xa8] ;  /* 0x0000a800010b7983 */ /* 0x000f620000300800 */
[----:B------:R-:W-:-:S03]  /*bbc0*/  IADD3.X R0, R0, UR11, RZ, P3, !PT ;  /* 0x0000000b00007c10 */ /* 0x000fc60009ffe4ff */
[----:B------:R-:W-:Y:S01]  /*bbd0*/  STL [R1+0x4d8], R2 ;  /* 0x0004d80201007387 */ /* 0x000fe20000100800 */
[----:B0-----:R-:W-:Y:S02]  /*bbe0*/  IADD3 R9, P2, R13, UR10, RZ ;  /* 0x0000000a0d097c10 */ /* 0x001fe4000ff5e0ff */
        /* <DEDUP_REMOVED lines=8> */
[----:B------:R-:W-:Y:S02]  /*bc70*/  IADD3.X R8, R8, UR11, RZ, P4, !PT ;  /* 0x0000000b08087c10 */ /* 0x000fe4000a7fe4ff */
[----:B------:R-:W-:-:S03]  /*bc80*/  IADD3.X R7, R7, UR11, RZ, P5, !PT ;  /* 0x0000000b07077c10 */ /* 0x000fc6000affe4ff */
[----:B------:R-:W-:Y:S01]  /*bc90*/  STL [R1+0x4e0], R8 ;  /* 0x0004e00801007387 */ /* 0x000fe20000100800 */
[----:B0-----:R-:W-:Y:S02]  /*bca0*/  IADD3 R9, P4, R17, UR10, RZ ;  /* 0x0000000a11097c10 */ /* 0x001fe4000ff9e0ff */
[----:B------:R-:W-:-:S03]  /*bcb0*/  SHF.R.S32.HI R0, RZ, 0x1f, R17 ;  /* 0x0000001fff007819 */ /* 0x000fc60000011411 */
[----:B------:R0:W-:Y:S04]  /*bcc0*/  STL [R1+0x3d8], R9 ;  /* 0x0003d80901007387 */ /* 0x0001e80000100800 */
[----:B------:R-:W5:Y:S01]  /*bcd0*/  LDL.LU R17, [R1+0xb4] ;  /* 0x0000b40001117983 */ /* 0x000f620000300800 */
[----:B------:R-:W-:-:S03]  /*bce0*/  IADD3.X R6, R6, UR11, RZ, P6, !PT ;  /* 0x0000000b06067c10 */ /* 0x000fc6000b7fe4ff */
[----:B------:R2:W-:Y:S01]  /*bcf0*/  STL [R1+0x4e4], R7 ;  /* 0x0004e40701007387 */ /* 0x0005e20000100800 */
[----:B0-----:R-:W-:Y:S02]  /*bd00*/  IADD3 R9, P5, R14, UR10, RZ ;  /* 0x0000000a0e097c10 */ /* 0x001fe4000ffbe0ff */
[----:B------:R-:W-:-:S03]  /*bd10*/  SHF.R.S32.HI R8, RZ, 0x1f, R14 ;  /* 0x0000001fff087819 */ /* 0x000fc6000001140e */
[----:B------:R0:W-:Y:S04]  /*bd20*/  STL [R1+0x3e0], R9 ;  /* 0x0003e00901007387 */ /* 0x0001e80000100800 */
[----:B------:R-:W5:Y:S04]  /*bd30*/  LDL.LU R14, [R1+0xbc] ;  /* 0x0000bc00010e7983 */ /* 0x000f680000300800 */
[----:B------:R3:W-:Y:S01]  /*bd40*/  STL [R1+0x4e8], R6 ;  /* 0x0004e80601007387 */ /* 0x0007e20000100800 */
[----:B--2---:R-:W-:Y:S02]  /*bd50*/  SHF.R.S32.HI R7, RZ, 0x1f, R19 ;  /* 0x0000001fff077819 */ /* 0x004fe40000011413 */
[----:B0-----:R-:W-:-:S02]  /*bd60*/  IADD3 R9, P6, R19, UR10, RZ ;  /* 0x0000000a13097c10 */ /* 0x001fc4000ffde0ff */
[----:B------:R-:W2:Y:S01]  /*bd70*/  LDL.LU R19, [R1+0xc8] ;  /* 0x0000c80001137983 */ /* 0x000ea20000300800 */
[----:B------:R-:W-:-:S03]  /*bd80*/  IADD3.X R5, R5, UR11, RZ, P0, !PT ;  /* 0x0000000b05057c10 */ /* 0x000fc600087fe4ff */
[----:B------:R0:W-:Y:S01]  /*bd90*/  STL [R1+0x3e4], R9 ;  /* 0x0003e40901007387 */ /* 0x0001e20000100800 */
[----:B------:R-:W-:Y:S02]  /*bda0*/  IADD3.X R4, R4, UR11, RZ, P1, !PT ;  /* 0x0000000b04047c10 */ /* 0x000fe40008ffe4ff */
[----:B------:R-:W-:Y:S02]  /*bdb0*/  IADD3.X R3, R3, UR11, RZ, P2, !PT ;  /* 0x0000000b03037c10 */ /* 0x000fe400097fe4ff */
[----:B---3--:R-:W-:Y:S02]  /*bdc0*/  SHF.R.S32.HI R6, RZ, 0x1f, R16 ;  /* 0x0000001fff067819 */ /* 0x008fe40000011410 */
[----:B0-----:R-:W-:Y:S02]  /*bdd0*/  IADD3 R9, P0, R16, UR10, RZ ;  /* 0x0000000a10097c10 */ /* 0x001fe4000ff1e0ff */
[----:B------:R-:W3:Y:S04]  /*bde0*/  LDL.LU R16, [R1+0xcc] ;  /* 0x0000cc0001107983 */ /* 0x000ee80000300800 */
[----:B------:R4:W-:Y:S04]  /*bdf0*/  STL [R1+0x4ec], R5 ;  /* 0x0004ec0501007387 */ /* 0x0009e80000100800 */
[----:B------:R0:W-:Y:S01]  /*be00*/  STL [R1+0x3e8], R9 ;  /* 0x0003e80901007387 */ /* 0x0001e20000100800 */
[----:B----4-:R-:W-:-:S02]  /*be10*/  SHF.R.S32.HI R5, RZ, 0x1f, R18 ;  /* 0x0000001fff057819 */ /* 0x010fc40000011412 */
[----:B0-----:R-:W-:Y:S02]  /*be20*/  IADD3 R9, P1, R18, UR10, RZ ;  /* 0x0000000a12097c10 */ /* 0x001fe4000ff3e0ff */
[----:B------:R-:W4:Y:S04]  /*be30*/  LDL.LU R18, [R1+0xdc] ;  /* 0x0000dc0001127983 */ /* 0x000f280000300800 */
[----:B------:R5:W-:Y:S04]  /*be40*/  STL [R1+0x4f0], R4 ;  /* 0x0004f00401007387 */ /* 0x000be80000100800 */
[----:B------:R0:W-:Y:S01]  /*be50*/  STL [R1+0x3ec], R9 ;  /* 0x0003ec0901007387 */ /* 0x0001e20000100800 */
[----:B------:R-:W-:-:S02]  /*be60*/  IADD3.X R2, R2, UR11, RZ, P3, !PT ;  /* 0x0000000b02027c10 */ /* 0x000fc40009ffe4ff */
[----:B-----5:R-:W-:Y:S02]  /*be70*/  SHF.R.S32.HI R4, RZ, 0x1f, R20 ;  /* 0x0000001fff047819 */ /* 0x020fe40000011414 */
[----:B0-----:R-:W-:Y:S02]  /*be80*/  IADD3 R9, P2, R20, UR10, RZ ;  /* 0x0000000a14097c10 */ /* 0x001fe4000ff5e0ff */
        /* <DEDUP_REMOVED lines=25> */
[----:B------:R-:W-:Y:S04]  /*c020*/  STL [R1+0x504], R7 ;  /* 0x0005040701007387 */ /* 0x000fe80000100800 */
[----:B------:R0:W-:Y:S01]  /*c030*/  STL [R1+0x530], R9 ;  /* 0x0005300901007387 */ /* 0x0001e20000100800 */
[----:B------:R-:W-:-:S03]  /*c040*/  IADD3.X R5, R5, UR11, RZ, P1, !PT ;  /* 0x0000000b05057c10 */ /* 0x000fc60008ffe4ff */
[----:B------:R-:W-:Y:S01]  /*c050*/  STL [R1+0x508], R10 ;  /* 0x0005080a01007387 */ /* 0x000fe20000100800 */
[----:B0-----:R-:W-:Y:S02]  /*c060*/  IADD3 R9, P0, R14, UR10, RZ ;  /* 0x0000000a0e097c10 */ /* 0x001fe4000ff1e0ff */
[----:B------:R-:W-:-:S03]  /*c070*/  SHF.R.S32.HI R7, RZ, 0x1f, R14 ;  /* 0x0000001fff077819 */ /* 0x000fc6000001140e */
[----:B------:R2:W-:Y:S04]  /*c080*/  STL [R1+0x538], R9 ;  /* 0x0005380901007387 */ /* 0x0005e80000100800 */
[----:B------:R-:W5:Y:S04]  /*c090*/  LDL.LU R14, [R1+0x11c] ;  /* 0x00011c00010e7983 */ /* 0x000f680000300800 */
[----:B------:R-:W-:Y:S01]  /*c0a0*/  STL [R1+0x50c], R5 ;  /* 0x00050c0501007387 */ /* 0x000fe20000100800 */
[----:B--2---:R-:W-:Y:S02]  /*c0b0*/  IADD3 R9, P1, R19, UR10, RZ ;  /* 0x0000000a13097c10 */ /* 0x004fe4000ff3e0ff */
[----:B------:R-:W-:-:S03]  /*c0c0*/  SHF.R.S32.HI R6, RZ, 0x1f, R19 ;  /* 0x0000001fff067819 */ /* 0x000fc60000011413 */
[----:B------:R3:W-:Y:S04]  /*c0d0*/  STL [R1+0x540], R9 ;  /* 0x0005400901007387 */ /* 0x0007e80000100800 */
[----:B------:R-:W2:Y:S01]  /*c0e0*/  LDL.LU R19, [R1+0x118] ;  /* 0x0001180001137983 */ /* 0x000ea20000300800 */
[----:B------:R-:W-:Y:S02]  /*c0f0*/  IADD3.X R4, R4, UR11, RZ, P2, !PT ;  /* 0x0000000b04047c10 */ /* 0x000fe400097fe4ff */
[----:B------:R-:W-:-:S03]  /*c100*/  IADD3.X R3, R3, UR11, RZ, P3, !PT ;  /* 0x0000000b03037c10 */ /* 0x000fc60009ffe4ff */
[----:B------:R-:W-:Y:S01]  /*c110*/  STL [R1+0x510], R4 ;  /* 0x0005100401007387 */ /* 0x000fe20000100800 */
[----:B---3--:R-:W-:Y:S02]  /*c120*/  IADD3 R9, P2, R16, UR10, RZ ;  /* 0x0000000a10097c10 */ /* 0x008fe4000ff5e0ff */
[----:B------:R-:W-:-:S03]  /*c130*/  SHF.R.S32.HI R5, RZ, 0x1f, R16 ;  /* 0x0000001fff057819 */ /* 0x000fc60000011410 */
[----:B------:R4:W-:Y:S04]  /*c140*/  STL [R1+0x548], R9 ;  /* 0x0005480901007387 */ /* 0x0009e80000100800 */
[----:B------:R-:W3:Y:S01]  /*c150*/  LDL.LU R16, [R1+0x114] ;  /* 0x0001140001107983 */ /* 0x000ee20000300800 */
[----:B------:R-:W-:-:S03]  /*c160*/  IADD3.X R2, R2, UR11, RZ, P4, !PT ;  /* 0x0000000b02027c10 */ /* 0x000fc6000a7fe4ff */
[----:B------:R-:W-:Y:S01]  /*c170*/  STL [R1+0x514], R3 ;  /* 0x0005140301007387 */ /* 0x000fe20000100800 */
[----:B----4-:R-:W-:Y:S02]  /*c180*/  IADD3 R9, P3, R18, UR10, RZ ;  /* 0x0000000a12097c10 */ /* 0x010fe4000ff7e0ff */
[----:B------:R-:W-:-:S03]  /*c190*/  SHF.R.S32.HI R4, RZ, 0x1f, R18 ;  /* 0x0000001fff047819 */ /* 0x000fc60000011412 */
[----:B------:R5:W-:Y:S04]  /*c1a0*/  STL [R1+0x550], R9 ;  /* 0x0005500901007387 */ /* 0x000be80000100800 */
[----:B------:R-:W4:Y:S01]  /*c1b0*/  LDL.LU R18, [R1+0x110] ;  /* 0x0001100001127983 */ /* 0x000f220000300800 */
[----:B------:R-:W-:-:S03]  /*c1c0*/  IADD3.X R0, R0, UR11, RZ, P5, !PT ;  /* 0x0000000b00007c10 */ /* 0x000fc6000affe4ff */
[----:B------:R-:W-:Y:S01]  /*c1d0*/  STL [R1+0x51c], R2 ;  /* 0x00051c0201007387 */ /* 0x000fe20000100800 */
[----:B-----5:R-:W-:Y:S02]  /*c1e0*/  IADD3 R9, P4, R20, UR10, RZ ;  /* 0x0000000a14097c10 */ /* 0x020fe4000ff9e0ff */
        /* <DEDUP_REMOVED lines=15> */
[----:B------:R1:W-:Y:S01]  /*c2e0*/  STL [R1+0x534], R7 ;  /* 0x0005340701007387 */ /* 0x0003e20000100800 */
[----:B0-----:R-:W-:Y:S02]  /*c2f0*/  IADD3 R9, P0, R15, UR10, RZ ;  /* 0x0000000a0f097c10 */ /* 0x001fe4000ff1e0ff */
[----:B------:R-:W-:-:S03]  /*c300*/  SHF.R.S32.HI R8, RZ, 0x1f, R15 ;  /* 0x0000001fff087819 */ /* 0x000fc6000001140f */
[----:B------:R0:W-:Y:S04]  /*c310*/  STL [R1+0x570], R9 ;  /* 0x0005700901007387 */ /* 0x0001e80000100800 */
[----:B------:R-:W5:Y:S01]  /*c320*/  LDL.LU R15, [R1+0xfc] ;  /* 0x0000fc00010f7983 */ /* 0x000f620000300800 */
[----:B------:R-:W-:-:S05]  /*c330*/  IADD3.X R6, R6, UR11, RZ, P1, !PT ;  /* 0x0000000b06067c10 */ /* 0x000fca0008ffe4ff */
[----:B------:R0:W-:Y:S01]  /*c340*/  STL [R1+0x53c], R6 ;  /* 0x00053c0601007387 */ /* 0x0001e20000100800 */
[----:B-1----:R-:W-:Y:S02]  /*c350*/  SHF.R.S32.HI R7, RZ, 0x1f, R17 ;  /* 0x0000001fff077819 */ /* 0x002fe40000011411 */
[----:B0-----:R-:W-:Y:S02]  /*c360*/  IADD3 R9, P1, R17, UR10, RZ ;  /* 0x0000000a11097c10 */ /* 0x001fe4000ff3e0ff */
[----:B------:R-:W5:Y:S01]  /*c370*/  LDL.LU R17, [R1+0xf8] ;  /* 0x0000f80001117983 */ /* 0x000f620000300800 */
[----:B------:R-:W-:-:S03]  /*c380*/  IADD3.X R5, R5, UR11, RZ, P2, !PT ;  /* 0x0000000b05057c10 */ /* 0x000fc600097fe4ff */
[----:B------:R0:W-:Y:S01]  /*c390*/  STL [R1+0x578], R9 ;  /* 0x0005780901007387 */ /* 0x0001e20000100800 */
[----:B------:R-:W-:Y:S02]  /*c3a0*/  IADD3.X R4, R4, UR11, RZ, P3, !PT ;  /* 0x0000000b04047c10 */ /* 0x000fe40009ffe4ff */
[----:B------:R-:W-:Y:S02]  /*c3b0*/  SHF.R.S32.HI R6, RZ, 0x1f, R14 ;  /* 0x0000001fff067819 */ /* 0x000fe4000001140e */
[----:B0-----:R-:W-:Y:S02]  /*c3c0*/  IADD3 R9, P2, R14, UR10, RZ ;  /* 0x0000000a0e097c10 */ /* 0x001fe4000ff5e0ff */
[----:B------:R-:W5:Y:S04]  /*c3d0*/  LDL.LU R14, [R1+0xf4] ;  /* 0x0000f400010e7983 */ /* 0x000f680000300800 */
[----:B------:R2:W-:Y:S04]  /*c3e0*/  STL [R1+0x544], R5 ;  /* 0x0005440501007387 */ /* 0x0005e80000100800 */
[----:B------:R0:W-:Y:S01]  /*c3f0*/  STL [R1+0x580], R9 ;  /* 0x0005800901007387 */ /* 0x0001e20000100800 */
[----:B--2---:R-:W-:-:S02]  /*c400*/  SHF.R.S32.HI R5, RZ, 0x1f, R19 ;  /* 0x0000001fff057819 */ /* 0x004fc40000011413 */
[----:B0-----:R-:W-:Y:S02]  /*c410*/  IADD3 R9, P3, R19, UR10, RZ ;  /* 0x0000000a13097c10 */ /* 0x001fe4000ff7e0ff */
[----:B------:R-:W2:Y:S01]  /*c420*/  LDL.LU R19, [R1+0xf0] ;  /* 0x0000f00001137983 */ /* 0x000ea20000300800 */
[----:B------:R-:W-:-:S03]  /*c430*/  IADD3.X R3, R3, UR11, RZ, P4, !PT ;  /* 0x0000000b03037c10 */ /* 0x000fc6000a7fe4ff */
[----:B------:R3:W-:Y:S04]  /*c440*/  STL [R1+0x54c], R4 ;  /* 0x00054c0401007387 */ /* 0x0007e80000100800 */
[----:B------:R0:W-:Y:S01]  /*c450*/  STL [R1+0x588], R9 ;  /* 0x0005880901007387 */ /* 0x0001e20000100800 */
[----:B------:R-:W-:Y:S02]  /*c460*/  IADD3.X R2, R2, UR11, RZ, P5, !PT ;  /* 0x0000000b02027c10 */ /* 0x000fe4000affe4ff */
[----:B------:R-:W-:Y:S02]  /*c470*/  IADD3.X R0, R0, UR11, RZ, P6, !PT ;  /* 0x0000000b00007c10 */ /* 0x000fe4000b7fe4ff */
[----:B---3--:R-:W-:Y:S02]  /*c480*/  SHF.R.S32.HI R4, RZ, 0x1f, R16 ;  /* 0x0000001fff047819 */ /* 0x008fe40000011410 */
[----:B0-----:R-:W-:-:S02]  /*c490*/  IADD3 R9, P4, R16, UR10, RZ ;  /* 0x0000000a10097c10 */ /* 0x001fc4000ff9e0ff */
[----:B------:R-:W3:Y:S04]  /*c4a0*/  LDL.LU R16, [R1+0xec] ;  /* 0x0000ec0001107983 */ /* 0x000ee80000300800 */
[----:B------:R4:W-:Y:S04]  /*c4b0*/  STL [R1+0x554], R3 ;  /* 0x0005540301007387 */ /* 0x0009e80000100800 */
[----:B------:R0:W-:Y:S01]  /*c4c0*/  STL [R1+0x590], R9 ;  /* 0x0005900901007387 */ /* 0x0001e20000100800 */
[----:B----4-:R-:W-:Y:S02]  /*c4d0*/  SHF.R.S32.HI R3, RZ, 0x1f, R18 ;  /* 0x0000001fff037819 */ /* 0x010fe40000011412 */
[----:B0-----:R-:W-:-:S02]  /*c4e0*/  IADD3 R9, P5, R18, UR10, RZ ;  /* 0x0000000a12097c10 */ /* 0x001fc4000ffbe0ff */
[----:B------:R-:W4:Y:S04]  /*c4f0*/  LDL.LU R18, [R1+0xe8] ;  /* 0x0000e80001127983 */ /* 0x000f280000300800 */
[----:B------:R5:W-:Y:S04]  /*c500*/  STL [R1+0x55c], R2 ;  /* 0x00055c0201007387 */ /* 0x000be80000100800 */
[----:B------:R0:W-:Y:S01]  /*c510*/  STL [R1+0x598], R9 ;  /* 0x0005980901007387 */ /* 0x0001e20000100800 */
[----:B------:R-:W-:Y:S02]  /*c520*/  IADD3.X R8, R8, UR11, RZ, P0, !PT ;  /* 0x0000000b08087c10 */ /* 0x000fe400087fe4ff */
[----:B-----5:R-:W-:-:S02]  /*c530*/  SHF.R.S32.HI R2, RZ, 0x1f, R20 ;  /* 0x0000001fff027819 */ /* 0x020fc40000011414 */
        /* <DEDUP_REMOVED lines=14> */
[----:B------:R-:W-:Y:S04]  /*c620*/  STL [R1+0x574], R7 ;  /* 0x0005740701007387 */ /* 0x000fe80000100800 */
[----:B------:R0:W-:Y:S04]  /*c630*/  STL [R1+0x5b0], R9 ;  /* 0x0005b00901007387 */ /* 0x0001e80000100800 */
[----:B------:R-:W-:Y:S01]  /*c640*/  STL [R1+0x57c], R10 ;  /* 0x00057c0a01007387 */ /* 0x000fe20000100800 */
[----:B0-----:R-:W-:-:S02]  /*c650*/  IADD3 R9, P2, R15, UR10, RZ ;  /* 0x0000000a0f097c10 */ /* 0x001fc4000ff5e0ff */
[----:B------:R-:W-:-:S03]  /*c660*/  SHF.R.S32.HI R7, RZ, 0x1f, R15 ;  /* 0x0000001fff077819 */ /* 0x000fc6000001140f */
[----:B------:R0:W-:Y:S04]  /*c670*/  STL [R1+0x5b8], R9 ;  /* 0x0005b80901007387 */ /* 0x0001e80000100800 */
[----:B------:R-:W5:Y:S01]  /*c680*/  LDL.LU R15, [R1+0xd4] ;  /* 0x0000d400010f7983 */ /* 0x000f620000300800 */
[----:B------:R-:W-:Y:S02]  /*c690*/  IADD3.X R5, R5, UR11, RZ, P3, !PT ;  /* 0x0000000b05057c10 */ /* 0x000fe40009ffe4ff */
[----:B0-----:R-:W-:-:S03]  /*c6a0*/  IADD3 R9, P3, R17, UR10, RZ ;  /* 0x0000000a11097c10 */ /* 0x001fc6000ff7e0ff */
[----:B------:R-:W-:Y:S01]  /*c6b0*/  STL [R1+0x584], R5 ;  /* 0x0005840501007387 */ /* 0x000fe20000100800 */
[----:B------:R-:W-:-:S03]  /*c6c0*/  SHF.R.S32.HI R6, RZ, 0x1f, R17 ;  /* 0x0000001fff067819 */ /* 0x000fc60000011411 */
[----:B------:R0:W-:Y:S04]  /*c6d0*/  STL [R1+0x5c0], R9 ;  /* 0x0005c00901007387 */ /* 0x0001e80000100800 */
[----:B------:R-:W5:Y:S01]  /*c6e0*/  LDL.LU R17, [R1+0xd0] ;  /* 0x0000d00001117983 */ /* 0x000f620000300800 */
[----:B------:R-:W-:Y:S02]  /*c6f0*/  IADD3.X R4, R4, UR11, RZ, P4, !PT ;  /* 0x0000000b04047c10 */ /* 0x000fe4000a7fe4ff */
[----:B------:R-:W-:-:S03]  /*c700*/  IADD3.X R3, R3, UR11, RZ, P5, !PT ;  /* 0x0000000b03037c10 */ /* 0x000fc6000affe4ff */
[----:B------:R2:W-:Y:S01]  /*c710*/  STL [R1+0x58c], R4 ;  /* 0x00058c0401007387 */ /* 0x0005e20000100800 */
[----:B0-----:R-:W-:-:S05]  /*c720*/  IADD3 R9, P4, R14, UR10, RZ ;  /* 0x0000000a0e097c10 */ /* 0x001fca000ff9e0ff */
        /* <DEDUP_REMOVED lines=9> */
[----:B---3--:R-:W-:-:S05]  /*c7c0*/  IADD3 R9, P6, R16, UR10, RZ ;  /* 0x0000000a10097c10 */ /* 0x008fca000ffde0ff */
[----:B------:R4:W-:Y:S04]  /*c7d0*/  STL [R1+0x5d8], R9 ;  /* 0x0005d80901007387 */ /* 0x0009e80000100800 */
[----:B------:R-:W3:Y:S01]  /*c7e0*/  LDL.LU R22, [R1+0xc0] ;  /* 0x0000c00001167983 */ /* 0x000ee20000300800 */
[----:B------:R-:W-:-:S03]  /*c7f0*/  IADD3.X R8, R8, UR11, RZ, P1, !PT ;  /* 0x0000000b08087c10 */ /* 0x000fc60008ffe4ff */
[----:B------:R-:W-:Y:S01]  /*c800*/  STL [R1+0x5a4], R0 ;  /* 0x0005a40001007387 */ /* 0x000fe20000100800 */
[----:B----4-:R-:W-:-:S05]  /*c810*/  IADD3 R9, P0, R18, UR10, RZ ;  /* 0x0000000a12097c10 */ /* 0x010fca000ff1e0ff */
[----:B------:R5:W-:Y:S04]  /*c820*/  STL [R1+0x5e0], R9 ;  /* 0x0005e00901007387 */ /* 0x000be80000100800 */
[----:B------:R-:W4:Y:S04]  /*c830*/  LDL.LU R21, [R1+0xb8] ;  /* 0x0000b80001157983 */ /* 0x000f280000300800 */
[----:B------:R-:W-:Y:S04]  /*c840*/  STL [R1+0x5ac], R8 ;  /* 0x0005ac0801007387 */ /* 0x000fe80000100800 */
[----:B------:R-:W4:Y:S01]  /*c850*/  LDL.LU R10, [R1+0xa0] ;  /* 0x0000a000010a7983 */ /* 0x000f220000300800 */
[----:B-----5:R-:W-:-:S02]  /*c860*/  IADD3 R9, P1, R20, UR10, RZ ;  /* 0x0000000a14097c10 */ /* 0x020fc4000ff3e0ff */
[----:B------:R-:W-:-:S03]  /*c870*/  IADD3.X R7, R7, UR11, RZ, P2, !PT ;  /* 0x0000000b07077c10 */ /* 0x000fc600097fe4ff */
[----:B------:R0:W-:Y:S04]  /*c880*/  STL [R1+0x5e8], R9 ;  /* 0x0005e80901007387 */ /* 0x0001e80000100800 */
[----:B------:R-:W5:Y:S01]  /*c890*/  LDL.LU R12, [R1+0x9c] ;  /* 0x00009c00010c7983 */ /* 0x000f620000300800 */
[----:B------:R-:W-:Y:S02]  /*c8a0*/  IADD3.X R6, R6, UR11, RZ, P3, !PT ;  /* 0x0000000b06067c10 */ /* 0x000fe40009ffe4ff */
[----:B------:R-:W-:Y:S01]  /*c8b0*/  SHF.R.S32.HI R5, RZ, 0x1f, R14 ;  /* 0x0000001fff057819 */ /* 0x000fe2000001140e */
[----:B------:R-:W-:Y:S01]  /*c8c0*/  STL [R1+0x5b4], R7 ;  /* 0x0005b40701007387 */ /* 0x000fe20000100800 */
[----:B0-----:R-:W-:-:S05]  /*c8d0*/  IADD3 R9, P2, R11, UR10, RZ ;  /* 0x0000000a0b097c10 */ /* 0x001fca000ff5e0ff */
[----:B------:R0:W-:Y:S01]  /*c8e0*/  STL [R1+0x5f0], R9 ;  /* 0x0005f00901007387 */ /* 0x0001e20000100800 */
[----:B------:R-:W-:-:S03]  /*c8f0*/  SHF.R.S32.HI R3, RZ, 0x1f, R16 ;  /* 0x0000001fff037819 */ /* 0x000fc60000011410 */
[----:B------:R-:W5:Y:S01]  /*c900*/  LDL.LU R14, [R1+0x98] ;  /* 0x00009800010e7983 */ /* 0x000f620000300800 */
[----:B------:R-:W-:-:S03]  /*c910*/  IADD3.X R5, R5, UR11, RZ, P4, !PT ;  /* 0x0000000b05057c10 */ /* 0x000fc6000a7fe4ff */
[----:B------:R-:W-:Y:S04]  /*c920*/  STL [R1+0x5bc], R6 ;  /* 0x0005bc0601007387 */ /* 0x000fe80000100800 */
[----:B------:R-:W5:Y:S01]  /*c930*/  LDL.LU R16, [R1+0x8c] ;  /* 0x00008c0001107983 */ /* 0x000f620000300800 */
[----:B0-----:R-:W-:Y:S02]  /*c940*/  IADD3 R9, P3, R13, UR10, RZ ;  /* 0x0000000a0d097c10 */ /* 0x001fe4000ff7e0ff */
[----:B------:R-:W-:-:S03]  /*c950*/  SHF.R.S32.HI R2, RZ, 0x1f, R18 ;  /* 0x0000001fff027819 */ /* 0x000fc60000011412 */
[----:B------:R0:W-:Y:S01]  /*c960*/  STL [R1+0x5f8], R9 ;  /* 0x0005f80901007387 */ /* 0x0001e20000100800 */
[----:B------:R-:W-:-:S03]  /*c970*/  SHF.R.S32.HI R0, RZ, 0x1f, R20 ;  /* 0x0000001fff007819 */ /* 0x000fc60000011414 */
[----:B------:R-:W5:Y:S04]  /*c980*/  LDL.LU R18, [R1+0x88] ;  /* 0x0000880001127983 */ /* 0x000f680000300800 */
[----:B------:R-:W-:Y:S01]  /*c990*/  STL [R1+0x5c4], R5 ;  /* 0x0005c40501007387 */ /* 0x000fe20000100800 */
[----:B------:R-:W-:Y:S02]  /*c9a0*/  SHF.R.S32.HI R8, RZ, 0x1f, R11 ;  /* 0x0000001fff087819 */ /* 0x000fe4000001140b */
[----:B0-----:R-:W-:-:S05]  /*c9b0*/  IADD3 R9, P4, R15, UR10, RZ ;  /* 0x0000000a0f097c10 */ /* 0x001fca000ff9e0ff */
[----:B------:R0:W-:Y:S04]  /*c9c0*/  STL [R1+0x600], R9 ;  /* 0x0006000901007387 */ /* 0x0001e80000100800 */
[----:B------:R-:W5:Y:S01]  /*c9d0*/  LDL.LU R20, [R1+0x7c] ;  /* 0x00007c0001147983 */ /* 0x000f620000300800 */
[----:B0-----:R-:W-:Y:S02]  /*c9e0*/  IADD3.X R9, R4, UR11, RZ, P5, !PT ;  /* 0x0000000b04097c10 */ /* 0x001fe4000affe4ff */
[----:B------:R-:W-:-:S03]  /*c9f0*/  SHF.R.S32.HI R7, RZ, 0x1f, R13 ;  /* 0x0000001fff077819 */ /* 0x000fc6000001140d */
[----:B------:R0:W-:Y:S01]  /*ca00*/  STL [R1+0x5cc], R9 ;  /* 0x0005cc0901007387 */ /* 0x0001e20000100800 */
[----:B------:R-:W-:-:S03]  /*ca10*/  IADD3 R4, P5, R17, UR10, RZ ;  /* 0x0000000a11047c10 */ /* 0x000fc6000ffbe0ff */
[----:B------:R-:W5:Y:S04]  /*ca20*/  LDL.LU R11, [R1+0x6c] ;  /* 0x00006c00010b7983 */ /* 0x000f680000300800 */
[----:B------:R-:W5:Y:S01]  /*ca30*/  LDL.LU R13, [R1+0x68] ;  /* 0x00006800010d7983 */ /* 0x000f620000300800 */
[----:B------:R-:W-:Y:S02]  /*ca40*/  SHF.R.S32.HI R6, RZ, 0x1f, R15 ;  /* 0x0000001fff067819 */ /* 0x000fe4000001140f */
[----:B0-----:R-:W-:Y:S01]  /*ca50*/  IADD3.X R9, R3, UR11, RZ, P6, !PT ;  /* 0x0000000b03097c10 */ /* 0x001fe2000b7fe4ff */
[----:B------:R2:W-:Y:S04]  /*ca60*/  STL [R1+0x608], R4 ;  /* 0x0006080401007387 */ /* 0x0005e80000100800 */
[----:B------:R-:W5:Y:S01]  /*ca70*/  LDL.LU R15, [R1+0x64] ;  /* 0x00006400010f7983 */ /* 0x000f620000300800 */
[----:B------:R-:W-:-:S03]  /*ca80*/  SHF.R.S32.HI R5, RZ, 0x1f, R17 ;  /* 0x0000001fff057819 */ /* 0x000fc60000011411 */
[----:B------:R3:W-:Y:S04]  /*ca90*/  STL [R1+0x5d4], R9 ;  /* 0x0005d40901007387 */ /* 0x0007e80000100800 */
[----:B------:R-:W5:Y:S01]  /*caa0*/  LDL.LU R17, [R1+0x60] ;  /* 0x0000600001117983 */ /* 0x000f620000300800 */
[----:B--2---:R-:W-:Y:S02]  /*cab0*/  SHF.R.S32.HI R4, RZ, 0x1f, R19 ;  /* 0x0000001fff047819 */ /* 0x004fe40000011413 */
[----:B------:R-:W-:Y:S02]  /*cac0*/  IADD3 R3, P6, R19, UR10, RZ ;  /* 0x0000000a13037c10 */ /* 0x000fe4000ffde0ff */
[----:B------:R-:W2:Y:S01]  /*cad0*/  LDL.LU R19, [R1+0x4] ;  /* 0x0000040001137983 */ /* 0x000ea20000300800 */
[----:B------:R-:W-:-:S03]  /*cae0*/  IADD3.X R23, R2, UR11, RZ, P0, !PT ;  /* 0x0000000b02177c10 */ /* 0x000fc600087fe4ff */
[----:B------:R0:W-:Y:S04]  /*caf0*/  STL [R1+0x610], R3 ;  /* 0x0006100301007387 */ /* 0x0001e80000100800 */
[----:B------:R-:W-:Y:S01]  /*cb00*/  STL [R1+0x5dc], R23 ;  /* 0x0005dc1701007387 */ /* 0x000fe20000100800 */
[----:B---3--:R-:W-:Y:S02]  /*cb10*/  IADD3 R9, P0, R22, UR10, RZ ;  /* 0x0000000a16097c10 */ /* 0x008fe4000ff1e0ff */
[----:B0-----:R-:W-:Y:S02]  /*cb20*/  SHF.R.S32.HI R3, RZ, 0x1f, R22 ;  /* 0x0000001fff037819 */ /* 0x001fe40000011416 */
[----:B------:R-:W-:Y:S01]  /*cb30*/  IADD3.X R22, R0, UR11, RZ, P1, !PT ;  /* 0x0000000b00167c10 */ /* 0x000fe20008ffe4ff */
[----:B------:R4:W-:Y:S04]  /*cb40*/  STL [R1+0x618], R9 ;  /* 0x0006180901007387 */ /* 0x0009e80000100800 */
[----:B------:R-:W-:Y:S01]  /*cb50*/  STL [R1+0x5e4], R22 ;  /* 0x0005e41601007387 */ /* 0x000fe20000100800 */
[----:B----4-:R-:W-:-:S02]  /*cb60*/  IADD3 R9, P1, R21, UR10, RZ ;  /* 0x0000000a15097c10 */ /* 0x010fc4000ff3e0ff */
[----:B------:R-:W-:Y:S02]  /*cb70*/  SHF.R.S32.HI R2, RZ, 0x1f, R21 ;  /* 0x0000001fff027819 */ /* 0x000fe40000011415 */
[----:B------:R-:W-:Y:S01]  /*cb80*/  IADD3.X R21, R8, UR11, RZ, P2, !PT ;  /* 0x0000000b08157c10 */ /* 0x000fe200097fe4ff */
[----:B------:R0:W-:Y:S01]  /*cb90*/  STL [R1+0x620], R9 ;  /* 0x0006200901007387 */ /* 0x0001e20000100800 */
[----:B------:R-:W-:-:S03]  /*cba0*/  SHF.R.S32.HI R0, RZ, 0x1f, R10 ;  /* 0x0000001fff007819 */ /* 0x000fc6000001140a */
[----:B------:R-:W-:Y:S01]  /*cbb0*/  STL [R1+0x5ec], R21 ;  /* 0x0005ec1501007387 */ /* 0x000fe20000100800 */
[----:B0-----:R-:W-:Y:S02]  /*cbc0*/  IADD3 R9, P2, R10, UR10, RZ ;  /* 0x0000000a0a097c10 */ /* 0x001fe4000ff5e0ff */
[----:B------:R-:W-:-:S03]  /*cbd0*/  IADD3.X R10, R7, UR11, RZ, P3, !PT ;  /* 0x0000000b070a7c10 */ /* 0x000fc60009ffe4ff */
[----:B------:R5:W-:Y:S04]  /*cbe0*/  STL [R1+0x628], R9 ;  /* 0x0006280901007387 */ /* 0x000be80000100800 */
[----:B------:R0:W-:Y:S01]  /*cbf0*/  STL [R1+0x5f4], R10 ;  /* 0x0005f40a01007387 */ /* 0x0001e20000100800 */
[----:B-----5:R-:W-:Y:S02]  /*cc00*/  IADD3 R9, P3, R12, UR10, RZ ;  /* 0x0000000a0c097c10 */ /* 0x020fe4000ff7e0ff */
[----:B0-----:R-:W-:-:S03]  /*cc10*/  IADD3.X R10, R6, UR11, RZ, P4, !PT ;  /* 0x0000000b060a7c10 */ /* 0x001fc6000a7fe4ff */
[----:B------:R0:W-:Y:S01]  /*cc20*/  STL [R1+0x630], R9 ;  /* 0x0006300901007387 */ /* 0x0001e20000100800 */
[----:B------:R-:W-:-:S03]  /*cc30*/  IADD3.X R5, R5, UR11, RZ, P5, !PT ;  /* 0x0000000b05057c10 */ /* 0x000fc6000affe4ff */
[----:B------:R-:W-:Y:S01]  /*cc40*/  STL [R1+0x5fc], R10 ;  /* 0x0005fc0a01007387 */ /* 0x000fe20000100800 */
[----:B0-----:R-:W-:Y:S02]  /*cc50*/  IADD3 R9, P4, R14, UR10, RZ ;  /* 0x0000000a0e097c10 */ /* 0x001fe4000ff9e0ff */
[----:B------:R-:W-:-:S03]  /*cc60*/  IADD3.X R4, R4, UR11, RZ, P6, !PT ;  /* 0x0000000b04047c10 */ /* 0x000fc6000b7fe4ff */
[----:B------:R0:W-:Y:S01]  /*cc70*/  STL [R1+0x638], R9 ;  /* 0x0006380901007387 */ /* 0x0001e20000100800 */
[----:B------:R-:W-:-:S03]  /*cc80*/  IADD3.X R3, R3, UR11, RZ, P0, !PT ;  /* 0x0000000b03037c10 */ /* 0x000fc600087fe4ff */
[----:B------:R1:W-:Y:S01]  /*cc90*/  STL [R1+0x604], R5 ;  /* 0x0006040501007387 */ /* 0x0003e20000100800 */
[----:B0-----:R-:W-:Y:S02]  /*cca0*/  IADD3 R9, P5, R16, UR10, RZ ;  /* 0x0000000a10097c10 */ /* 0x001fe4000ffbe0ff */
[----:B-1----:R-:W-:-:S03]  /*ccb0*/  IADD3 R5, P6, R18, UR10, RZ ;  /* 0x0000000a12057c10 */ /* 0x002fc6000ffde0ff */
[----:B------:R-:W-:Y:S01]  /*ccc0*/  STL [R1+0x640], R9 ;  /* 0x0006400901007387 */ /* 0x000fe20000100800 */
[----:B------:R-:W-:-:S03]  /*ccd0*/  IADD3.X R2, R2, UR11, RZ, P1, !PT ;  /* 0x0000000b02027c10 */ /* 0x000fc60008ffe4ff */
[----:B------:R0:W-:Y:S01]  /*cce0*/  STL [R1+0x60c], R4 ;  /* 0x00060c0401007387 */ /* 0x0001e20000100800 */
[----:B------:R-:W-:-:S03]  /*ccf0*/  IADD3.X R0, R0, UR11, RZ, P2, !PT ;  /* 0x0000000b00007c10 */ /* 0x000fc600097fe4ff */
[----:B------:R-:W-:Y:S01]  /*cd00*/  STL [R1+0x648], R5 ;  /* 0x0006480501007387 */ /* 0x000fe20000100800 */
[----:B------:R-:W-:-:S03]  /*cd10*/  SHF.R.S32.HI R8, RZ, 0x1f, R12 ;  /* 0x0000001fff087819 */ /* 0x000fc6000001140c */
[----:B------:R1:W-:Y:S01]  /*cd20*/  STL [R1+0x614], R3 ;  /* 0x0006140301007387 */ /* 0x0003e20000100800 */
[----:B------:R-:W-:Y:S02]  /*cd30*/  SHF.R.S32.HI R7, RZ, 0x1f, R14 ;  /* 0x0000001fff077819 */ /* 0x000fe4000001140e */
[----:B0-----:R-:W-:-:S05]  /*cd40*/  IADD3 R4, P0, R20, UR10, RZ ;  /* 0x0000000a14047c10 */ /* 0x001fca000ff1e0ff */
[----:B------:R-:W-:Y:S04]  /*cd50*/  STL [R1+0x650], R4 ;  /* 0x0006500401007387 */ /* 0x000fe80000100800 */
[----:B------:R0:W-:Y:S01]  /*cd60*/  STL [R1+0x61c], R2 ;  /* 0x00061c0201007387 */ /* 0x0001e20000100800 */
[----:B-1----:R-:W-:Y:S02]  /*cd70*/  IADD3 R3, P1, R11, UR10, RZ ;  /* 0x0000000a0b037c10 */ /* 0x002fe4000ff3e0ff */
[----:B0-----:R-:W-:-:S03]  /*cd80*/  IADD3 R2, P2, R13, UR10, RZ ;  /* 0x0000000a0d027c10 */ /* 0x001fc6000ff5e0ff */
[----:B------:R0:W-:Y:S01]  /*cd90*/  STL [R1+0x658], R3 ;  /* 0x0006580301007387 */ /* 0x0001e20000100800 */
[----:B------:R-:W-:-:S03]  /*cda0*/  SHF.R.S32.HI R6, RZ, 0x1f, R16 ;  /* 0x0000001fff067819 */ /* 0x000fc60000011410 */
[----:B------:R1:W-:Y:S04]  /*cdb0*/  STL [R1+0x624], R0 ;  /* 0x0006240001007387 */ /* 0x0003e80000100800 */
[----:B------:R3:W-:Y:S01]  /*cdc0*/  STL [R1+0x660], R2 ;  /* 0x0006600201007387 */ /* 0x0007e20000100800 */
[----:B0-----:R-:W-:Y:S02]  /*cdd0*/  IADD3.X R3, R8, UR11, RZ, P3, !PT ;  /* 0x0000000b08037c10 */ /* 0x001fe40009ffe4ff */
[----:B-1----:R-:W-:-:S03]  /*cde0*/  IADD3 R0, P3, R15, UR10, RZ ;  /* 0x0000000a0f007c10 */ /* 0x002fc6000ff7e0ff */
[----:B------:R0:W-:Y:S01]  /*cdf0*/  STL [R1+0x62c], R3 ;  /* 0x00062c0301007387 */ /* 0x0001e20000100800 */
[----:B---3--:R-:W-:-:S03]  /*ce00*/  IADD3.X R2, R7, UR11, RZ, P4, !PT ;  /* 0x0000000b07027c10 */ /* 0x008fc6000a7fe4ff */
[----:B------:R1:W-:Y:S04]  /*ce10*/  STL [R1+0x668], R0 ;  /* 0x0006680001007387 */ /* 0x0003e80000100800 */
[----:B------:R-:W-:Y:S01]  /*ce20*/  STL [R1+0x634], R2 ;  /* 0x0006340201007387 */ /* 0x000fe20000100800 */
[----:B0-----:R-:W-:Y:S02]  /*ce30*/  IADD3 R3, P4, R17, UR10, RZ ;  /* 0x0000000a11037c10 */ /* 0x001fe4000ff9e0ff */
[----:B-1----:R-:W-:-:S03]  /*ce40*/  IADD3.X R0, R6, UR11, RZ, P5, !PT ;  /* 0x0000000b06007c10 */ /* 0x002fc6000affe4ff */
[----:B------:R-:W-:Y:S04]  /*ce50*/  STL [R1+0x670], R3 ;  /* 0x0006700301007387 */ /* 0x000fe80000100800 */
[----:B------:R0:W-:Y:S01]  /*ce60*/  STL [R1+0x63c], R0 ;  /* 0x00063c0001007387 */ /* 0x0001e20000100800 */
[----:B------:R-:W-:Y:S02]  /*ce70*/  SHF.R.S32.HI R4, RZ, 0x1f, R13 ;  /* 0x0000001fff047819 */ /* 0x000fe4000001140d */
[----:B------:R-:W-:Y:S02]  /*ce80*/  SHF.R.S32.HI R5, RZ, 0x1f, R15 ;  /* 0x0000001fff057819 */ /* 0x000fe4000001140f */
[----:B0-----:R-:W-:Y:S02]  /*ce90*/  SHF.R.S32.HI R0, RZ, 0x1f, R18 ;  /* 0x0000001fff007819 */ /* 0x001fe40000011412 */
[----:B------:R-:W-:-:S02]  /*cea0*/  SHF.R.S32.HI R3, RZ, 0x1f, R11 ;  /* 0x0000001fff037819 */ /* 0x000fc4000001140b */
[----:B------:R-:W-:Y:S02]  /*ceb0*/  IADD3.X R8, R0, UR11, RZ, P6, !PT ;  /* 0x0000000b00087c10 */ /* 0x000fe4000b7fe4ff */
[----:B------:R-:W-:Y:S01]  /*cec0*/  SHF.R.S32.HI R6, RZ, 0x1f, R17 ;  /* 0x0000001fff067819 */ /* 0x000fe20000011411 */
[----:B------:R-:W0:Y:S01]  /*ced0*/  S2R R15, SR_TID.X ;  /* 0x00000000000f7919 */ /* 0x000e220000002100 */
[----:B--2---:R-:W-:Y:S01]  /*cee0*/  IADD3 R2, P5, R19, UR10, RZ ;  /* 0x0000000a13027c10 */ /* 0x004fe2000ffbe0ff */
[----:B------:R-:W-:Y:S01]  /*cef0*/  ULDC UR10, c[0x0][0x238] ;  /* 0x00008e00000a7ab9 */ /* 0x000fe20000000800 */
[----:B------:R-:W-:Y:S02]  /*cf00*/  SHF.R.S32.HI R7, RZ, 0x1f, R19 ;  /* 0x0000001fff077819 */ /* 0x000fe40000011413 */
[----:B------:R-:W1:Y:S01]  /*cf10*/  S2R R19, SR_TID.X ;  /* 0x0000000000137919 */ /* 0x000e620000002100 */
[----:B------:R2:W-:Y:S02]  /*cf20*/  STL [R1+0x678], R2 ;  /* 0x0006780201007387 */ /* 0x0005e40000100800 */
[----:B--2---:R-:W-:-:S04]  /*cf30*/  SHF.R.S32.HI R2, RZ, 0x1f, R20 ;  /* 0x0000001fff027819 */ /* 0x004fc80000011414 */
[----:B------:R-:W-:Y:S01]  /*cf40*/  IADD3.X R0, R2, UR11, RZ, P0, !PT ;  /* 0x0000000b02007c10 */ /* 0x000fe200087fe4ff */
[----:B------:R-:W-:Y:S01]  /*cf50*/  STL [R1+0x644], R8 ;  /* 0x0006440801007387 */ /* 0x000fe20000100800 */
[----:B------:R-:W-:Y:S02]  /*cf60*/  IADD3.X R2, R3, UR11, RZ, P1, !PT ;  /* 0x0000000b03027c10 */ /* 0x000fe40008ffe4ff */
[----:B------:R-:W-:Y:S01]  /*cf70*/  IADD3.X R3, R4, UR11, RZ, P2, !PT ;  /* 0x0000000b04037c10 */ /* 0x000fe200097fe4ff */
[----:B------:R2:W-:Y:S04]  /*cf80*/  STL [R1+0x64c], R0 ;  /* 0x00064c0001007387 */ /* 0x0005e80000100800 */
[----:B------:R3:W-:Y:S01]  /*cf90*/  STL [R1+0x654], R2 ;  /* 0x0006540201007387 */ /* 0x0007e20000100800 */
[----:B--2---:R-:W-:-:S03]  /*cfa0*/  IADD3.X R0, R5, UR11, RZ, P3, !PT ;  /* 0x0000000b05007c10 */ /* 0x004fc60009ffe4ff */
[----:B------:R-:W-:Y:S01]  /*cfb0*/  STL [R1+0x65c], R3 ;  /* 0x00065c0301007387 */ /* 0x000fe20000100800 */
[----:B---3--:R-:W-:-:S03]  /*cfc0*/  IADD3.X R2, R6, UR11, RZ, P4, !PT ;  /* 0x0000000b06027c10 */ /* 0x008fc6000a7fe4ff */
[----:B------:R2:W-:Y:S04]  /*cfd0*/  STL [R1+0x664], R0 ;  /* 0x0006640001007387 */ /* 0x0005e80000100800 */
[----:B------:R-:W-:Y:S01]  /*cfe0*/  STL [R1+0x66c], R2 ;  /* 0x00066c0201007387 */ /* 0x000fe20000100800 */
[----:B--2---:R-:W-:Y:S01]  /*cff0*/  IADD3.X R0, R7, UR11, RZ, P5, !PT ;  /* 0x0000000b07007c10 */ /* 0x004fe2000affe4ff */
[----:B------:R-:W-:Y:S01]  /*d000*/  USHF.R.S32.HI UR6, URZ, 0x1f, UR4 ;  /* 0x0000001f3f067899 */ /* 0x000fe20008011404 */
[--C-:B-1----:R-:W-:Y:S01]  /*d010*/  SHF.R.U32.HI R17, RZ, 0x5, R19.reuse ;  /* 0x00000005ff117819 */ /* 0x102fe20000011613 */
[----:B------:R-:W-:Y:S02]  /*d020*/  ULDC UR11, c[0x0][0x238] ;  /* 0x00008e00000b7ab9 */ /* 0x000fe40000000800 */
[----:B------:R1:W-:Y:S04]  /*d030*/  STL [R1+0x674], R0 ;  /* 0x0006740001007387 */ /* 0x0003e80000100800 */
[----:B------:R2:W-:Y:S01]  /*d040*/  STL [R1+0xb0], RZ ;  /* 0x0000b0ff01007387 */ /* 0x0005e20000100800 */
[----:B------:R-:W-:-:S03]  /*d050*/  SHF.R.U32.HI R19, RZ, 0x5, R19 ;  /* 0x00000005ff137819 */ /* 0x000fc60000011613 */
[----:B------:R2:W-:Y:S04]  /*d060*/  STL [R1+0xb4], RZ ;  /* 0x0000b4ff01007387 */ /* 0x0005e80000100800 */
[----:B------:R2:W-:Y:S04]  /*d070*/  STL [R1+0xb8], RZ ;  /* 0x0000b8ff01007387 */ /* 0x0005e80000100800 */
[----:B------:R2:W-:Y:S01]  /*d080*/  STL [R1+0xbc], RZ ;  /* 0x0000bcff01007387 */ /* 0x0005e20000100800 */
[----:B------:R-:W-:-:S03]  /*d090*/  SGXT.U32 R17, R17, 0x3 ;  /* 0x000000031111781a */ /* 0x000fc60000000000 */
[----:B------:R2:W-:Y:S01]  /*d0a0*/  STL [R1+0xf0], RZ ;  /* 0x0000f0ff01007387 */ /* 0x0005e20000100800 */
[----:B------:R-:W-:-:S03]  /*d0b0*/  SGXT.U32 R19, R19, 0x3 ;  /* 0x000000031313781a */ /* 0x000fc60000000000 */
[----:B------:R2:W-:Y:S04]  /*d0c0*/  STL [R1+0xf4], RZ ;  /* 0x0000f4ff01007387 */ /* 0x0005e80000100800 */
[----:B------:R2:W-:Y:S04]  /*d0d0*/  STL [R1+0xf8], RZ ;  /* 0x0000f8ff01007387 */ /* 0x0005e80000100800 */
[----:B------:R2:W-:Y:S01]  /*d0e0*/  STL [R1+0xfc], RZ ;  /* 0x0000fcff01007387 */ /* 0x0005e20000100800 */
[----:B------:R-:W-:-:S03]  /*d0f0*/  LOP3.LUT R17, R17, 0x30, RZ, 0xfc, !PT ;  /* 0x0000003011117812 */ /* 0x000fc600078efcff */
[----:B------:R2:W-:Y:S01]  /*d100*/  STL [R1+0x140], RZ ;  /* 0x000140ff01007387 */ /* 0x0005e20000100800 */
[----:B------:R-:W-:-:S03]  /*d110*/  LOP3.LUT R19, R19, 0x28, RZ, 0xfc, !PT ;  /* 0x0000002813137812 */ /* 0x000fc600078efcff */
[----:B------:R2:W-:Y:S04]  /*d120*/  STL [R1+0x144], RZ ;  /* 0x000144ff01007387 */ /* 0x0005e80000100800 */
[----:B------:R2:W-:Y:S04]  /*d130*/  STL [R1+0x148], RZ ;  /* 0x000148ff01007387 */ /* 0x0005e80000100800 */
[----:B------:R2:W-:Y:S04]  /*d140*/  STL [R1+0x14c], RZ ;  /* 0x00014cff01007387 */ /* 0x0005e80000100800 */
[----:B------:R2:W-:Y:S01]  /*d150*/  STL [R1+0x1d0], RZ ;  /* 0x0001d0ff01007387 */ /* 0x0005e20000100800 */
[----:B-1----:R-:W-:-:S03]  /*d160*/  IMAD R0, R17, UR59, RZ ;  /* 0x0000003b11007c24 */ /* 0x002fc6000f8e02ff */
[----:B------:R2:W-:Y:S01]  /*d170*/  STL [R1+0x1d4], RZ ;  /* 0x0001d4ff01007387 */ /* 0x0005e20000100800 */
[----:B------:R-:W-:Y:S01]  /*d180*/  IMAD R0, R19, UR7, RZ ;  /* 0x0000000713007c24 */ /* 0x000fe2000f8e02ff */
[----:B0-----:R-:W-:Y:S01]  /*d190*/  SHF.R.U32.HI R17, RZ, 0x5, R15 ;  /* 0x00000005ff117819 */ /* 0x001fe2000001160f */
[----:B------:R-:W-:Y:S01]  /*d1a0*/  ULEA.HI UR6, UR6, UR4, URZ, 0x6 ;  /* 0x0000000406067291 */ /* 0x000fe2000f8f303f */
[----:B------:R2:W-:Y:S01]  /*d1b0*/  STL [R1+0x1d8], RZ ;  /* 0x0001d8ff01007387 */ /* 0x0005e20000100800 */
[----:B------:R-:W-:Y:S01]  /*d1c0*/  ULDC UR59, c[0x0][0x238] ;  /* 0x00008e00003b7ab9 */ /* 0x000fe20000000800 */
[----:B------:R-:W0:Y:S01]  /*d1d0*/  S2R R19, SR_TID.X ;  /* 0x0000000000137919 */ /* 0x000e220000002100 */
[----:B------:R-:W-:Y:S01]  /*d1e0*/  SGXT.U32 R17, R17, 0x3 ;  /* 0x000000031111781a */ /* 0x000fe20000000000 */
[----:B------:R-:W-:Y:S01]  /*d1f0*/  ULDC UR4, c[0x0][0x238] ;  /* 0x00008e0000047ab9 */ /* 0x000fe20000000800 */
[----:B------:R-:W-:Y:S01]  /*d200*/  CS2R R8, SRZ ;  /* 0x0000000000087805 */ /* 0x000fe2000001ff00 */
[----:B------:R2:W-:Y:S01]  /*d210*/  STL [R1+0x1dc], RZ ;  /* 0x0001dcff01007387 */ /* 0x0005e20000100800 */
[----:B------:R-:W-:Y:S01]  /*d220*/  CS2R R10, SRZ ;  /* 0x00000000000a7805 */ /* 0x000fe2000001ff00 */
[----:B------:R-:W-:-:S02]  /*d230*/  ULDC UR7, c[0x0][0x23c] ;  /* 0x00008f0000077ab9 */ /* 0x000fc40000000800 */
        /* <DEDUP_REMOVED lines=30> */
[----:B------:R2:W-:Y:S01]  /*d420*/  STL [R1+0x88], RZ ;  /* 0x000088ff01007387 */ /* 0x0005e20000100800 */
[----:B0-----:R-:W-:-:S03]  /*d430*/  SHF.R.U32.HI R19, RZ, 0x5, R19 ;  /* 0x00000005ff137819 */ /* 0x001fc60000011613 */
[----:B------:R2:W-:Y:S04]  /*d440*/  STL [R1+0x8c], RZ ;  /* 0x00008cff01007387 */ /* 0x0005e80000100800 */
[----:B------:R2:W-:Y:S04]  /*d450*/  STL [R1+0x50], RZ ;  /* 0x000050ff01007387 */ /* 0x0005e80000100800 */
[----:B------:R2:W-:Y:S04]  /*d460*/  STL [R1+0x54], RZ ;  /* 0x000054ff01007387 */ /* 0x0005e80000100800 */
[----:B------:R2:W-:Y:S01]  /*d470*/  STL [R1+0x58], RZ ;  /* 0x000058ff01007387 */ /* 0x0005e20000100800 */
[----:B------:R-:W-:-:S03]  /*d480*/  SGXT.U32 R19, R19, 0x3 ;  /* 0x000000031313781a */ /* 0x000fc60000000000 */
[----:B------:R2:W-:Y:S04]  /*d490*/  STL [R1+0x5c], RZ ;  /* 0x00005cff01007387 */ /* 0x0005e80000100800 */
[----:B------:R2:W-:Y:S04]  /*d4a0*/  STL [R1+0x10], RZ ;  /* 0x000010ff01007387 */ /* 0x0005e80000100800 */
[----:B------:R2:W-:Y:S04]  /*d4b0*/  STL [R1+0x14], RZ ;  /* 0x000014ff01007387 */ /* 0x0005e80000100800 */
[----:B------:R2:W-:Y:S01]  /*d4c0*/  STL [R1+0x18], RZ ;  /* 0x000018ff01007387 */ /* 0x0005e20000100800 */
[----:B------:R-:W-:-:S03]  /*d4d0*/  LOP3.LUT R19, R19, 0x20, RZ, 0xfc, !PT ;  /* 0x0000002013137812 */ /* 0x000fc600078efcff */
[----:B------:R2:W-:Y:S04]  /*d4e0*/  STL [R1+0x1c], RZ ;  /* 0x00001cff01007387 */ /* 0x0005e80000100800 */
[----:B------:R2:W-:Y:S04]  /*d4f0*/  STL [R1], RZ ;  /* 0x000000ff01007387 */ /* 0x0005e80000100800 */
[----:B------:R2:W-:Y:S04]  /*d500*/  STL [R1+0x4], RZ ;  /* 0x000004ff01007387 */ /* 0x0005e80000100800 */
[----:B------:R2:W-:Y:S04]  /*d510*/  STL [R1+0x8], RZ ;  /* 0x000008ff01007387 */ /* 0x0005e80000100800 */
[----:B------:R2:W-:Y:S01]  /*d520*/  STL [R1+0xc], RZ ;  /* 0x00000cff01007387 */ /* 0x0005e20000100800 */
[----:B------:R-:W-:Y:S01]  /*d530*/  IMAD R0, R19, UR10, RZ ;  /* 0x0000000a13007c24 */ /* 0x000fe2000f8e02ff */
[----:B------:R-:W-:-:S02]  /*d540*/  SHF.R.U32.HI R19, RZ, 0x5, R15 ;  /* 0x00000005ff137819 */ /* 0x000fc4000001160f */
[----:B------:R-:W-:Y:S02]  /*d550*/  SHF.R.U32.HI R15, RZ, 0x5, R15 ;  /* 0x00000005ff0f7819 */ /* 0x000fe4000001160f */
[----:B------:R-:W-:Y:S02]  /*d560*/  SGXT.U32 R19, R19, 0x3 ;  /* 0x000000031313781a */ /* 0x000fe40000000000 */
[----:B------:R-:W-:Y:S02]  /*d570*/  SGXT.U32 R15, R15, 0x3 ;  /* 0x000000030f0f781a */ /* 0x000fe40000000000 */
[----:B------:R-:W-:Y:S02]  /*d580*/  LOP3.LUT R17, R17, 0x10, RZ, 0xfc, !PT ;  /* 0x0000001011117812 */ /* 0x000fe400078efcff */
[----:B------:R-:W-:Y:S02]  /*d590*/  LOP3.LUT R15, R15, 0x18, RZ, 0xfc, !PT ;  /* 0x000000180f0f7812 */ /* 0x000fe400078efcff */
[----:B------:R-:W-:Y:S01]  /*d5a0*/  LOP3.LUT R19, R19, 0x8, RZ, 0xfc, !PT ;  /* 0x0000000813137812 */ /* 0x000fe200078efcff */
[----:B------:R-:W-:-:S02]  /*d5b0*/  IMAD R2, R17, UR59, RZ ;  /* 0x0000003b11027c24 */ /* 0x000fc4000f8e02ff */
[----:B------:R-:W-:Y:S02]  /*d5c0*/  IMAD R0, R15, UR4, RZ ;  /* 0x000000040f007c24 */ /* 0x000fe4000f8e02ff */
[----:B------:R-:W-:Y:S01]  /*d5d0*/  IMAD R0, R19, UR11, RZ ;  /* 0x0000000b13007c24 */ /* 0x000fe2000f8e02ff */
[----:B------:R-:W-:Y:S02]  /*d5e0*/  USHF.L.U32 UR5, UR5, 0x4, URZ ;  /* 0x0000000405057899 */ /* 0x000fe4000800063f */
[----:B------:R-:W-:Y:S02]  /*d5f0*/  USHF.L.U32 UR4, UR7, 0x6, URZ ;  /* 0x0000000607047899 */ /* 0x000fe4000800063f */
[----:B--2---:R-:W-:-:S12]  /*d600*/  USHF.R.S32.HI UR6, URZ, 0x6, UR6 ;  /* 0x000000063f067899 */ /* 0x004fd80008011406 */
.L_x_2:
[----:B0-----:R-:W2:Y:S01]  /*d610*/  LDL R14, [R1+0x204] ;  /* 0x00020400010e7983 */ /* 0x001ea20000100800 */
[----:B------:R-:W-:Y:S01]  /*d620*/  ULDC UR7, c[0x0][0x238] ;  /* 0x00008e0000077ab9 */ /* 0x000fe20000000800 */
[----:B------:R-:W-:Y:S02]  /*d630*/  ULDC UR10, c[0x0][0x238] ;  /* 0x00008e00000a7ab9 */ /* 0x000fe40000000800 */
[----:B------:R-:W-:Y:S04]  /*d640*/  STL [R1+0xb58], R22 ;  /* 0x000b581601007387 */ /* 0x000fe80000100800 */
        /* <DEDUP_REMOVED lines=25> */
[----:B------:R0:W-:Y:S04]  /*d7e0*/  STL [R1+0xc6c], R22 ;  /* 0x000c6c1601007387 */ /* 0x0001e80000100800 */
[----:B0-----:R-:W3:Y:S01]  /*d7f0*/  LDL R22, [R1+0x200] ;  /* 0x0002000001167983 */ /* 0x001ee20000100800 */
[----:B------:R-:W-:Y:S01]  /*d800*/  PRMT R17, RZ, 0x7610, R17 ;  /* 0x00007610ff117816 */ /* 0x000fe20000000011 */
[----:B------:R-:W0:Y:S01]  /*d810*/  S2R R5, SR_TID.X ;  /* 0x0000000000057919 */ /* 0x000e220000002100 */
[----:B------:R-:W1:Y:S01]  /*d820*/  S2R R15, SR_TID.X ;  /* 0x00000000000f7919 */ /* 0x000e620000002100 */
[----:B------:R-:W-:Y:S01]  /*d830*/  PRMT R18, RZ, 0x7610, R18 ;  /* 0x00007610ff127816 */ /* 0x000fe20000000012 */
[----:B------:R-:W-:Y:S04]  /*d840*/  STL [R1+0xb54], R29 ;  /* 0x000b541d01007387 */ /* 0x000fe80000100800 */
[----:B------:R-:W-:Y:S04]  /*d850*/  STL [R1+0xb64], R29 ;  /* 0x000b641d01007387 */ /* 0x000fe80000100800 */
[----:B------:R-:W-:Y:S04]  /*d860*/  STL [R1+0xb70], R29 ;  /* 0x000b701d01007387 */ /* 0x000fe80000100800 */
[----:B------:R-:W-:Y:S04]  /*d870*/  STL [R1+0xb78], R29 ;  /* 0x000b781d01007387 */ /* 0x000fe80000100800 */
[----:B------:R-:W-:Y:S04]  /*d880*/  STL [R1+0xb80], R29 ;  /* 0x000b801d01007387 */ /* 0x000fe80000100800 */
[----:B------:R-:W-:Y:S01]  /*d890*/  STL [R1+0xb88], R29 ;  /* 0x000b881d01007387 */ /* 0x000fe20000100800 */
[----:B0-----:R-:W-:-:S03]  /*d8a0*/  SHF.R.U32.HI R12, RZ, 0x5, R5 ;  /* 0x00000005ff0c7819 */ /* 0x001fc60000011605 */
[----:B------:R-:W-:Y:S01]  /*d8b0*/  STL [R1+0xb90], R29 ;  /* 0x000b901d01007387 */ /* 0x000fe20000100800 */
[----:B------:R-:W-:Y:S02]  /*d8c0*/  SHF.R.U32.HI R13, RZ, 0x5, R5 ;  /* 0x00000005ff0d7819 */ /* 0x000fe40000011605 */
[----:B------:R-:W-:Y:S01]  /*d8d0*/  SGXT.U32 R12, R12, 0x3 ;  /* 0x000000030c0c781a */ /* 0x000fe20000000000 */
[----:B------:R-:W-:Y:S01]  /*d8e0*/  STL [R1+0xb98], R29 ;  /* 0x000b981d01007387 */ /* 0x000fe20000100800 */
[----:B-1----:R-:W-:Y:S02]  /*d8f0*/  SHF.R.U32.HI R0, RZ, 0x5, R15 ;  /* 0x00000005ff007819 */ /* 0x002fe4000001160f */
[----:B------:R-:W-:Y:S01]  /*d900*/  LOP3.LUT R12, R12, 0x10, RZ, 0xfc, !PT ;  /* 0x000000100c0c7812 */ /* 0x000fe200078efcff */
[----:B------:R-:W-:Y:S01]  /*d910*/  STL [R1+0xba0], R29 ;  /* 0x000ba01d01007387 */ /* 0x000fe20000100800 */
[----:B------:R-:W-:Y:S02]  /*d920*/  SGXT.U32 R0, R0, 0x3 ;  /* 0x000000030000781a */ /* 0x000fe40000000000 */
[----:B------:R-:W-:Y:S01]  /*d930*/  SGXT.U32 R13, R13, 0x3 ;  /* 0x000000030d0d781a */ /* 0x000fe20000000000 */
[----:B------:R-:W-:Y:S01]  /*d940*/  IMAD R12, R12, UR7, RZ ;  /* 0x000000070c0c7c24 */ /* 0x000fe2000f8e02ff */
[----:B------:R-:W-:Y:S01]  /*d950*/  LOP3.LUT R3, R0, 0x10, RZ, 0xfc, !PT ;  /* 0x0000001000037812 */ /* 0x000fe200078efcff */
[----:B------:R-:W-:Y:S01]  /*d960*/  ULDC UR7, c[0x0][0x238] ;  /* 0x00008e0000077ab9 */ /* 0x000fe20000000800 */
[----:B------:R-:W-:Y:S01]  /*d970*/  LOP3.LUT R13, R13, 0x8, RZ, 0xfc, !PT ;  /* 0x000000080d0d7812 */ /* 0x000fe200078efcff */
[----:B------:R-:W-:Y:S01]  /*d980*/  STL [R1+0xba8], R29 ;  /* 0x000ba81d01007387 */ /* 0x000fe20000100800 */
[----:B------:R-:W-:-:S02]  /*d990*/  ISETP.GE.AND P4, PT, R3, UR58, PT ;  /* 0x0000003a03007c0c */ /* 0x000fc4000bf86270 */
[C---:B------:R-:W-:Y:S01]  /*d9a0*/  LOP3.LUT R3, R0.reuse, 0x28, RZ, 0xfc, !PT ;  /* 0x0000002800037812 */ /* 0x040fe200078efcff */
[----:B------:R-:W-:Y:S01]  /*d9b0*/  IMAD R13, R13, UR10, RZ ;  /* 0x0000000a0d0d7c24 */ /* 0x000fe2000f8e02ff */
[C---:B------:R-:W-:Y:S01]  /*d9c0*/  LOP3.LUT R2, R0.reuse, 0x8, RZ, 0xfc, !PT ;  /* 0x0000000800027812 */ /* 0x040fe200078efcff */
[----:B------:R-:W-:Y:S01]  /*d9d0*/  ULDC UR10, c[0x0][0x238] ;  /* 0x00008e00000a7ab9 */ /* 0x000fe20000000800 */
[----:B------:R-:W-:Y:S01]  /*d9e0*/  ISETP.GE.AND P0, PT, R3, UR58, PT ;  /* 0x0000003a03007c0c */ /* 0x000fe2000bf06270 */
[----:B------:R-:W-:Y:S01]  /*d9f0*/  STL [R1+0xbb0], R29 ;  /* 0x000bb01d01007387 */ /* 0x000fe20000100800 */
[C---:B------:R-:W-:Y:S02]  /*da00*/  LOP3.LUT R3, R0.reuse, 0x30, RZ, 0xfc, !PT ;  /* 0x0000003000037812 */ /* 0x040fe400078efcff */
[----:B------:R-:W-:Y:S01]  /*da10*/  LOP3.LUT R4, R0, 0x18, RZ, 0xfc, !PT ;  /* 0x0000001800047812 */ /* 0x000fe200078efcff */
[----:B------:R-:W-:Y:S01]  /*da20*/  STL [R1+0xbbc], R29 ;  /* 0x000bbc1d01007387 */ /* 0x000fe20000100800 */
[----:B------:R-:W-:-:S02]  /*da30*/  ISETP.GE.AND P5, PT, R2, UR58, PT ;  /* 0x0000003a02007c0c */ /* 0x000fc4000bfa6270 */
[----:B------:R-:W-:Y:S01]  /*da40*/  LOP3.LUT R2, R0, 0x20, RZ, 0xfc, !PT ;  /* 0x0000002000027812 */ /* 0x000fe200078efcff */
[----:B------:R-:W-:Y:S01]  /*da50*/  STL [R1+0xbc4], R29 ;  /* 0x000bc41d01007387 */ /* 0x000fe20000100800 */
[----:B------:R-:W-:Y:S02]  /*da60*/  ISETP.GE.AND P1, PT, R4, UR58, PT ;  /* 0x0000003a04007c0c */ /* 0x000fe4000bf26270 */
[----:B------:R-:W-:Y:S01]  /*da70*/  ISETP.GE.AND P2, PT, R2, UR58, PT ;  /* 0x0000003a02007c0c */ /* 0x000fe2000bf46270 */
[----:B------:R-:W-:Y:S01]  /*da80*/  STL [R1+0xbdc], R29 ;  /* 0x000bdc1d01007387 */ /* 0x000fe20000100800 */
[----:B------:R-:W-:Y:S02]  /*da90*/  PRMT R2, RZ, 0x7610, R2 ;  /* 0x00007610ff027816 */ /* 0x000fe40000000002 */
[----:B------:R-:W-:Y:S01]  /*daa0*/  SHF.R.U32.HI R15, RZ, 0x5, R15 ;  /* 0x00000005ff0f7819 */ /* 0x000fe2000001160f */
[----:B------:R-:W-:Y:S03]  /*dab0*/  STL [R1+0xbe8], R29 ;  /* 0x000be81d01007387 */ /* 0x000fe60000100800 */
[----:B------:R-:W-:Y:S01]  /*dac0*/  SGXT.U32 R15, R15, 0x3 ;  /* 0x000000030f0f781a */ /* 0x000fe20000000000 */
[----:B------:R-:W-:Y:S03]  /*dad0*/  STL [R1+0xbfc], R29 ;  /* 0x000bfc1d01007387 */ /* 0x000fe60000100800 */
[----:B------:R-:W-:Y:S01]  /*dae0*/  LOP3.LUT R15, R15, 0x18, RZ, 0xfc, !PT ;  /* 0x000000180f0f7812 */ /* 0x000fe200078efcff */
[----:B------:R-:W-:Y:S01]  /*daf0*/  STL [R1+0xc14], R29 ;  /* 0x000c141d01007387 */ /* 0x000fe20000100800 */
[----:B------:R-:W-:-:S03]  /*db00*/  PRMT R16, RZ, 0x7610, R16 ;  /* 0x00007610ff107816 */ /* 0x000fc60000000010 */
        /* <DEDUP_REMOVED lines=23> */
[----:B------:R-:W-:Y:S01]  /*dc80*/  STL [R1+0xc60], R27 ;  /* 0x000c601b01007387 */ /* 0x000fe20000100800 */
[----:B--2---:R-:W-:-:S02]  /*dc90*/  IADD3 R6, P3, R12, R14, RZ ;  /* 0x0000000e0c067210 */ /* 0x004fc40007f7e0ff */
[----:B------:R-:W-:Y:S01]  /*dca0*/  IADD3 R4, P6, R13, R14, RZ ;  /* 0x0000000e0d047210 */ /* 0x000fe20007fde0ff */
        /* <DEDUP_REMOVED lines=16> */
[----:B---3--:R-:W-:-:S02]  /*ddb0*/  LEA.HI.X.SX32 R7, R12, R22, 0x1, P3 ;  /* 0x000000160c077211 */ /* 0x008fc400018f0eff */
[----:B------:R-:W0:Y:S01]  /*ddc0*/  S2R R12, SR_TID.X ;  /* 0x00000000000c7919 */ /* 0x000e220000002100 */
[----:B------:R-:W-:Y:S02]  /*ddd0*/  ISETP.GE.AND P3, PT, R3, UR58, PT ;  /* 0x0000003a03007c0c */ /* 0x000fe4000bf66270 */
[----:B------:R-:W-:Y:S01]  /*dde0*/  LEA.HI.X.SX32 R5, R13, R22, 0x1, P6 ;  /* 0x000000160d057211 */ /* 0x000fe200030f0eff */
[----:B------:R1:W2:Y:S04]  /*ddf0*/  @!P4 LDG.E.U8 R17, desc[UR8][R6.64] ;  /* 0x000000080611c981 */ /* 0x0002a8000c1e1100 */
[----:B------:R3:W4:Y:S01]  /*de00*/  @!P5 LDG.E.U8 R2, desc[UR8][R4.64] ;  /* 0x000000080402d981 */ /* 0x000722000c1e1100 */
[----:B-1----:R-:W1:Y:S01]  /*de10*/  S2R R7, SR_TID.X ;  /* 0x0000000000077919 */ /* 0x002e620000002100 */
[----:B0-----:R-:W-:-:S02]  /*de20*/  SHF.R.U32.HI R3, RZ, 0x5, R12 ;  /* 0x00000005ff037819 */ /* 0x001fc4000001160c */
[----:B---3--:R-:W-:Y:S02]  /*de30*/  PRMT R5, RZ, 0x7610, R5 ;  /* 0x00007610ff057816 */ /* 0x008fe40000000005 */
[----:B------:R-:W-:Y:S02]  /*de40*/  SGXT.U32 R3, R3, 0x3 ;  /* 0x000000030303781a */ /* 0x000fe40000000000 */
[----:B------:R-:W-:Y:S02]  /*de50*/  SHF.R.U32.HI R12, RZ, 0x5, R12 ;  /* 0x00000005ff0c7819 */ /* 0x000fe4000001160c */
[----:B------:R-:W-:Y:S02]  /*de60*/  LOP3.LUT R3, R3, 0x30, RZ, 0xfc, !PT ;  /* 0x0000003003037812 */ /* 0x000fe400078efcff */
[----:B------:R-:W-:-:S03]  /*de70*/  SGXT.U32 R12, R12, 0x3 ;  /* 0x000000030c0c781a */ /* 0x000fc60000000000 */
[----:B------:R-:W-:Y:S01]  /*de80*/  IMAD R3, R3, UR10, RZ ;  /* 0x0000000a03037c24 */ /* 0x000fe2000f8e02ff */
[----:B-1----:R-:W-:Y:S01]  /*de90*/  SHF.R.U32.HI R13, RZ, 0x5, R7 ;  /* 0x00000005ff0d7819 */ /* 0x002fe20000011607 */
[----:B------:R-:W-:Y:S01]  /*dea0*/  ULDC UR10, c[0x0][0x238] ;  /* 0x00008e00000a7ab9 */ /* 0x000fe20000000800 */
[----:B------:R-:W-:Y:S02]  /*deb0*/  LOP3.LUT R12, R12, 0x20, RZ, 0xfc, !PT ;  /* 0x000000200c0c7812 */ /* 0x000fe400078efcff */
[----:B------:R-:W-:Y:S02]  /*dec0*/  IADD3 R6, P4, R3, R14, RZ ;  /* 0x0000000e03067210 */ /* 0x000fe40007f9e0ff */
[----:B------:R-:W-:Y:S01]  /*ded0*/  SGXT.U32 R13, R13, 0x3 ;  /* 0x000000030d0d781a */ /* 0x000fe20000000000 */
[----:B------:R-:W-:Y:S01]  /*dee0*/  IMAD R12, R12, UR7, RZ ;  /* 0x000000070c0c7c24 */ /* 0x000fe2000f8e02ff */
[----:B------:R-:W-:Y:S01]  /*def0*/  LEA.HI.X.SX32 R7, R3, R22, 0x1, P4 ;  /* 0x0000001603077211 */ /* 0x000fe200020f0eff */
[----:B------:R-:W-:-:S04]  /*df00*/  ULDC UR7, c[0x0][0x238] ;  /* 0x00008e0000077ab9 */ /* 0x000fc80000000800 */
[----:B------:R0:W3:Y:S01]  /*df10*/  @!P3 LDG.E.U8 R5, desc[UR8][R6.64] ;  /* 0x000000080605b981 */ /* 0x0000e2000c1e1100 */
[----:B------:R-:W-:Y:S01]  /*df20*/  LOP3.LUT R13, R13, 0x20, RZ, 0xfc, !PT ;  /* 0x000000200d0d7812 */ /* 0x000fe200078efcff */
[----:B0-----:R-:W0:Y:S04]  /*df30*/  S2R R7, SR_TID.X ;  /* 0x0000000000077919 */ /* 0x001e280000002100 */
[----:B------:R-:W-:Y:S01]  /*df40*/  IMAD R13, R13, UR10, RZ ;  /* 0x0000000a0d0d7c24 */ /* 0x000fe2000f8e02ff */
[----:B------:R-:W-:Y:S02]  /*df50*/  IADD3 R12, P5, R12, R14, RZ ;  /* 0x0000000e0c0c7210 */ /* 0x000fe40007fbe0ff */
[----:B------:R-:W-:Y:S01]  /*df60*/  PRMT R4, RZ, 0x7610, R4 ;  /* 0x00007610ff047816 */ /* 0x000fe20000000004 */
[C---:B------:R-:W-:Y:S01]  /*df70*/  IMAD R3, R0.reuse, UR7, RZ ;  /* 0x0000000700037c24 */ /* 0x040fe2000f8e02ff */
[----:B------:R-:W-:Y:S01]  /*df80*/  LEA.HI.X.SX32 R13, R13, R22, 0x1, P5 ;  /* 0x000000160d0d7211 */ /* 0x000fe200028f0eff */
[----:B------:R-:W-:Y:S01]  /*df90*/  ULDC UR10, c[0x0][0x238] ;  /* 0x00008e00000a7ab9 */ /* 0x000fe20000000800 */
[----:B------:R-:W-:-:S03]  /*dfa0*/  ISETP.GE.AND P4, PT, R0, UR58, PT ;  /* 0x0000003a00007c0c */ /* 0x000fc6000bf86270 */
[----:B------:R1:W5:Y:S02]  /*dfb0*/  @!P2 LDG.E.U8 R4, desc[UR8][R12.64] ;  /* 0x000000080c04a981 */ /* 0x000364000c1e1100 */
[----:B-1----:R-:W-:-:S04]  /*dfc0*/  IADD3 R12, P2, R3, R14, RZ ;  /* 0x0000000e030c7210 */ /* 0x002fc80007f5e0ff */
[----:B------:R-:W-:-:S05]  /*dfd0*/  LEA.HI.X.SX32 R13, R3, R22, 0x1, P2 ;  /* 0x00000016030d7211 */ /* 0x000fca00010f0eff */
[----:B------:R0:W4:Y:S01]  /*dfe0*/  @!P4 LDG.E.U8 R18, desc[UR8][R12.64] ;  /* 0x000000080c12c981 */ /* 0x000122000c1e1100 */
[----:B------:R-:W-:Y:S01]  /*dff0*/  IMAD R15, R15, UR10, RZ ;  /* 0x0000000a0f0f7c24 */ /* 0x000fe2000f8e02ff */
[----:B------:R-:W-:Y:S01]  /*e000*/  LOP3.LUT R0, R0, 0x38, RZ, 0xfc, !PT ;  /* 0x0000003800007812 */ /* 0x000fe200078efcff */
[----:B------:R-:W-:Y:S01]  /*e010*/  ULDC UR10, c[0x0][0x238] ;  /* 0x00008e00000a7ab9 */ /* 0x000fe20000000800 */
[----:B0-----:R-:W-:-:S04]  /*e020*/  SHF.R.U32.HI R13, RZ, 0x5, R7 ;  /* 0x00000005ff0d7819 */ /* 0x001fc80000011607 */
[----:B------:R-:W-:Y:S02]  /*e030*/  SGXT.U32 R13, R13, 0x3 ;  /* 0x000000030d0d781a */ /* 0x000fe40000000000 */
[----:B------:R-:W-:Y:S02]  /*e040*/  IADD3 R6, P2, R15, R14, RZ ;  /* 0x0000000e0f067210 */ /* 0x000fe40007f5e0ff */
[----:B------:R-:W-:Y:S01]  /*e050*/  LOP3.LUT R13, R13, 0x28, RZ, 0xfc, !PT ;  /* 0x000000280d0d7812 */ /* 0x000fe200078efcff */
[----:B------:R-:W-:Y:S01]  /*e060*/  IMAD R15, R0, UR7, RZ ;  /* 0x00000007000f7c24 */ /* 0x000fe2000f8e02ff */
[----:B------:R-:W-:-:S03]  /*e070*/  ULDC UR7, c[0x0][0x238] ;  /* 0x00008e0000077ab9 */ /* 0x000fc60000000800 */
[----:B------:R-:W-:Y:S01]  /*e080*/  IMAD R13, R13, UR7, RZ ;  /* 0x000000070d0d7c24 */ /* 0x000fe2000f8e02ff */
[----:B------:R-:W-:-:S04]  /*e090*/  ULDC UR7, c[0x0][0x238] ;  /* 0x00008e0000077ab9 */ /* 0x000fc80000000800 */
[----:B------:R-:W-:Y:S02]  /*e0a0*/  IADD3 R12, P3, R13, R14, RZ ;  /* 0x0000000e0d0c7210 */ /* 0x000fe40007f7e0ff */
[--C-:B------:R-:W-:Y:S02]  /*e0b0*/  SHF.R.U32.HI R13, RZ, 0x5, R7.reuse ;  /* 0x00000005ff0d7819 */ /* 0x100fe40000011607 */
[----:B------:R-:W-:-:S04]  /*e0c0*/  SHF.R.U32.HI R7, RZ, 0x5, R7 ;  /* 0x00000005ff077819 */ /* 0x000fc80000011607 */
[----:B------:R-:W-:-:S04]  /*e0d0*/  SGXT.U32 R7, R7, 0x3 ;  /* 0x000000030707781a */ /* 0x000fc80000000000 */
[----:B------:R-:W-:-:S05]  /*e0e0*/  LOP3.LUT R7, R7, 0x18, RZ, 0xfc, !PT ;  /* 0x0000001807077812 */ /* 0x000fca00078efcff */
[----:B------:R-:W-:-:S05]  /*e0f0*/  IMAD R7, R7, UR10, RZ ;  /* 0x0000000a07077c24 */ /* 0x000fca000f8e02ff */
[----:B------:R-:W-:-:S05]  /*e100*/  LEA.HI.X.SX32 R7, R7, R22, 0x1, P2 ;  /* 0x0000001607077211 */ /* 0x000fca00010f0eff */
[----:B------:R0:W4:Y:S02]  /*e110*/  @!P1 LDG.E.U8 R16, desc[UR8][R6.64] ;  /* 0x0000000806109981 */ /* 0x000124000c1e1100 */
[----:B0-----:R-:W0:Y:S01]  /*e120*/  S2R R7, SR_TID.X ;  /* 0x0000000000077919 */ /* 0x001e220000002100 */
[----:B------:R-:W-:-:S04]  /*e130*/  SGXT.U32 R13, R13, 0x3 ;  /* 0x000000030d0d781a */ /* 0x000fc80000000000 */
[----:B------:R-:W-:Y:S02]  /*e140*/  LOP3.LUT R13, R13, 0x28, RZ, 0xfc, !PT ;  /* 0x000000280d0d7812 */ /* 0x000fe400078efcff */
[----:B------:R-:W-:-:S03]  /*e150*/  ISETP.GE.AND P5, PT, R0, UR58, PT ;  /* 0x0000003a00007c0c */ /* 0x000fc6000bfa6270 */
[----:B------:R-:W-:Y:S01]  /*e160*/  IMAD R13, R13, UR7, RZ ;  /* 0x000000070d0d7c24 */ /* 0x000fe2000f8e02ff */
[----:B------:R-:W-:-:S04]  /*e170*/  PRMT R0, RZ, 0x7610, R0 ;  /* 0x00007610ff007816 */ /* 0x000fc80000000000 */
[----:B------:R-:W-:Y:S02]  /*e180*/  LEA.HI.X.SX32 R13, R13, R22, 0x1, P3 ;  /* 0x000000160d0d7211 */ /* 0x000fe400018f0eff */
[----:B------:R-:W-:-:S03]  /*e190*/  IADD3 R14, P2, R15, R14, RZ ;  /* 0x0000000e0f0e7210 */ /* 0x000fc60007f5e0ff */
[----:B------:R1:W4:Y:S01]  /*e1a0*/  @!P0 LDG.E.U8 R0, desc[UR8][R12.64] ;  /* 0x000000080c008981 */ /* 0x000322000c1e1100 */
[----:B------:R-:W-:Y:S02]  /*e1b0*/  PRMT R3, RZ, 0x7610, R3 ;  /* 0x00007610ff037816 */ /* 0x000fe40000000003 */
[----:B------:R-:W-:Y:S02]  /*e1c0*/  LEA.HI.X.SX32 R15, R15, R22, 0x1, P2 ;  /* 0x000000160f0f7211 */ /* 0x000fe400010f0eff */
[----:B------:R-:W4:Y:S04]  /*e1d0*/  LDL.LU R22, [R1+0xc6c] ;  /* 0x000c6c0001167983 */ /* 0x000f280000300800 */
[----:B------:R-:W4:Y:S01]  /*e1e0*/  @!P5 LDG.E.U8 R3, desc[UR8][R14.64] ;  /* 0x000000080e03d981 */ /* 0x000f22000c1e1100 */
[----:B0-----:R-:W-:-:S04]  /*e1f0*/  SHF.R.S32.HI R6, RZ, 0x7, R7 ;  /* 0x00000007ff067819 */ /* 0x001fc80000011407 */
[----:B-1----:R-:W-:Y:S01]  /*e200*/  SGXT R13, R6, 0x1 ;  /* 0x00000001060d781a */ /* 0x002fe20000000200 */
[----:B------:R-:W4:Y:S03]  /*e210*/  LDL R15, [R1+0x688] ;  /* 0x00068800010f7983 */ /* 0x000f260000100800 */
[----:B------:R-:W-:Y:S02]  /*e220*/  LOP3.LUT R6, R13, 0x88, RZ, 0xc0, !PT ;  /* 0x000000880d067812 */ /* 0x000fe400078ec0ff */
[----:B------:R-:W4:Y:S01]  /*e230*/  LDL R13, [R1+0x68c] ;  /* 0x00068c00010d7983 */ /* 0x000f220000100800 */
[----:B------:R-:W0:Y:S01]  /*e240*/  S2UR UR10, SR_CgaCtaId ;  /* 0x00000000000a79c3 */ /* 0x000e220000008800 */
[----:B------:R-:W1:Y:S01]  /*e250*/  S2R R12, SR_TID.X ;  /* 0x00000000000c7919 */ /* 0x000e620000002100 */
[----:B------:R-:W-:Y:S01]  /*e260*/  UMOV UR7, 0x400 ;  /* 0x0000040000077882 */ /* 0x000fe20000000000 */
[----:B------:R-:W-:Y:S01]  /*e270*/  LOP3.LUT R6, R6, 0x7f, R7, 0x78, !PT ;  /* 0x0000007f06067812 */ /* 0x000fe200078e7807 */
[----:B------:R-:W4:Y:S03]  /*e280*/  LDL R14, [R1+0x338] ;  /* 0x00033800010e7983 */ /* 0x000f260000100800 */
[----:B------:R-:W-:Y:S01]  /*e290*/  LOP3.LUT R7, R6, 0x10, RZ, 0x3c, !PT ;  /* 0x0000001006077812 */ /* 0x000fe200078e3cff */
[----:B0-----:R-:W-:Y:S01]  /*e2a0*/  ULEA UR7, UR10, UR7, 0x18 ;  /* 0x000000070a077291 */ /* 0x001fe2000f8ec03f */
[----:B------:R-:W-:Y:S06]  /*e2b0*/  BAR.SYNC.DEFER_BLOCKING 0x0 ;  /* 0x0000000000007b1d */ /* 0x000fec0000010000 */
[----:B------:R-:W-:Y:S01]  /*e2c0*/  ULDC UR10, c[0x0][0x23c] ;  /* 0x00008f00000a7ab9 */ /* 0x000fe20000000800 */
[----:B-1----:R-:W-:-:S04]  /*e2d0*/  LOP3.LUT R12, R12, 0x3f, RZ, 0xc0, !PT ;  /* 0x0000003f0c0c7812 */ /* 0x002fc800078ec0ff */
[C---:B------:R-:W-:Y:S01]  /*e2e0*/  ISETP.GE.AND P0, PT, R12.reuse, UR58, PT ;  /* 0x0000003a0c007c0c */ /* 0x040fe2000bf06270 */
[----:B--2---:R0:W-:Y:S02]  /*e2f0*/  STS.U8 [R6+UR7+0x200], R17 ;  /* 0x0002001106007988 */ /* 0x0041e40008000007 */
[----:B0-----:R-:W-:Y:S02]  /*e300*/  IMAD R17, R12, UR10, RZ ;  /* 0x0000000a0c117c24 */ /* 0x001fe4000f8e02ff */
[----:B---3--:R-:W-:Y:S04]  /*e310*/  STS.U8 [R6+UR7+0x600], R5 ;  /* 0x0006000506007988 */ /* 0x008fe80008000007 */
[----:B-----5:R0:W-:Y:S04]  /*e320*/  STS.U8 [R6+UR7+0x400], R4 ;  /* 0x0004000406007988 */ /* 0x0201e80008000007 */
[----:B----4-:R-:W-:Y:S04]  /*e330*/  STS.U8 [R6+UR7], R18 ;  /* 0x0000001206007988 */ /* 0x010fe80008000007 */
[----:B------:R1:W-:Y:S01]  /*e340*/  STS.U8 [R7+UR7+0x100], R2 ;  /* 0x0001000207007988 */ /* 0x0003e20008000007 */
[----:B------:R-:W-:-:S03]  /*e350*/  IADD3 R12, P2, R17, R13, RZ ;  /* 0x0000000d110c7210 */ /* 0x000fc60007f5e0ff */
[----:B0-----:R-:W2:Y:S01]  /*e360*/  LDL R4, [R1+0x33c] ;  /* 0x00033c0001047983 */ /* 0x001ea20000100800 */
[----:B-1----:R-:W-:Y:S02]  /*e370*/  SHF.R.S32.HI R2, RZ, 0x1f, R17 ;  /* 0x0000001fff027819 */ /* 0x002fe40000011411 */
[----:B------:R-:W-:Y:S01]  /*e380*/  PRMT R9, RZ, 0x7610, R9 ;  /* 0x00007610ff097816 */ /* 0x000fe20000000009 */
[----:B------:R-:W3:Y:S02]  /*e390*/  LDL R6, [R1+0x340] ;  /* 0x0003400001067983 */ /* 0x000ee40000100800 */
[C---:B------:R-:W-:Y:S02]  /*e3a0*/  IMAD.X R13, R2.reuse, 0x1, R15, P2 ;  /* 0x00000001020d7824 */ /* 0x040fe400010e060f */
[----:B------:R-:W4:Y:S04]  /*e3b0*/  LDL R15, [R1+0x45c] ;  /* 0x00045c00010f7983 */ /* 0x000f280000100800 */
[----:B------:R-:W-:Y:S04]  /*e3c0*/  STS.U8 [R7+UR7+0x300], R16 ;  /* 0x0003001007007988 */ /* 0x000fe80008000007 */
[----:B------:R-:W-:Y:S04]  /*e3d0*/  STS.U8 [R7+UR7+0x500], R0 ;  /* 0x0005000007007988 */ /* 0x000fe80008000007 */
[----:B------:R0:W-:Y:S01]  /*e3e0*/  STS.U8 [R7+UR7+0x700], R3 ;  /* 0x0007000307007988 */ /* 0x0001e20008000007 */
[C---:B------:R-:W-:Y:S01]  /*e3f0*/  IADD3 RZ, P1, R17.reuse, R14, RZ ;  /* 0x0000000e11ff7210 */ /* 0x040fe20007f3e0ff */
[----:B------:R-:W-:Y:S01]  /*e400*/  IMAD.IADD R14, R17, 0x1, R14 ;  /* 0x00000001110e7824 */ /* 0x000fe200078e020e */
[----:B------:R-:W-:Y:S01]  /*e410*/  PRMT R5, RZ, 0x7610, R5 ;  /* 0x00007610ff057816 */ /* 0x000fe20000000005 */
[----:B------:R-:W-:Y:S06]  /*e420*/  BAR.SYNC.DEFER_BLOCKING 0x0 ;  /* 0x0000000000007b1d */ /* 0x000fec0000010000 */
[----:B0-----:R-:W5:Y:S04]  /*e430*/  LDL R7, [R1+0x460] ;  /* 0x0004600001077983 */ /* 0x001f680000100800 */
[----:B------:R-:W5:Y:S04]  /*e440*/  @!P0 LDG.E.U8 R5, desc[UR8][R12.64] ;  /* 0x000000080c058981 */ /* 0x000f68000c1e1100 */
[----:B------:R-:W5:Y:S04]  /*e450*/  LDL R12, [R1+0x464] ;  /* 0x00046400010c7983 */ /* 0x000f680000100800 */
[----:B------:R-:W5:Y:S01]  /*e460*/  LDL R13, [R1+0x344] ;  /* 0x00034400010d7983 */ /* 0x000f620000100800 */
[----:B----4-:R-:W-:-:S05]  /*e470*/  IMAD.X R15, R2, 0x1, R15, P1 ;  /* 0x00000001020f7824 */ /* 0x010fca00008e060f */
[----:B------:R-:W4:Y:S01]  /*e480*/  @!P0 LDG.E.U8 R9, desc[UR8][R14.64] ;  /* 0x000000080e098981 */ /* 0x000f22000c1e1100 */
[C---:B--2---:R-:W-:Y:S02]  /*e490*/  IADD3 RZ, P1, R17.reuse, R4, RZ ;  /* 0x0000000411ff7210 */ /* 0x044fe40007f3e0ff */
[C---:B---3--:R-:W-:Y:S02]  /*e4a0*/  IADD3 RZ, P2, R17.reuse, R6, RZ ;  /* 0x0000000611ff7210 */ /* 0x048fe40007f5e0ff */
[----:B-----5:R-:W-:Y:S01]  /*e4b0*/  IADD3 RZ, P3, R17, R13, RZ ;  /* 0x0000000d11ff7210 */ /* 0x020fe20007f7e0ff */
[----:B----4-:R-:W-:Y:S04]  /*e4c0*/  STL [R1+0xa78], R9 ;  /* 0x000a780901007387 */ /* 0x010fe80000100800 */
[----:B------:R0:W-:Y:S02]  /*e4d0*/  STL [R1+0x2c4], R5 ;  /* 0x0002c40501007387 */ /* 0x0001e40000100800 */
[----:B0-----:R-:W-:-:S02]  /*e4e0*/  IMAD.X R5, R2, 0x1, R7, P1 ;  /* 0x0000000102057824 */ /* 0x001fc400008e0607 */
[C---:B------:R-:W-:Y:S02]  /*e4f0*/  IMAD.X R7, R2.reuse, 0x1, R12, P2 ;  /* 0x0000000102077824 */ /* 0x040fe400010e060c */
[C---:B------:R-:W-:Y:S02]  /*e500*/  IMAD.IADD R12, R17.reuse, 0x1, R13 ;  /* 0x00000001110c7824 */ /* 0x040fe400078e020d */
[----:B------:R-:W2:Y:S01]  /*e510*/  LDL R13, [R1+0x468] ;  /* 0x00046800010d7983 */ /* 0x000ea20000100800 */
[----:B------:R-:W-:Y:S01]  /*e520*/  PRMT R29, RZ, 0x7610, R29 ;  /* 0x00007610ff1d7816 */ /* 0x000fe2000000001d */
[C---:B------:R-:W-:Y:S01]  /*e530*/  IMAD.IADD R4, R17.reuse, 0x1, R4 ;  /* 0x0000000111047824 */ /* 0x040fe200078e0204 */
[----:B------:R-:W-:Y:S01]  /*e540*/  PRMT R10, RZ, 0x7610, R10 ;  /* 0x00007610ff0a7816 */ /* 0x000fe2000000000a */
[----:B------:R-:W-:Y:S01]  /*e550*/  IMAD.IADD R6, R17, 0x1, R6 ;  /* 0x0000000111067824 */ /* 0x000fe200078e0206 */
[----:B------:R-:W-:Y:S02]  /*e560*/  PRMT R22, RZ, 0x7610, R22 ;  /* 0x00007610ff167816 */ /* 0x000fe40000000016 */
[----:B------:R-:W3:Y:S04]  /*e570*/  @!P0 LDG.E.U8 R29, desc[UR8][R4.64] ;  /* 0x00000008041d8981 */ /* 0x000ee8000c1e1100 */
[----:B------:R-:W4:Y:S01]  /*e580*/  @!P0 LDG.E.U8 R10, desc[UR8][R6.64] ;  /* 0x00000008060a8981 */ /* 0x000f22000c1e1100 */
[----:B--2---:R-:W-:-:S05]  /*e590*/  IMAD.X R13, R2, 0x1, R13, P3 ;  /* 0x00000001020d7824 */ /* 0x004fca00018e060d */
[----:B------:R-:W2:Y:S04]  /*e5a0*/  @!P0 LDG.E.U8 R22, desc[UR8][R12.64] ;  /* 0x000000080c168981 */ /* 0x000ea8000c1e1100 */
[----:B---3--:R0:W-:Y:S04]  /*e5b0*/  STL [R1+0x2c0], R29 ;  /* 0x0002c01d01007387 */ /* 0x0081e80000100800 */
[----:B0-----:R-:W3:Y:S04]  /*e5c0*/  LDL.LU R29, [R1+0xc68] ;  /* 0x000c6800011d7983 */ /* 0x001ee80000300800 */
[----:B------:R-:W5:Y:S04]  /*e5d0*/  LDL R5, [R1+0x348] ;  /* 0x0003480001057983 */ /* 0x000f680000100800 */
[----:B------:R-:W3:Y:S04]  /*e5e0*/  LDL R7, [R1+0x34c] ;  /* 0x00034c0001077983 */ /* 0x000ee80000100800 */
[----:B------:R-:W3:Y:S04]  /*e5f0*/  LDL R6, [R1+0x46c] ;  /* 0x00046c0001067983 */ /* 0x000ee80000100800 */
[----:B----4-:R-:W-:Y:S04]  /*e600*/  STL [R1+0xa7c], R10 ;  /* 0x000a7c0a01007387 */ /* 0x010fe80000100800 */
[----:B--2---:R0:W-:Y:S04]  /*e610*/  STL [R1+0x2bc], R22 ;  /* 0x0002bc1601007387 */ /* 0x0041e80000100800 */
[----:B0-----:R-:W2:Y:S04]  /*e620*/  LDL.LU R22, [R1+0xc64] ;  /* 0x000c640001167983 */ /* 0x001ea80000300800 */
[----:B------:R-:W4:Y:S04]  /*e630*/  LDL R12, [R1+0x470] ;  /* 0x00047000010c7983 */ /* 0x000f280000100800 */
[----:B------:R-:W2:Y:S01]  /*e640*/  LDL R13, [R1+0x350] ;  /* 0x00035000010d7983 */ /* 0x000ea20000100800 */
[C---:B-----5:R-:W-:Y:S01]  /*e650*/  IADD3 RZ, P1, R17.reuse, R5, RZ ;  /* 0x0000000511ff7210 */ /* 0x060fe20007f3e0ff */
[C---:B------:R-:W-:Y:S01]  /*e660*/  IMAD.IADD R4, R17.reuse, 0x1, R5 ;  /* 0x0000000111047824 */ /* 0x040fe200078e0205 */
[----:B---3--:R-:W-:-:S03]  /*e670*/  IADD3 RZ, P2, R17, R7, RZ ;  /* 0x0000000711ff7210 */ /* 0x008fc60007f5e0ff */
[C---:B------:R-:W-:Y:S02]  /*e680*/  IMAD.X R5, R2.reuse, 0x1, R6, P1 ;  /* 0x0000000102057824 */ /* 0x040fe400008e0606 */
[C---:B------:R-:W-:Y:S02]  /*e690*/  IMAD.IADD R6, R17.reuse, 0x1, R7 ;  /* 0x0000000111067824 */ /* 0x040fe400078e0207 */
[----:B----4-:R-:W-:Y:S01]  /*e6a0*/  IMAD.X R7, R2, 0x1, R12, P2 ;  /* 0x0000000102077824 */ /* 0x010fe200010e060c */
[C---:B--2---:R-:W-:Y:S01]  /*e6b0*/  IADD3 RZ, P3, R17.reuse, R13, RZ ;  /* 0x0000000d11ff7210 */ /* 0x044fe20007f7e0ff */
[----:B------:R-:W-:Y:S02]  /*e6c0*/  IMAD.IADD R12, R17, 0x1, R13 ;  /* 0x00000001110c7824 */ /* 0x000fe400078e020d */
[----:B------:R-:W2:Y:S01]  /*e6d0*/  LDL R13, [R1+0x474] ;  /* 0x00047400010d7983 */ /* 0x000ea20000100800 */
[----:B------:R-:W-:Y:S02]  /*e6e0*/  PRMT R11, RZ, 0x7610, R11 ;  /* 0x00007610ff0b7816 */ /* 0x000fe4000000000b */
[----:B------:R-:W-:-:S02]  /*e6f0*/  PRMT R27, RZ, 0x7610, R27 ;  /* 0x00007610ff1b7816 */ /* 0x000fc4000000001b */
[----:B------:R-:W-:Y:S02]  /*e700*/  PRMT R29, RZ, 0x7610, R29 ;  /* 0x00007610ff1d7816 */ /* 0x000fe4000000001d */
[----:B------:R-:W3:Y:S04]  /*e710*/  @!P0 LDG.E.U8 R11, desc[UR8][R4.64] ;  /* 0x00000008040b8981 */ /* 0x000ee8000c1e1100 */
[----:B------:R-:W4:Y:S04]  /*e720*/  @!P0 LDG.E.U8 R27, desc[UR8][R6.64] ;  /* 0x00000008061b8981 */ /* 0x000f28000c1e1100 */
[----:B------:R-:W5:Y:S01]  /*e730*/  LDL R5, [R1+0x354] ;  /* 0x0003540001057983 */ /* 0x000f620000100800 */
[----:B--2---:R-:W-:-:S05]  /*e740*/  IMAD.X R13, R2, 0x1, R13, P3 ;  /* 0x00000001020d7824 */ /* 0x004fca00018e060d */
[----:B------:R-:W2:Y:S04]  /*e750*/  @!P0 LDG.E.U8 R29, desc[UR8][R12.64] ;  /* 0x000000080c1d8981 */ /* 0x000ea8000c1e1100 */
[----:B---3--:R-:W-:Y:S04]  /*e760*/  STL [R1+0xa80], R11 ;  /* 0x000a800b01007387 */ /* 0x008fe80000100800 */
[----:B----4-:R0:W-:Y:S04]  /*e770*/  STL [R1+0x2b4], R27 ;  /* 0x0002b41b01007387 */ /* 0x0101e80000100800 */
[----:B0-----:R-:W3:Y:S04]  /*e780*/  LDL.LU R27, [R1+0xc60] ;  /* 0x000c6000011b7983 */ /* 0x001ee80000300800 */
[----:B------:R-:W4:Y:S04]  /*e790*/  LDL R7, [R1+0x358] ;  /* 0x0003580001077983 */ /* 0x000f280000100800 */
[----:B------:R-:W3:Y:S04]  /*e7a0*/  LDL R6, [R1+0x478] ;  /* 0x0004780001067983 */ /* 0x000ee80000100800 */
[----:B--2---:R0:W-:Y:S04]  /*e7b0*/  STL [R1+0x2b8], R29 ;  /* 0x0002b81d01007387 */ /* 0x0041e80000100800 */
[----:B0-----:R-:W2:Y:S04]  /*e7c0*/  LDL.LU R29, [R1+0xc5c] ;  /* 0x000c5c00011d7983 */ /* 0x001ea80000300800 */
[----:B------:R-:W2:Y:S04]  /*e7d0*/  LDL R12, [R1+0x47c] ;  /* 0x00047c00010c7983 */ /* 0x000ea80000100800 */
[----:B------:R-:W2:Y:S01]  /*e7e0*/  LDL R13, [R1+0x35c] ;  /* 0x00035c00010d7983 */ /* 0x000ea20000100800 */
[C---:B-----5:R-:W-:Y:S01]  /*e7f0*/  IADD3 RZ, P1, R17.reuse, R5, RZ ;  /* 0x0000000511ff7210 */ /* 0x060fe20007f3e0ff */
[C---:B------:R-:W-:Y:S01]  /*e800*/  IMAD.IADD R4, R17.reuse, 0x1, R5 ;  /* 0x0000000111047824 */ /* 0x040fe200078e0205 */
[----:B----4-:R-:W-:-:S03]  /*e810*/  IADD3 RZ, P2, R17, R7, RZ ;  /* 0x0000000711ff7210 */ /* 0x010fc60007f5e0ff */
[C---:B---3--:R-:W-:Y:S02]  /*e820*/  IMAD.X R5, R2.reuse, 0x1, R6, P1 ;  /* 0x0000000102057824 */ /* 0x048fe400008e0606 */
[C---:B------:R-:W-:Y:S02]  /*e830*/  IMAD.IADD R6, R17.reuse, 0x1, R7 ;  /* 0x0000000111067824 */ /* 0x040fe400078e0207 */
[----:B--2---:R-:W-:Y:S01]  /*e840*/  IMAD.X R7, R2, 0x1, R12, P2 ;  /* 0x0000000102077824 */ /* 0x004fe200010e060c */
[C---:B------:R-:W-:Y:S01]  /*e850*/  IADD3 RZ, P3, R17.reuse, R13, RZ ;  /* 0x0000000d11ff7210 */ /* 0x040fe20007f7e0ff */
[----:B------:R-:W-:Y:S02]  /*e860*/  IMAD.IADD R12, R17, 0x1, R13 ;  /* 0x00000001110c7824 */ /* 0x000fe400078e020d */
[----:B------:R-:W2:Y:S01]  /*e870*/  LDL R13, [R1+0x480] ;  /* 0x00048000010d7983 */ /* 0x000ea20000100800 */
[----:B------:R-:W-:Y:S02]  /*e880*/  PRMT R22, RZ, 0x7610, R22 ;  /* 0x00007610ff167816 */ /* 0x000fe40000000016 */
[----:B------:R-:W-:-:S02]  /*e890*/  PRMT R28, RZ, 0x7610, R28 ;  /* 0x00007610ff1c7816 */ /* 0x000fc4000000001c */
        /* <DEDUP_REMOVED lines=8> */
[----:B----4-:R0:W-:Y:S04]  /*e920*/  STL [R1+0x2b0], R28 ;  /* 0x0002b01c01007387 */ /* 0x0101e80000100800 */
[----:B0-----:R-:W4:Y:S04]  /*e930*/  LDL.LU R28, [R1+0xc54] ;  /* 0x000c5400011c7983 */ /* 0x001f280000300800 */
[----:B------:R-:W3:Y:S04]  /*e940*/  LDL R7, [R1+0x364] ;  /* 0x0003640001077983 */ /* 0x000ee80000100800 */
[----:B------:R-:W4:Y:S04]  /*e950*/  LDL R6, [R1+0x484] ;  /* 0x0004840001067983 */ /* 0x000f280000100800 */
[----:B--2---:R0:W-:Y:S04]  /*e960*/  STL [R1+0x2ac], R26 ;  /* 0x0002ac1a01007387 */ /* 0x0041e80000100800 */
[----:B0-----:R-:W2:Y:S04]  /*e970*/  LDL.LU R26, [R1+0xc50] ;  /* 0x000c5000011a7983 */ /* 0x001ea80000300800 */
[----:B------:R-:W2:Y:S04]  /*e980*/  LDL R12, [R1+0x488] ;  /* 0x00048800010c7983 */ /* 0x000ea80000100800 */
[----:B------:R-:W2:Y:S01]  /*e990*/  LDL R13, [R1+0x368] ;  /* 0x00036800010d7983 */ /* 0x000ea20000100800 */
[C---:B-----5:R-:W-:Y:S01]  /*e9a0*/  IADD3 RZ, P1, R17.reuse, R5, RZ ;  /* 0x0000000511ff7210 */ /* 0x060fe20007f3e0ff */
[C---:B------:R-:W-:Y:S01]  /*e9b0*/  IMAD.IADD R4, R17.reuse, 0x1, R5 ;  /* 0x0000000111047824 */ /* 0x040fe200078e0205 */
[----:B---3--:R-:W-:-:S03]  /*e9c0*/  IADD3 RZ, P2, R17, R7, RZ ;  /* 0x0000000711ff7210 */ /* 0x008fc60007f5e0ff */
[C---:B----4-:R-:W-:Y:S02]  /*e9d0*/  IMAD.X R5, R2.reuse, 0x1, R6, P1 ;  /* 0x0000000102057824 */ /* 0x050fe400008e0606 */
        /* <DEDUP_REMOVED lines=71> */
[----:B------:R-:W4:Y:S04]  /*ee50*/  LDL R7, [R1+0x38c] ;  /* 0x00038c0001077983 */ /* 0x000f280000100800 */
[----:B------:R-:W4:Y:S04]  /*ee60*/  LDL R6, [R1+0x4a8] ;  /* 0x0004a80001067983 */ /* 0x000f280000100800 */
[----:B--2---:R0:W-:Y:S04]  /*ee70*/  STL [R1+0x28c], R29 ;  /* 0x00028c1d01007387 */ /* 0x0041e80000100800 */
[----:B0-----:R-:W2:Y:S04]  /*ee80*/  LDL.LU R29, [R1+0xc2c] ;  /* 0x000c2c00011d7983 */ /* 0x001ea80000300800 */
[----:B------:R-:W2:Y:S04]  /*ee90*/  LDL R12, [R1+0x4b0] ;  /* 0x0004b000010c7983 */ /* 0x000ea80000100800 */
[----:B------:R-:W2:Y:S01]  /*eea0*/  LDL R13, [R1+0x390] ;  /* 0x00039000010d7983 */ /* 0x000ea20000100800 */
[C---:B-----5:R-:W-:Y:S01]  /*eeb0*/  IADD3 RZ, P1, R17.reuse, R5, RZ ;  /* 0x0000000511ff7210 */ /* 0x060fe20007f3e0ff */
[----:B------:R-:W-:Y:S01]  /*eec0*/  IMAD.IADD R4, R17, 0x1, R5 ;  /* 0x0000000111047824 */ /* 0x000fe200078e0205 */
[----:B---3--:R-:W-:-:S02]  /*eed0*/  PRMT R22, RZ, 0x7610, R22 ;  /* 0x00007610ff167816 */ /* 0x008fc40000000016 */
[----:B------:R-:W-:Y:S02]  /*eee0*/  PRMT R26, RZ, 0x7610, R26 ;  /* 0x00007610ff1a7816 */ /* 0x000fe4000000001a */
[C---:B----4-:R-:W-:Y:S01]  /*eef0*/  IADD3 RZ, P2, R17.reuse, R7, RZ ;  /* 0x0000000711ff7210 */ /* 0x050fe20007f5e0ff */
[----:B------:R-:W-:Y:S02]  /*ef00*/  IMAD.X R5, R2, 0x1, R6, P1 ;  /* 0x0000000102057824 */ /* 0x000fe400008e0606 */
[----:B------:R-:W-:-:S03]  /*ef10*/  IMAD.IADD R6, R17, 0x1, R7 ;  /* 0x0000000111067824 */ /* 0x000fc600078e0207 */
[----:B------:R-:W3:Y:S01]  /*ef20*/  @!P0 LDG.E.U8 R22, desc[UR8][R4.64] ;  /* 0x0000000804168981 */ /* 0x000ee2000c1e1100 */
[----:B--2---:R-:W-:Y:S01]  /*ef30*/  IMAD.X R7, R2, 0x1, R12, P2 ;  /* 0x0000000102077824 */ /* 0x004fe200010e060c */
[C---:B------:R-:W-:Y:S01]  /*ef40*/  IADD3 RZ, P3, R17.reuse, R13, RZ ;  /* 0x0000000d11ff7210 */ /* 0x040fe20007f7e0ff */
[----:B------:R-:W-:-:S03]  /*ef50*/  IMAD.IADD R12, R17, 0x1, R13 ;  /* 0x00000001110c7824 */ /* 0x000fc600078e020d */
[----:B------:R-:W2:Y:S04]  /*ef60*/  @!P0 LDG.E.U8 R26, desc[UR8][R6.64] ;  /* 0x00000008061a8981 */ /* 0x000ea8000c1e1100 */
[----:B------:R-:W4:Y:S01]  /*ef70*/  LDL R13, [R1+0x4b4] ;  /* 0x0004b400010d7983 */ /* 0x000f220000100800 */
[----:B------:R-:W-:-:S03]  /*ef80*/  PRMT R9, RZ, 0x7610, R9 ;  /* 0x00007610ff097816 */ /* 0x000fc60000000009 */
[----:B---3--:R0:W-:Y:S04]  /*ef90*/  STL [R1+0x27c], R22 ;  /* 0x00027c1601007387 */ /* 0x0081e80000100800 */
[----:B0-----:R-:W3:Y:S04]  /*efa0*/  LDL.LU R22, [R1+0xc28] ;  /* 0x000c280001167983 */ /* 0x001ee80000300800 */
[----:B------:R-:W5:Y:S04]  /*efb0*/  LDL R5, [R1+0x394] ;  /* 0x0003940001057983 */ /* 0x000f680000100800 */
[----:B--2---:R0:W-:Y:S01]  /*efc0*/  STL [R1+0x280], R26 ;  /* 0x0002801a01007387 */ /* 0x0041e20000100800 */
[----:B----4-:R-:W-:-:S05]  /*efd0*/  IMAD.X R13, R2, 0x1, R13, P3 ;  /* 0x00000001020d7824 */ /* 0x010fca00018e060d */
[----:B------:R-:W2:Y:S04]  /*efe0*/  @!P0 LDG.E.U8 R9, desc[UR8][R12.64] ;  /* 0x000000080c098981 */ /* 0x000ea8000c1e1100 */
[----:B0-----:R-:W4:Y:S04]  /*eff0*/  LDL.LU R26, [R1+0xc24] ;  /* 0x000c2400011a7983 */ /* 0x001f280000300800 */
[----:B------:R-:W3:Y:S04]  /*f000*/  LDL R7, [R1+0x398] ;  /* 0x0003980001077983 */ /* 0x000ee80000100800 */
[----:B------:R-:W4:Y:S04]  /*f010*/  LDL R6, [R1+0x4b8] ;  /* 0x0004b80001067983 */ /* 0x000f280000100800 */
[----:B------:R-:W4:Y:S04]  /*f020*/  LDL R12, [R1+0x4bc] ;  /* 0x0004bc00010c7983 */ /* 0x000f280000100800 */
[----:B------:R-:W4:Y:S01]  /*f030*/  LDL R13, [R1+0x39c] ;  /* 0x00039c00010d7983 */ /* 0x000f220000100800 */
[C---:B-----5:R-:W-:Y:S01]  /*f040*/  IADD3 RZ, P1, R17.reuse, R5, RZ ;  /* 0x0000000511ff7210 */ /* 0x060fe20007f3e0ff */
[----:B------:R-:W-:-:S02]  /*f050*/  IMAD.IADD R4, R17, 0x1, R5 ;  /* 0x0000000111047824 */ /* 0x000fc400078e0205 */
[----:B--2---:R-:W-:Y:S01]  /*f060*/  STL [R1+0xa84], R9 ;  /* 0x000a840901007387 */ /* 0x004fe20000100800 */
[C---:B---3--:R-:W-:Y:S01]  /*f070*/  IADD3 RZ, P2, R17.reuse, R7, RZ ;  /* 0x0000000711ff7210 */ /* 0x048fe20007f5e0ff */
[C---:B----4-:R-:W-:Y:S02]  /*f080*/  IMAD.X R5, R2.reuse, 0x1, R6, P1 ;  /* 0x0000000102057824 */ /* 0x050fe400008e0606 */
[C---:B------:R-:W-:Y:S02]  /*f090*/  IMAD.IADD R6, R17.reuse, 0x1, R7 ;  /* 0x0000000111067824 */ /* 0x040fe400078e0207 */
[----:B------:R-:W-:Y:S01]  /*f0a0*/  IMAD.X R7, R2, 0x1, R12, P2 ;  /* 0x0000000102077824 */ /* 0x000fe200010e060c */
[C---:B------:R-:W-:Y:S01]  /*f0b0*/  IADD3 RZ, P3, R17.reuse, R13, RZ ;  /* 0x0000000d11ff7210 */ /* 0x040fe20007f7e0ff */
[----:B------:R-:W-:Y:S02]  /*f0c0*/  IMAD.IADD R12, R17, 0x1, R13 ;  /* 0x00000001110c7824 */ /* 0x000fe400078e020d */
[----:B------:R-:W2:Y:S01]  /*f0d0*/  LDL R13, [R1+0x4c0] ;  /* 0x0004c000010d7983 */ /* 0x000ea20000100800 */
[----:B------:R-:W-:-:S02]  /*f0e0*/  PRMT R29, RZ, 0x7610, R29 ;  /* 0x00007610ff1d7816 */ /* 0x000fc4000000001d */
[----:B------:R-:W-:Y:S02]  /*f0f0*/  PRMT R10, RZ, 0x7610, R10 ;  /* 0x00007610ff0a7816 */ /* 0x000fe4000000000a */
        /* <DEDUP_REMOVED lines=229> */
[----:B---3--:R-:W-:Y:S02]  /*ff50*/  IMAD.X R5, R2, 0x1, R6, P1 ;  /* 0x0000000102057824 */ /* 0x008fe400008e0606 */
[----:B------:R-:W-:Y:S01]  /*ff60*/  IMAD.IADD R6, R17, 0x1, R7 ;  /* 0x0000000111067824 */ /* 0x000fe200078e0207 */
[----:B------:R-:W-:Y:S02]  /*ff70*/  PRMT R26, RZ, 0x7610, R26 ;  /* 0x00007610ff1a7816 */ /* 0x000fe4000000001a */
[----:B------:R-:W-:-:S04]  /*ff80*/  PRMT R22, RZ, 0x7610, R22 ;  /* 0x00007610ff167816 */ /* 0x000fc80000000016 */
        /* <DEDUP_REMOVED lines=9> */
[----:B------:R-:W5:Y:S01]  /*10020*/  LDL R5, [R1+0x518] ;  /* 0x0005180001057983 */ /* 0x000f620000100800 */
[----:B----4-:R-:W-:-:S05]  /*10030*/  IMAD.X R13, R2, 0x1, R13, P3 ;  /* 0x00000001020d7824 */ /* 0x010fca00018e060d */
[----:B------:R-:W4:Y:S04]  /*10040*/  @!P0 LDG.E.U8 R29, desc[UR8][R12.64] ;  /* 0x000000080c1d8981 */ /* 0x000f28000c1e1100 */
[----:B--2---:R0:W-:Y:S04]  /*10050*/  STL [R1+0x1b0], R22 ;  /* 0x0001b01601007387 */ /* 0x0041e80000100800 */
[----:B0-----:R-:W2:Y:S04]  /*10060*/  LDL.LU R22, [R1+0xbc8] ;  /* 0x000bc80001167983 */ /* 0x001ea80000300800 */
[----:B------:R-:W3:Y:S01]  /*10070*/  LDL R7, [R1+0x520] ;  /* 0x0005200001077983 */ /* 0x000ee20000100800 */
[----:B-----5:R-:W-:-:S03]  /*10080*/  IADD3 R4, P1, R17, R5, RZ ;  /* 0x0000000511047210 */ /* 0x020fc60007f3e0ff */
[----:B----4-:R0:W-:Y:S04]  /*10090*/  STL [R1+0x1b4], R29 ;  /* 0x0001b41d01007387 */ /* 0x0101e80000100800 */
[----:B0-----:R-:W4:Y:S04]  /*100a0*/  LDL.LU R29, [R1+0xbc4] ;  /* 0x000bc400011d7983 */ /* 0x001f280000300800 */
[----:B------:R-:W5:Y:S04]  /*100b0*/  LDL R13, [R1+0x528] ;  /* 0x00052800010d7983 */ /* 0x000f680000100800 */
[----:B------:R-:W4:Y:S01]  /*100c0*/  LDL R5, [R1+0x514] ;  /* 0x0005140001057983 */ /* 0x000f220000100800 */
[----:B---3--:R-:W-:-:S03]  /*100d0*/  IADD3 R6, P2, R17, R7, RZ ;  /* 0x0000000711067210 */ /* 0x008fc60007f5e0ff */
[----:B------:R-:W3:Y:S01]  /*100e0*/  LDL R7, [R1+0x51c] ;  /* 0x00051c0001077983 */ /* 0x000ee20000100800 */
[----:B------:R-:W-:Y:S02]  /*100f0*/  PRMT R8, RZ, 0x7610, R8 ;  /* 0x00007610ff087816 */ /* 0x000fe40000000008 */
[----:B--2---:R-:W-:Y:S02]  /*10100*/  PRMT R22, RZ, 0x7610, R22 ;  /* 0x00007610ff167816 */ /* 0x004fe40000000016 */
[----:B-----5:R-:W-:Y:S02]  /*10110*/  IADD3 R12, P3, R17, R13, RZ ;  /* 0x0000000d110c7210 */ /* 0x020fe40007f7e0ff */
[----:B------:R-:W2:Y:S01]  /*10120*/  LDL R13, [R1+0x524] ;  /* 0x00052400010d7983 */ /* 0x000ea20000100800 */
[C---:B----4-:R-:W-:Y:S02]  /*10130*/  IMAD.X R5, R2.reuse, 0x1, R5, P1 ;  /* 0x0000000102057824 */ /* 0x050fe400008e0605 */
[----:B---3--:R-:W-:-:S03]  /*10140*/  IMAD.X R7, R2, 0x1, R7, P2 ;  /* 0x0000000102077824 */ /* 0x008fc600010e0607 */
[----:B------:R-:W3:Y:S04]  /*10150*/  @!P0 LDG.E.U8 R8, desc[UR8][R4.64] ;  /* 0x0000000804088981 */ /* 0x000ee8000c1e1100 */
[----:B------:R-:W4:Y:S01]  /*10160*/  @!P0 LDG.E.U8 R22, desc[UR8][R6.64] ;  /* 0x0000000806168981 */ /* 0x000f22000c1e1100 */
[----:B------:R-:W-:-:S03]  /*10170*/  PRMT R29, RZ, 0x7610, R29 ;  /* 0x00007610ff1d7816 */ /* 0x000fc6000000001d */
[----:B------:R-:W5:Y:S01]  /*10180*/  LDL R5, [R1+0x530] ;  /* 0x0005300001057983 */ /* 0x000f620000100800 */
[----:B--2---:R-:W-:-:S05]  /*10190*/  IMAD.X R13, R2, 0x1, R13, P3 ;  /* 0x00000001020d7824 */ /* 0x004fca00018e060d */
[----:B------:R-:W2:Y:S04]  /*101a0*/  @!P0 LDG.E.U8 R29, desc[UR8][R12.64] ;  /* 0x000000080c1d8981 */ /* 0x000ea8000c1e1100 */
[----:B---3--:R-:W-:Y:S04]  /*101b0*/  STL [R1+0xaa0], R8 ;  /* 0x000aa00801007387 */ /* 0x008fe80000100800 */
[----:B----4-:R0:W-:Y:S04]  /*101c0*/  STL [R1+0x1a4], R22 ;  /* 0x0001a41601007387 */ /* 0x0101e80000100800 */
[----:B0-----:R-:W3:Y:S04]  /*101d0*/  LDL.LU R22, [R1+0xbc0] ;  /* 0x000bc00001167983 */ /* 0x001ee80000300800 */
[----:B------:R-:W4:Y:S01]  /*101e0*/  LDL R7, [R1+0x538] ;  /* 0x0005380001077983 */ /* 0x000f220000100800 */
[----:B-----5:R-:W-:-:S03]  /*101f0*/  IADD3 R4, P1, R17, R5, RZ ;  /* 0x0000000511047210 */ /* 0x020fc60007f3e0ff */
[----:B--2---:R0:W-:Y:S04]  /*10200*/  STL [R1+0x1ac], R29 ;  /* 0x0001ac1d01007387 */ /* 0x0041e80000100800 */
[----:B0-----:R-:W2:Y:S04]  /*10210*/  LDL.LU R29, [R1+0xbbc] ;  /* 0x000bbc00011d7983 */ /* 0x001ea80000300800 */
[----:B------:R-:W5:Y:S04]  /*10220*/  LDL R13, [R1+0x540] ;  /* 0x00054000010d7983 */ /* 0x000f680000100800 */
[----:B------:R-:W2:Y:S01]  /*10230*/  LDL R5, [R1+0x52c] ;  /* 0x00052c0001057983 */ /* 0x000ea20000100800 */
[----:B----4-:R-:W-:-:S03]  /*10240*/  IADD3 R6, P2, R17, R7, RZ ;  /* 0x0000000711067210 */ /* 0x010fc60007f5e0ff */
[----:B------:R-:W4:Y:S01]  /*10250*/  LDL R7, [R1+0x534] ;  /* 0x0005340001077983 */ /* 0x000f220000100800 */
[----:B------:R-:W-:Y:S02]  /*10260*/  PRMT R26, RZ, 0x7610, R26 ;  /* 0x00007610ff1a7816 */ /* 0x000fe4000000001a */
[----:B---3--:R-:W-:Y:S02]  /*10270*/  PRMT R22, RZ, 0x7610, R22 ;  /* 0x00007610ff167816 */ /* 0x008fe40000000016 */
[----:B-----5:R-:W-:Y:S02]  /*10280*/  IADD3 R12, P3, R17, R13, RZ ;  /* 0x0000000d110c7210 */ /* 0x020fe40007f7e0ff */
[----:B------:R-:W3:Y:S01]  /*10290*/  LDL R13, [R1+0x53c] ;  /* 0x00053c00010d7983 */ /* 0x000ee20000100800 */
[----:B--2---:R-:W-:-:S05]  /*102a0*/  IMAD.X R5, R2, 0x1, R5, P1 ;  /* 0x0000000102057824 */ /* 0x004fca00008e0605 */
[----:B------:R-:W2:Y:S01]  /*102b0*/  @!P0 LDG.E.U8 R26, desc[UR8][R4.64] ;  /* 0x00000008041a8981 */ /* 0x000ea2000c1e1100 */
[----:B----4-:R-:W-:-:S05]  /*102c0*/  IMAD.X R7, R2, 0x1, R7, P2 ;  /* 0x0000000102077824 */ /* 0x010fca00010e0607 */
[----:B------:R-:W4:Y:S01]  /*102d0*/  @!P0 LDG.E.U8 R22, desc[UR8][R6.64] ;  /* 0x0000000806168981 */ /* 0x000f22000c1e1100 */
[----:B------:R-:W-:Y:S01]  /*102e0*/  PRMT R29, RZ, 0x7610, R29 ;  /* 0x00007610ff1d7816 */ /* 0x000fe2000000001d */
[----:B---3--:R-:W-:-:S05]  /*102f0*/  IMAD.X R13, R2, 0x1, R13, P3 ;  /* 0x00000001020d7824 */ /* 0x008fca00018e060d */
[----:B------:R-:W3:Y:S04]  /*10300*/  @!P0 LDG.E.U8 R29, desc[UR8][R12.64] ;  /* 0x000000080c1d8981 */ /* 0x000ee8000c1e1100 */
[----:B--2---:R0:W-:Y:S04]  /*10310*/  STL [R1+0x198], R26 ;  /* 0x0001981a01007387 */ /* 0x0041e80000100800 */
[----:B0-----:R-:W2:Y:S04]  /*10320*/  LDL.LU R26, [R1+0xbb8] ;  /* 0x000bb800011a7983 */ /* 0x001ea80000300800 */
[----:B------:R-:W5:Y:S04]  /*10330*/  LDL R5, [R1+0x548] ;  /* 0x0005480001057983 */ /* 0x000f680000100800 */
[----:B----4-:R0:W-:Y:S04]  /*10340*/  STL [R1+0x1a0], R22 ;  /* 0x0001a01601007387 */ /* 0x0101e80000100800 */
[----:B0-----:R-:W4:Y:S04]  /*10350*/  LDL.LU R22, [R1+0xbb4] ;  /* 0x000bb40001167983 */ /* 0x001f280000300800 */
[----:B------:R-:W2:Y:S04]  /*10360*/  LDL R7, [R1+0x550] ;  /* 0x0005500001077983 */ /* 0x000ea80000100800 */
[----:B---3--:R0:W-:Y:S04]  /*10370*/  STL [R1+0x19c], R29 ;  /* 0x00019c1d01007387 */ /* 0x0081e80000100800 */
[----:B0-----:R-:W3:Y:S04]  /*10380*/  LDL.LU R29, [R1+0xbb0] ;  /* 0x000bb000011d7983 */ /* 0x001ee80000300800 */
[----:B------:R-:W3:Y:S01]  /*10390*/  LDL R13, [R1+0x558] ;  /* 0x00055800010d7983 */ /* 0x000ee20000100800 */
[----:B-----5:R-:W-:-:S03]  /*103a0*/  IADD3 R4, P1, R17, R5, RZ ;  /* 0x0000000511047210 */ /* 0x020fc60007f3e0ff */
[----:B------:R-:W5:Y:S01]  /*103b0*/  LDL R5, [R1+0x544] ;  /* 0x0005440001057983 */ /* 0x000f620000100800 */
[----:B--2---:R-:W-:-:S03]  /*103c0*/  IADD3 R6, P2, R17, R7, RZ ;  /* 0x0000000711067210 */ /* 0x004fc60007f5e0ff */
[----:B------:R-:W2:Y:S01]  /*103d0*/  LDL R7, [R1+0x54c] ;  /* 0x00054c0001077983 */ /* 0x000ea20000100800 */
[----:B------:R-:W-:Y:S02]  /*103e0*/  PRMT R9, RZ, 0x7610, R9 ;  /* 0x00007610ff097816 */ /* 0x000fe40000000009 */
[----:B----4-:R-:W-:Y:S02]  /*103f0*/  PRMT R22, RZ, 0x7610, R22 ;  /* 0x00007610ff167816 */ /* 0x010fe40000000016 */
[----:B---3--:R-:W-:Y:S02]  /*10400*/  IADD3 R12, P3, R17, R13, RZ ;  /* 0x0000000d110c7210 */ /* 0x008fe40007f7e0ff */
[----:B------:R-:W3:Y:S01]  /*10410*/  LDL R13, [R1+0x554] ;  /* 0x00055400010d7983 */ /* 0x000ee20000100800 */
[----:B-----5:R-:W-:-:S05]  /*10420*/  IMAD.X R5, R2, 0x1, R5, P1 ;  /* 0x0000000102057824 */ /* 0x020fca00008e0605 */
[----:B------:R-:W4:Y:S01]  /*10430*/  @!P0 LDG.E.U8 R9, desc[UR8][R4.64] ;  /* 0x0000000804098981 */ /* 0x000f22000c1e1100 */
[----:B------:R-:W-:-:S03]  /*10440*/  PRMT R10, RZ, 0x7610, R10 ;  /* 0x00007610ff0a7816 */ /* 0x000fc6000000000a */
[----:B------:R-:W5:Y:S01]  /*10450*/  LDL R5, [R1+0x560] ;  /* 0x0005600001057983 */ /* 0x000f620000100800 */
[----:B--2---:R-:W-:-:S05]  /*10460*/  IMAD.X R7, R2, 0x1, R7, P2 ;  /* 0x0000000102077824 */ /* 0x004fca00010e0607 */
[----:B------:R-:W2:Y:S01]  /*10470*/  @!P0 LDG.E.U8 R22, desc[UR8][R6.64] ;  /* 0x0000000806168981 */ /* 0x000ea2000c1e1100 */
[----:B---3--:R-:W-:-:S05]  /*10480*/  IMAD.X R13, R2, 0x1, R13, P3 ;  /* 0x00000001020d7824 */ /* 0x008fca00018e060d */
[----:B------:R-:W3:Y:S04]  /*10490*/  @!P0 LDG.E.U8 R10, desc[UR8][R12.64] ;  /* 0x000000080c0a8981 */ /* 0x000ee8000c1e1100 */
[----:B----4-:R-:W-:Y:S04]  /*104a0*/  STL [R1+0xaa4], R9 ;  /* 0x000aa40901007387 */ /* 0x010fe80000100800 */
[----:B--2---:R0:W-:Y:S04]  /*104b0*/  STL [R1+0x18c], R22 ;  /* 0x00018c1601007387 */ /* 0x0041e80000100800 */
[----:B0-----:R-:W2:Y:S04]  /*104c0*/  LDL.LU R22, [R1+0xbac] ;  /* 0x000bac0001167983 */ /* 0x001ea80000300800 */
[----:B------:R-:W4:Y:S04]  /*104d0*/  LDL R7, [R1+0x568] ;  /* 0x0005680001077983 */ /* 0x000f280000100800 */
[----:B------:R-:W2:Y:S01]  /*104e0*/  LDL R13, [R1+0x570] ;  /* 0x00057000010d7983 */ /* 0x000ea20000100800 */
[----:B-----5:R-:W-:-:S03]  /*104f0*/  IADD3 R4, P1, R17, R5, RZ ;  /* 0x0000000511047210 */ /* 0x020fc60007f3e0ff */
[----:B---3--:R-:W-:Y:S04]  /*10500*/  STL [R1+0xaa8], R10 ;  /* 0x000aa80a01007387 */ /* 0x008fe80000100800 */
[----:B------:R-:W3:Y:S01]  /*10510*/  LDL R5, [R1+0x55c] ;  /* 0x00055c0001057983 */ /* 0x000ee20000100800 */
[----:B----4-:R-:W-:-:S03]  /*10520*/  IADD3 R6, P2, R17, R7, RZ ;  /* 0x0000000711067210 */ /* 0x010fc60007f5e0ff */
[----:B------:R-:W4:Y:S01]  /*10530*/  LDL R7, [R1+0x564] ;  /* 0x0005640001077983 */ /* 0x000f220000100800 */
[----:B--2---:R-:W-:-:S03]  /*10540*/  IADD3 R12, P3, R17, R13, RZ ;  /* 0x0000000d110c7210 */ /* 0x004fc60007f7e0ff */
[----:B------:R-:W2:Y:S01]  /*10550*/  LDL R13, [R1+0x56c] ;  /* 0x00056c00010d7983 */ /* 0x000ea20000100800 */
[----:B------:R-:W-:Y:S02]  /*10560*/  PRMT R29, RZ, 0x7610, R29 ;  /* 0x00007610ff1d7816 */ /* 0x000fe4000000001d */
[----:B------:R-:W-:Y:S02]  /*10570*/  PRMT R11, RZ, 0x7610, R11 ;  /* 0x00007610ff0b7816 */ /* 0x000fe4000000000b */
[----:B------:R-:W-:Y:S01]  /*10580*/  PRMT R22, RZ, 0x7610, R22 ;  /* 0x00007610ff167816 */ /* 0x000fe20000000016 */
[----:B---3--:R-:W-:-:S05]  /*10590*/  IMAD.X R5, R2, 0x1, R5, P1 ;  /* 0x0000000102057824 */ /* 0x008fca00008e0605 */
[----:B------:R-:W3:Y:S01]  /*105a0*/  @!P0 LDG.E.U8 R29, desc[UR8][R4.64] ;  /* 0x00000008041d8981 */ /* 0x000ee2000c1e1100 */
[C---:B----4-:R-:W-:Y:S02]  /*105b0*/  IMAD.X R7, R2.reuse, 0x1, R7, P2 ;  /* 0x0000000102077824 */ /* 0x050fe400010e0607 */
[----:B--2---:R-:W-:-:S03]  /*105c0*/  IMAD.X R13, R2, 0x1, R13, P3 ;  /* 0x00000001020d7824 */ /* 0x004fc600018e060d */
[----:B------:R-:W2:Y:S04]  /*105d0*/  @!P0 LDG.E.U8 R11, desc[UR8][R6.64] ;  /* 0x00000008060b8981 */ /* 0x000ea8000c1e1100 */
[----:B------:R-:W4:Y:S04]  /*105e0*/  @!P0 LDG.E.U8 R22, desc[UR8][R12.64] ;  /* 0x000000080c168981 */ /* 0x000f28000c1e1100 */
[----:B---3--:R0:W-:Y:S04]  /*105f0*/  STL [R1+0x180], R29 ;  /* 0x0001801d01007387 */ /* 0x0081e80000100800 */
[----:B0-----:R-:W3:Y:S04]  /*10600*/  LDL.LU R29, [R1+0xba8] ;  /* 0x000ba800011d7983 */ /* 0x001ee80000300800 */
[----:B------:R-:W5:Y:S04]  /*10610*/  LDL R5, [R1+0x578] ;  /* 0x0005780001057983 */ /* 0x000f680000100800 */
[----:B------:R-:W3:Y:S04]  /*10620*/  LDL R7, [R1+0x580] ;  /* 0x0005800001077983 */ /* 0x000ee80000100800 */
[----:B--2---:R-:W-:Y:S04]  /*10630*/  STL [R1+0xaac], R11 ;  /* 0x000aac0b01007387 */ /* 0x004fe80000100800 */
[----:B----4-:R0:W-:Y:S04]  /*10640*/  STL [R1+0x184], R22 ;  /* 0x0001841601007387 */ /* 0x0101e80000100800 */
[----:B0-----:R-:W2:Y:S04]  /*10650*/  LDL.LU R22, [R1+0xba4] ;  /* 0x000ba40001167983 */ /* 0x001ea80000300800 */
[----:B------:R-:W4:Y:S01]  /*10660*/  LDL R13, [R1+0x590] ;  /* 0x00059000010d7983 */ /* 0x000f220000100800 */
[----:B-----5:R-:W-:-:S03]  /*10670*/  IADD3 R4, P1, R17, R5, RZ ;  /* 0x0000000511047210 */ /* 0x020fc60007f3e0ff */
[----:B------:R-:W5:Y:S01]  /*10680*/  LDL R5, [R1+0x574] ;  /* 0x0005740001057983 */ /* 0x000f620000100800 */
[----:B---3--:R-:W-:-:S03]  /*10690*/  IADD3 R6, P2, R17, R7, RZ ;  /* 0x0000000711067210 */ /* 0x008fc60007f5e0ff */
[----:B------:R-:W3:Y:S01]  /*106a0*/  LDL R7, [R1+0x57c] ;  /* 0x00057c0001077983 */ /* 0x000ee20000100800 */
[----:B----4-:R-:W-:-:S03]  /*106b0*/  IADD3 R12, P3, R17, R13, RZ ;  /* 0x0000000d110c7210 */ /* 0x010fc60007f7e0ff */
[----:B------:R-:W4:Y:S01]  /*106c0*/  LDL R13, [R1+0x58c] ;  /* 0x00058c00010d7983 */ /* 0x000f220000100800 */
[----:B------:R-:W-:Y:S02]  /*106d0*/  PRMT R8, RZ, 0x7610, R8 ;  /* 0x00007610ff087816 */ /* 0x000fe40000000008 */
[----:B------:R-:W-:Y:S02]  /*106e0*/  PRMT R29, RZ, 0x7610, R29 ;  /* 0x00007610ff1d7816 */ /* 0x000fe4000000001d */
[----:B--2---:R-:W-:Y:S01]  /*106f0*/  PRMT R22, RZ, 0x7610, R22 ;  /* 0x00007610ff167816 */ /* 0x004fe20000000016 */
[C---:B-----5:R-:W-:Y:S02]  /*10700*/  IMAD.X R5, R2.reuse, 0x1, R5, P1 ;  /* 0x0000000102057824 */ /* 0x060fe400008e0605 */
[----:B---3--:R-:W-:-:S03]  /*10710*/  IMAD.X R7, R2, 0x1, R7, P2 ;  /* 0x0000000102077824 */ /* 0x008fc600010e0607 */
[----:B------:R-:W2:Y:S04]  /*10720*/  @!P0 LDG.E.U8 R8, desc[UR8][R4.64] ;  /* 0x0000000804088981 */ /* 0x000ea8000c1e1100 */
[----:B------:R-:W3:Y:S04]  /*10730*/  @!P0 LDG.E.U8 R29, desc[UR8][R6.64] ;  /* 0x00000008061d8981 */ /* 0x000ee8000c1e1100 */
[----:B------:R-:W5:Y:S01]  /*10740*/  LDL R5, [R1+0x598] ;  /* 0x0005980001057983 */ /* 0x000f620000100800 */
[----:B----4-:R-:W-:-:S05]  /*10750*/  IMAD.X R13, R2, 0x1, R13, P3 ;  /* 0x00000001020d7824 */ /* 0x010fca00018e060d */
[----:B------:R-:W4:Y:S04]  /*10760*/  @!P0 LDG.E.U8 R22, desc[UR8][R12.64] ;  /* 0x000000080c168981 */ /* 0x000f28000c1e1100 */
[----:B--2---:R-:W-:Y:S04]  /*10770*/  STL [R1+0xab0], R8 ;  /* 0x000ab00801007387 */ /* 0x004fe80000100800 */
[----:B---3--:R0:W-:Y:S04]  /*10780*/  STL [R1+0x174], R29 ;  /* 0x0001741d01007387 */ /* 0x0081e80000100800 */
[----:B0-----:R-:W2:Y:S04]  /*10790*/  LDL.LU R29, [R1+0xba0] ;  /* 0x000ba000011d7983 */ /* 0x001ea80000300800 */
[----:B------:R-:W3:Y:S04]  /*107a0*/  LDL R7, [R1+0x5a0] ;  /* 0x0005a00001077983 */ /* 0x000ee80000100800 */
[----:B----4-:R0:W-:Y:S04]  /*107b0*/  STL [R1+0x178], R22 ;  /* 0x0001781601007387 */ /* 0x0101e80000100800 */
[----:B0-----:R-:W4:Y:S04]  /*107c0*/  LDL.LU R22, [R1+0xb9c] ;  /* 0x000b9c0001167983 */ /* 0x001f280000300800 */
[----:B------:R-:W2:Y:S01]  /*107d0*/  LDL R13, [R1+0x5b0] ;  /* 0x0005b000010d7983 */ /* 0x000ea20000100800 */
[----:B-----5:R-:W-:-:S03]  /*107e0*/  IADD3 R4, P1, R17, R5, RZ ;  /* 0x0000000511047210 */ /* 0x020fc60007f3e0ff */
[----:B------:R-:W5:Y:S01]  /*107f0*/  LDL R5, [R1+0x594] ;  /* 0x0005940001057983 */ /* 0x000f620000100800 */
[----:B---3--:R-:W-:-:S03]  /*10800*/  IADD3 R6, P2, R17, R7, RZ ;  /* 0x0000000711067210 */ /* 0x008fc60007f5e0ff */
[----:B------:R-:W3:Y:S01]  /*10810*/  LDL R7, [R1+0x59c] ;  /* 0x00059c0001077983 */ /* 0x000ee20000100800 */
[----:B--2---:R-:W-:-:S03]  /*10820*/  IADD3 R12, P3, R17, R13, RZ ;  /* 0x0000000d110c7210 */ /* 0x004fc60007f7e0ff */
[----:B------:R-:W2:Y:S01]  /*10830*/  LDL R13, [R1+0x5ac] ;  /* 0x0005ac00010d7983 */ /* 0x000ea20000100800 */
[----:B------:R-:W-:Y:S01]  /*10840*/  PRMT R9, RZ, 0x7610, R9 ;  /* 0x00007610ff097816 */ /* 0x000fe20000000009 */
[----:B-----5:R-:W-:Y:S01]  /*10850*/  IMAD.X R5, R2, 0x1, R5, P1 ;  /* 0x0000000102057824 */ /* 0x020fe200008e0605 */
[----:B------:R-:W-:-:S04]  /*10860*/  PRMT R29, RZ, 0x7610, R29 ;  /* 0x00007610ff1d7816 */ /* 0x000fc8000000001d */
[----:B------:R-:W5:Y:S01]  /*10870*/  @!P0 LDG.E.U8 R9, desc[UR8][R4.64] ;  /* 0x0000000804098981 */ /* 0x000f62000c1e1100 */
[----:B----4-:R-:W-:-:S03]  /*10880*/  PRMT R22, RZ, 0x7610, R22 ;  /* 0x00007610ff167816 */ /* 0x010fc60000000016 */
[----:B------:R-:W4:Y:S01]  /*10890*/  LDL R5, [R1+0x5b8] ;  /* 0x0005b80001057983 */ /* 0x000f220000100800 */
[----:B---3--:R-:W-:-:S05]  /*108a0*/  IMAD.X R7, R2, 0x1, R7, P2 ;  /* 0x0000000102077824 */ /* 0x008fca00010e0607 */
[----:B------:R-:W3:Y:S01]  /*108b0*/  @!P0 LDG.E.U8 R29, desc[UR8][R6.64] ;  /* 0x00000008061d8981 */ /* 0x000ee2000c1e1100 */
[----:B--2---:R-:W-:-:S05]  /*108c0*/  IMAD.X R13, R2, 0x1, R13, P3 ;  /* 0x00000001020d7824 */ /* 0x004fca00018e060d */
[----:B------:R-:W2:Y:S04]  /*108d0*/  @!P0 LDG.E.U8 R22, desc[UR8][R12.64] ;  /* 0x000000080c168981 */ /* 0x000ea8000c1e1100 */
[----:B-----5:R-:W-:Y:S04]  /*108e0*/  STL [R1+0xab4], R9 ;  /* 0x000ab40901007387 */ /* 0x020fe80000100800 */
[----:B---3--:R0:W-:Y:S04]  /*108f0*/  STL [R1+0x168], R29 ;  /* 0x0001681d01007387 */ /* 0x0081e80000100800 */
[----:B0-----:R-:W3:Y:S04]  /*10900*/  LDL.LU R29, [R1+0xb98] ;  /* 0x000b9800011d7983 */ /* 0x001ee80000300800 */
[----:B------:R-:W5:Y:S04]  /*10910*/  LDL R7, [R1+0x5c0] ;  /* 0x0005c00001077983 */ /* 0x000f680000100800 */
[----:B--2---:R0:W-:Y:S04]  /*10920*/  STL [R1+0x16c], R22 ;  /* 0x00016c1601007387 */ /* 0x0041e80000100800 */
[----:B0-----:R-:W2:Y:S04]  /*10930*/  LDL.LU R22, [R1+0xb94] ;  /* 0x000b940001167983 */ /* 0x001ea80000300800 */
[----:B------:R-:W3:Y:S01]  /*10940*/  LDL R13, [R1+0x5d0] ;  /* 0x0005d000010d7983 */ /* 0x000ee20000100800 */
[----:B----4-:R-:W-:-:S03]  /*10950*/  IADD3 R4, P1, R17, R5, RZ ;  /* 0x0000000511047210 */ /* 0x010fc60007f3e0ff */
[----:B------:R-:W4:Y:S01]  /*10960*/  LDL R5, [R1+0x5b4] ;  /* 0x0005b40001057983 */ /* 0x000f220000100800 */
[----:B-----5:R-:W-:-:S03]  /*10970*/  IADD3 R6, P2, R17, R7, RZ ;  /* 0x0000000711067210 */ /* 0x020fc60007f5e0ff */
[----:B------:R-:W5:Y:S01]  /*10980*/  LDL R7, [R1+0x5bc] ;  /* 0x0005bc0001077983 */ /* 0x000f620000100800 */
[----:B---3--:R-:W-:-:S03]  /*10990*/  IADD3 R12, P3, R17, R13, RZ ;  /* 0x0000000d110c7210 */ /* 0x008fc60007f7e0ff */
[----:B------:R-:W3:Y:S01]  /*109a0*/  LDL R13, [R1+0x5cc] ;  /* 0x0005cc00010d7983 */ /* 0x000ee20000100800 */
[----:B------:R-:W-:Y:S01]  /*109b0*/  PRMT R10, RZ, 0x7610, R10 ;  /* 0x00007610ff0a7816 */ /* 0x000fe2000000000a */
[----:B----4-:R-:W-:Y:S01]  /*109c0*/  IMAD.X R5, R2, 0x1, R5, P1 ;  /* 0x0000000102057824 */ /* 0x010fe200008e0605 */
[----:B------:R-:W-:-:S04]  /*109d0*/  PRMT R29, RZ, 0x7610, R29 ;  /* 0x00007610ff1d7816 */ /* 0x000fc8000000001d */
[----:B------:R-:W4:Y:S01]  /*109e0*/  @!P0 LDG.E.U8 R10, desc[UR8][R4.64] ;  /* 0x00000008040a8981 */ /* 0x000f22000c1e1100 */
[----:B--2---:R-:W-:-:S03]  /*109f0*/  PRMT R22, RZ, 0x7610, R22 ;  /* 0x00007610ff167816 */ /* 0x004fc60000000016 */
[----:B------:R-:W2:Y:S01]  /*10a00*/  LDL R5, [R1+0x5d8] ;  /* 0x0005d80001057983 */ /* 0x000ea20000100800 */
[----:B-----5:R-:W-:-:S05]  /*10a10*/  IMAD.X R7, R2, 0x1, R7, P2 ;  /* 0x0000000102077824 */ /* 0x020fca00010e0607 */
[----:B------:R-:W5:Y:S01]  /*10a20*/  @!P0 LDG.E.U8 R29, desc[UR8][R6.64] ;  /* 0x00000008061d8981 */ /* 0x000f62000c1e1100 */
[----:B---3--:R-:W-:-:S05]  /*10a30*/  IMAD.X R13, R2, 0x1, R13, P3 ;  /* 0x00000001020d7824 */ /* 0x008fca00018e060d */
[----:B------:R-:W3:Y:S04]  /*10a40*/  @!P0 LDG.E.U8 R22, desc[UR8][R12.64] ;  /* 0x000000080c168981 */ /* 0x000ee8000c1e1100 */
[----:B----4-:R-:W-:Y:S04]  /*10a50*/  STL [R1+0xab8], R10 ;  /* 0x000ab80a01007387 */ /* 0x010fe80000100800 */
[----:B-----5:R0:W-:Y:S04]  /*10a60*/  STL [R1+0x15c], R29 ;  /* 0x00015c1d01007387 */ /* 0x0201e80000100800 */
[----:B0-----:R-:W4:Y:S04]  /*10a70*/  LDL.LU R29, [R1+0xb90] ;  /* 0x000b9000011d7983 */ /* 0x001f280000300800 */
[----:B------:R-:W5:Y:S04]  /*10a80*/  LDL R7, [R1+0x5e0] ;  /* 0x0005e00001077983 */ /* 0x000f680000100800 */
[----:B---3--:R0:W-:Y:S04]  /*10a90*/  STL [R1+0x160], R22 ;  /* 0x0001601601007387 */ /* 0x0081e80000100800 */
[----:B0-----:R-:W3:Y:S04]  /*10aa0*/  LDL.LU R22, [R1+0xb8c] ;  /* 0x000b8c0001167983 */ /* 0x001ee80000300800 */
[----:B------:R-:W4:Y:S01]  /*10ab0*/  LDL R13, [R1+0x5e8] ;  /* 0x0005e800010d7983 */ /* 0x000f220000100800 */
[----:B--2---:R-:W-:-:S03]  /*10ac0*/  IADD3 R4, P1, R17, R5, RZ ;  /* 0x0000000511047210 */ /* 0x004fc60007f3e0ff */
[----:B------:R-:W2:Y:S01]  /*10ad0*/  LDL R5, [R1+0x5d4] ;  /* 0x0005d40001057983 */ /* 0x000ea20000100800 */
[----:B-----5:R-:W-:-:S03]  /*10ae0*/  IADD3 R6, P2, R17, R7, RZ ;  /* 0x0000000711067210 */ /* 0x020fc60007f5e0ff */
[----:B------:R-:W5:Y:S01]  /*10af0*/  LDL R7, [R1+0x5dc] ;  /* 0x0005dc0001077983 */ /* 0x000f620000100800 */
[----:B----4-:R-:W-:-:S03]  /*10b00*/  IADD3 R12, P3, R17, R13, RZ ;  /* 0x0000000d110c7210 */ /* 0x010fc60007f7e0ff */
[----:B------:R-:W4:Y:S01]  /*10b10*/  LDL R13, [R1+0x5e4] ;  /* 0x0005e400010d7983 */ /* 0x000f220000100800 */
[----:B------:R-:W-:Y:S01]  /*10b20*/  PRMT R11, RZ, 0x7610, R11 ;  /* 0x00007610ff0b7816 */ /* 0x000fe2000000000b */
[----:B--2---:R-:W-:Y:S01]  /*10b30*/  IMAD.X R5, R2, 0x1, R5, P1 ;  /* 0x0000000102057824 */ /* 0x004fe200008e0605 */
[----:B------:R-:W-:-:S04]  /*10b40*/  PRMT R29, RZ, 0x7610, R29 ;  /* 0x00007610ff1d7816 */ /* 0x000fc8000000001d */
[----:B------:R-:W2:Y:S01]  /*10b50*/  @!P0 LDG.E.U8 R11, desc[UR8][R4.64] ;  /* 0x00000008040b8981 */ /* 0x000ea2000c1e1100 */
[----:B------:R-:W-:-:S03]  /*10b60*/  PRMT R8, RZ, 0x7610, R8 ;  /* 0x00007610ff087816 */ /* 0x000fc60000000008 */
[----:B------:R-:W3:Y:S01]  /*10b70*/  LDL R5, [R1+0x5f0] ;  /* 0x0005f00001057983 */ /* 0x000ee20000100800 */
[----:B-----5:R-:W-:-:S05]  /*10b80*/  IMAD.X R7, R2, 0x1, R7, P2 ;  /* 0x0000000102077824 */ /* 0x020fca00010e0607 */
[----:B------:R-:W5:Y:S01]  /*10b90*/  @!P0 LDG.E.U8 R29, desc[UR8][R6.64] ;  /* 0x00000008061d8981 */ /* 0x000f62000c1e1100 */
[----:B----4-:R-:W-:-:S05]  /*10ba0*/  IMAD.X R13, R2, 0x1, R13, P3 ;  /* 0x00000001020d7824 */ /* 0x010fca00018e060d */
[----:B------:R-:W4:Y:S04]  /*10bb0*/  @!P0 LDG.E.U8 R8, desc[UR8][R12.64] ;  /* 0x000000080c088981 */ /* 0x000f28000c1e1100 */
[----:B--2---:R-:W-:Y:S01]  /*10bc0*/  STL [R1+0xabc], R11 ;  /* 0x000abc0b01007387 */ /* 0x004fe20000100800 */
[----:B---3--:R-:W-:-:S03]  /*10bd0*/  IADD3 R4, P1, R17, R5, RZ ;  /* 0x0000000511047210 */ /* 0x008fc60007f3e0ff */
[----:B-----5:R0:W-:Y:S04]  /*10be0*/  STL [R1+0x150], R29 ;  /* 0x0001501d01007387 */ /* 0x0201e80000100800 */
[----:B0-----:R-:W2:Y:S04]  /*10bf0*/  LDL.LU R29, [R1+0xb88] ;  /* 0x000b8800011d7983 */ /* 0x001ea80000300800 */
[----:B------:R-:W3:Y:S04]  /*10c00*/  LDL R7, [R1+0x5f8] ;  /* 0x0005f80001077983 */ /* 0x000ee80000100800 */
[----:B------:R-:W5:Y:S04]  /*10c10*/  LDL R13, [R1+0x600] ;  /* 0x00060000010d7983 */ /* 0x000f680000100800 */
[----:B----4-:R-:W-:Y:S04]  /*10c20*/  STL [R1+0xac0], R8 ;  /* 0x000ac00801007387 */ /* 0x010fe80000100800 */
[----:B------:R-:W4:Y:S01]  /*10c30*/  LDL R5, [R1+0x5ec] ;  /* 0x0005ec0001057983 */ /* 0x000f220000100800 */
[----:B------:R-:W-:-:S02]  /*10c40*/  PRMT R22, RZ, 0x7610, R22 ;  /* 0x00007610ff167816 */ /* 0x000fc40000000016 */
[C---:B---3--:R-:W-:Y:S02]  /*10c50*/  IADD3 R6, P2, R17.reuse, R7, RZ ;  /* 0x0000000711067210 */ /* 0x048fe40007f5e0ff */
[----:B------:R-:W3:Y:S01]  /*10c60*/  LDL R7, [R1+0x5f4] ;  /* 0x0005f40001077983 */ /* 0x000ee20000100800 */
[----:B-----5:R-:W-:-:S03]  /*10c70*/  IADD3 R12, P3, R17, R13, RZ ;  /* 0x0000000d110c7210 */ /* 0x020fc60007f7e0ff */
[----:B------:R-:W5:Y:S01]  /*10c80*/  LDL R13, [R1+0x5fc] ;  /* 0x0005fc00010d7983 */ /* 0x000f620000100800 */
[----:B----4-:R-:W-:-:S05]  /*10c90*/  IMAD.X R5, R2, 0x1, R5, P1 ;  /* 0x0000000102057824 */ /* 0x010fca00008e0605 */
[----:B------:R-:W4:Y:S01]  /*10ca0*/  @!P0 LDG.E.U8 R22, desc[UR8][R4.64] ;  /* 0x0000000804168981 */ /* 0x000f22000c1e1100 */
[----:B------:R-:W-:Y:S02]  /*10cb0*/  PRMT R9, RZ, 0x7610, R9 ;  /* 0x00007610ff097816 */ /* 0x000fe40000000009 */
[----:B--2---:R-:W-:Y:S01]  /*10cc0*/  PRMT R29, RZ, 0x7610, R29 ;  /* 0x00007610ff1d7816 */ /* 0x004fe2000000001d */
[C---:B---3--:R-:W-:Y:S02]  /*10cd0*/  IMAD.X R7, R2.reuse, 0x1, R7, P2 ;  /* 0x0000000102077824 */ /* 0x048fe400010e0607 */
[----:B-----5:R-:W-:-:S03]  /*10ce0*/  IMAD.X R13, R2, 0x1, R13, P3 ;  /* 0x00000001020d7824 */ /* 0x020fc600018e060d */
[----:B------:R-:W2:Y:S04]  /*10cf0*/  @!P0 LDG.E.U8 R9, desc[UR8][R6.64] ;  /* 0x0000000806098981 */ /* 0x000ea8000c1e1100 */
[----:B------:R-:W3:Y:S04]  /*10d00*/  @!P0 LDG.E.U8 R29, desc[UR8][R12.64] ;  /* 0x000000080c1d8981 */ /* 0x000ee8000c1e1100 */
[----:B----4-:R0:W-:Y:S04]  /*10d10*/  STL [R1+0xdc], R22 ;  /* 0x0000dc1601007387 */ /* 0x0101e80000100800 */
[----:B0-----:R-:W4:Y:S04]  /*10d20*/  LDL.LU R22, [R1+0xb84] ;  /* 0x000b840001167983 */ /* 0x001f280000300800 */
[----:B------:R-:W5:Y:S04]  /*10d30*/  LDL R5, [R1+0x608] ;  /* 0x0006080001057983 */ /* 0x000f680000100800 */
[----:B------:R-:W4:Y:S04]  /*10d40*/  LDL R7, [R1+0x610] ;  /* 0x0006100001077983 */ /* 0x000f280000100800 */
[----:B--2---:R-:W-:Y:S04]  /*10d50*/  STL [R1+0xac4], R9 ;  /* 0x000ac40901007387 */ /* 0x004fe80000100800 */
[----:B---3--:R0:W-:Y:S04]  /*10d60*/  STL [R1+0x100], R29 ;  /* 0x0001001d01007387 */ /* 0x0081e80000100800 */
[----:B0-----:R-:W2:Y:S04]  /*10d70*/  LDL.LU R29, [R1+0xb80] ;  /* 0x000b8000011d7983 */ /* 0x001ea80000300800 */
[----:B------:R-:W3:Y:S01]  /*10d80*/  LDL R13, [R1+0x618] ;  /* 0x00061800010d7983 */ /* 0x000ee20000100800 */
[----:B-----5:R-:W-:-:S03]  /*10d90*/  IADD3 R4, P1, R17, R5, RZ ;  /* 0x0000000511047210 */ /* 0x020fc60007f3e0ff */
[----:B------:R-:W5:Y:S01]  /*10da0*/  LDL R5, [R1+0x604] ;  /* 0x0006040001057983 */ /* 0x000f620000100800 */
[----:B----4-:R-:W-:-:S03]  /*10db0*/  IADD3 R6, P2, R17, R7, RZ ;  /* 0x0000000711067210 */ /* 0x010fc60007f5e0ff */
[----:B------:R-:W4:Y:S01]  /*10dc0*/  LDL R7, [R1+0x60c] ;  /* 0x00060c0001077983 */ /* 0x000f220000100800 */
[----:B------:R-:W-:Y:S02]  /*10dd0*/  PRMT R10, RZ, 0x7610, R10 ;  /* 0x00007610ff0a7816 */ /* 0x000fe4000000000a */
[----:B------:R-:W-:Y:S02]  /*10de0*/  PRMT R22, RZ, 0x7610, R22 ;  /* 0x00007610ff167816 */ /* 0x000fe40000000016 */
[----:B---3--:R-:W-:Y:S02]  /*10df0*/  IADD3 R12, P3, R17, R13, RZ ;  /* 0x0000000d110c7210 */ /* 0x008fe40007f7e0ff */
[----:B------:R-:W3:Y:S01]  /*10e00*/  LDL R13, [R1+0x614] ;  /* 0x00061400010d7983 */ /* 0x000ee20000100800 */
[C---:B-----5:R-:W-:Y:S02]  /*10e10*/  IMAD.X R5, R2.reuse, 0x1, R5, P1 ;  /* 0x0000000102057824 */ /* 0x060fe400008e0605 */
[----:B----4-:R-:W-:-:S03]  /*10e20*/  IMAD.X R7, R2, 0x1, R7, P2 ;  /* 0x0000000102077824 */ /* 0x010fc600010e0607 */
[----:B------:R-:W4:Y:S04]  /*10e30*/  @!P0 LDG.E.U8 R10, desc[UR8][R4.64] ;  /* 0x00000008040a8981 */ /* 0x000f28000c1e1100 */
[----:B------:R-:W5:Y:S01]  /*10e40*/  @!P0 LDG.E.U8 R22, desc[UR8][R6.64] ;  /* 0x0000000806168981 */ /* 0x000f62000c1e1100 */
[----:B------:R-:W-:-:S03]  /*10e50*/  PRMT R11, RZ, 0x7610, R11 ;  /* 0x00007610ff0b7816 */ /* 0x000fc6000000000b */
[----:B------:R-:W2:Y:S01]  /*10e60*/  LDL R5, [R1+0x620] ;  /* 0x0006200001057983 */ /* 0x000ea20000100800 */
[----:B---3--:R-:W-:-:S05]  /*10e70*/  IMAD.X R13, R2, 0x1, R13, P3 ;  /* 0x00000001020d7824 */ /* 0x008fca00018e060d */
[----:B------:R-:W3:Y:S04]  /*10e80*/  @!P0 LDG.E.U8 R11, desc[UR8][R12.64] ;  /* 0x000000080c0b8981 */ /* 0x000ee8000c1e1100 */
[----:B----4-:R-:W-:Y:S04]  /*10e90*/  STL [R1+0xac8], R10 ;  /* 0x000ac80a01007387 */ /* 0x010fe80000100800 */
[----:B-----5:R0:W-:Y:S04]  /*10ea0*/  STL [R1+0xd0], R22 ;  /* 0x0000d01601007387 */ /* 0x0201e80000100800 */
[----:B0-----:R-:W4:Y:S04]  /*10eb0*/  LDL.LU R22, [R1+0xb7c] ;  /* 0x000b7c0001167983 */ /* 0x001f280000300800 */
[----:B------:R-:W5:Y:S04]  /*10ec0*/  LDL R7, [R1+0x628] ;  /* 0x0006280001077983 */ /* 0x000f680000100800 */
[----:B------:R-:W4:Y:S01]  /*10ed0*/  LDL R13, [R1+0x630] ;  /* 0x00063000010d7983 */ /* 0x000f220000100800 */
[----:B--2---:R-:W-:-:S03]  /*10ee0*/  IADD3 R4, P1, R17, R5, RZ ;  /* 0x0000000511047210 */ /* 0x004fc60007f3e0ff */
[----:B---3--:R-:W-:Y:S04]  /*10ef0*/  STL [R1+0xacc], R11 ;  /* 0x000acc0b01007387 */ /* 0x008fe80000100800 */
[----:B------:R-:W2:Y:S01]  /*10f00*/  LDL R5, [R1+0x61c] ;  /* 0x00061c0001057983 */ /* 0x000ea20000100800 */
[----:B-----5:R-:W-:-:S03]  /*10f10*/  IADD3 R6, P2, R17, R7, RZ ;  /* 0x0000000711067210 */ /* 0x020fc60007f5e0ff */
[----:B------:R-:W3:Y:S01]  /*10f20*/  LDL R7, [R1+0x624] ;  /* 0x0006240001077983 */ /* 0x000ee20000100800 */
[----:B----4-:R-:W-:-:S03]  /*10f30*/  IADD3 R12, P3, R17, R13, RZ ;  /* 0x0000000d110c7210 */ /* 0x010fc60007f7e0ff */
[----:B------:R-:W4:Y:S01]  /*10f40*/  LDL R13, [R1+0x62c] ;  /* 0x00062c00010d7983 */ /* 0x000f220000100800 */
[----:B------:R-:W-:Y:S02]  /*10f50*/  PRMT R29, RZ, 0x7610, R29 ;  /* 0x00007610ff1d7816 */ /* 0x000fe4000000001d */
[----:B------:R-:W-:Y:S02]  /*10f60*/  PRMT R8, RZ, 0x7610, R8 ;  /* 0x00007610ff087816 */ /* 0x000fe40000000008 */
[----:B------:R-:W-:Y:S01]  /*10f70*/  PRMT R22, RZ, 0x7610, R22 ;  /* 0x00007610ff167816 */ /* 0x000fe20000000016 */
[----:B--2---:R-:W-:-:S05]  /*10f80*/  IMAD.X R5, R2, 0x1, R5, P1 ;  /* 0x0000000102057824 */ /* 0x004fca00008e0605 */
[----:B------:R-:W2:Y:S01]  /*10f90*/  @!P0 LDG.E.U8 R29, desc[UR8][R4.64] ;  /* 0x00000008041d8981 */ /* 0x000ea2000c1e1100 */
[C---:B---3--:R-:W-:Y:S02]  /*10fa0*/  IMAD.X R7, R2.reuse, 0x1, R7, P2 ;  /* 0x0000000102077824 */ /* 0x048fe400010e0607 */
[----:B----4-:R-:W-:-:S03]  /*10fb0*/  IMAD.X R13, R2, 0x1, R13, P3 ;  /* 0x00000001020d7824 */ /* 0x010fc600018e060d */
[----:B------:R-:W3:Y:S04]  /*10fc0*/  @!P0 LDG.E.U8 R8, desc[UR8][R6.64] ;  /* 0x0000000806088981 */ /* 0x000ee8000c1e1100 */
[----:B------:R-:W4:Y:S04]  /*10fd0*/  @!P0 LDG.E.U8 R22, desc[UR8][R12.64] ;  /* 0x000000080c168981 */ /* 0x000f28000c1e1100 */
[----:B--2---:R0:W-:Y:S04]  /*10fe0*/  STL [R1+0xc4], R29 ;  /* 0x0000c41d01007387 */ /* 0x0041e80000100800 */
[----:B0-----:R-:W2:Y:S04]  /*10ff0*/  LDL.LU R29, [R1+0xb78] ;  /* 0x000b7800011d7983 */ /* 0x001ea80000300800 */
[----:B------:R-:W5:Y:S04]  /*11000*/  LDL R5, [R1+0x638] ;  /* 0x0006380001057983 */ /* 0x000f680000100800 */
[----:B------:R-:W2:Y:S04]  /*11010*/  LDL R7, [R1+0x640] ;  /* 0x0006400001077983 */ /* 0x000ea80000100800 */
[----:B---3--:R-:W-:Y:S04]  /*11020*/  STL [R1+0xad0], R8 ;  /* 0x000ad00801007387 */ /* 0x008fe80000100800 */
[----:B----4-:R0:W-:Y:S04]  /*11030*/  STL [R1+0xc8], R22 ;  /* 0x0000c81601007387 */ /* 0x0101e80000100800 */
[----:B0-----:R-:W3:Y:S04]  /*11040*/  LDL.LU R22, [R1+0xb74] ;  /* 0x000b740001167983 */ /* 0x001ee80000300800 */
[----:B------:R-:W4:Y:S01]  /*11050*/  LDL R13, [R1+0x648] ;  /* 0x00064800010d7983 */ /* 0x000f220000100800 */
[----:B-----5:R-:W-:-:S03]  /*11060*/  IADD3 R4, P1, R17, R5, RZ ;  /* 0x0000000511047210 */ /* 0x020fc60007f3e0ff */
[----:B------:R-:W5:Y:S01]  /*11070*/  LDL R5, [R1+0x634] ;  /* 0x0006340001057983 */ /* 0x000f620000100800 */
[----:B--2---:R-:W-:-:S03]  /*11080*/  IADD3 R6, P2, R17, R7, RZ ;  /* 0x0000000711067210 */ /* 0x004fc60007f5e0ff */
[----:B------:R-:W2:Y:S01]  /*11090*/  LDL R7, [R1+0x63c] ;  /* 0x00063c0001077983 */ /* 0x000ea20000100800 */
[----:B----4-:R-:W-:-:S03]  /*110a0*/  IADD3 R12, P3, R17, R13, RZ ;  /* 0x0000000d110c7210 */ /* 0x010fc60007f7e0ff */
[----:B------:R-:W4:Y:S01]  /*110b0*/  LDL R13, [R1+0x644] ;  /* 0x00064400010d7983 */ /* 0x000f220000100800 */
[----:B------:R-:W-:Y:S02]  /*110c0*/  PRMT R9, RZ, 0x7610, R9 ;  /* 0x00007610ff097816 */ /* 0x000fe40000000009 */
[----:B------:R-:W-:Y:S02]  /*110d0*/  PRMT R29, RZ, 0x7610, R29 ;  /* 0x00007610ff1d7816 */ /* 0x000fe4000000001d */
[----:B------:R-:W-:Y:S01]  /*110e0*/  PRMT R26, RZ, 0x7610, R26 ;  /* 0x00007610ff1a7816 */ /* 0x000fe2000000001a */
[C---:B-----5:R-:W-:Y:S02]  /*110f0*/  IMAD.X R5, R2.reuse, 0x1, R5, P1 ;  /* 0x0000000102057824 */ /* 0x060fe400008e0605 */
[----:B--2---:R-:W-:-:S03]  /*11100*/  IMAD.X R7, R2, 0x1, R7, P2 ;  /* 0x0000000102077824 */ /* 0x004fc600010e0607 */
[----:B------:R-:W2:Y:S04]  /*11110*/  @!P0 LDG.E.U8 R9, desc[UR8][R4.64] ;  /* 0x0000000804098981 */ /* 0x000ea8000c1e1100 */
[----:B------:R-:W5:Y:S04]  /*11120*/  @!P0 LDG.E.U8 R29, desc[UR8][R6.64] ;  /* 0x00000008061d8981 */ /* 0x000f68000c1e1100 */
[----:B------:R-:W3:Y:S01]  /*11130*/  LDL R5, [R1+0x650] ;  /* 0x0006500001057983 */ /* 0x000ee20000100800 */
[----:B----4-:R-:W-:-:S05]  /*11140*/  IMAD.X R13, R2, 0x1, R13, P3 ;  /* 0x00000001020d7824 */ /* 0x010fca00018e060d */
[----:B------:R-:W4:Y:S04]  /*11150*/  @!P0 LDG.E.U8 R26, desc[UR8][R12.64] ;  /* 0x000000080c1a8981 */ /* 0x000f28000c1e1100 */
[----:B--2---:R-:W-:Y:S04]  /*11160*/  STL [R1+0xad4], R9 ;  /* 0x000ad40901007387 */ /* 0x004fe80000100800 */
[----:B-----5:R0:W-:Y:S04]  /*11170*/  STL [R1+0x98], R29 ;  /* 0x0000981d01007387 */ /* 0x0201e80000100800 */
[----:B0-----:R-:W2:Y:S04]  /*11180*/  LDL.LU R29, [R1+0xb70] ;  /* 0x000b7000011d7983 */ /* 0x001ea80000300800 */
[----:B------:R-:W5:Y:S04]  /*11190*/  LDL R7, [R1+0x658] ;  /* 0x0006580001077983 */ /* 0x000f680000100800 */
[----:B----4-:R0:W-:Y:S04]  /*111a0*/  STL [R1+0xc0], R26 ;  /* 0x0000c01a01007387 */ /* 0x0101e80000100800 */
[----:B0-----:R-:W4:Y:S04]  /*111b0*/  LDL.LU R26, [R1+0xb6c] ;  /* 0x000b6c00011a7983 */ /* 0x001f280000300800 */
[----:B------:R-:W2:Y:S01]  /*111c0*/  LDL R13, [R1+0x660] ;  /* 0x00066000010d7983 */ /* 0x000ea20000100800 */
[----:B---3--:R-:W-:-:S03]  /*111d0*/  IADD3 R4, P1, R17, R5, RZ ;  /* 0x0000000511047210 */ /* 0x008fc60007f3e0ff */
[----:B------:R-:W3:Y:S01]  /*111e0*/  LDL R5, [R1+0x64c] ;  /* 0x00064c0001057983 */ /* 0x000ee20000100800 */
[----:B-----5:R-:W-:-:S03]  /*111f0*/  IADD3 R6, P2, R17, R7, RZ ;  /* 0x0000000711067210 */ /* 0x020fc60007f5e0ff */
[----:B------:R-:W5:Y:S01]  /*11200*/  LDL R7, [R1+0x654] ;  /* 0x0006540001077983 */ /* 0x000f620000100800 */
[----:B--2---:R-:W-:-:S03]  /*11210*/  IADD3 R12, P3, R17, R13, RZ ;  /* 0x0000000d110c7210 */ /* 0x004fc60007f7e0ff */
[----:B------:R-:W2:Y:S01]  /*11220*/  LDL R13, [R1+0x65c] ;  /* 0x00065c00010d7983 */ /* 0x000ea20000100800 */
[----:B------:R-:W-:Y:S01]  /*11230*/  PRMT R22, RZ, 0x7610, R22 ;  /* 0x00007610ff167816 */ /* 0x000fe20000000016 */
[----:B---3--:R-:W-:Y:S01]  /*11240*/  IMAD.X R5, R2, 0x1, R5, P1 ;  /* 0x0000000102057824 */ /* 0x008fe200008e0605 */
[----:B------:R-:W-:-:S04]  /*11250*/  PRMT R29, RZ, 0x7610, R29 ;  /* 0x00007610ff1d7816 */ /* 0x000fc8000000001d */
[----:B------:R0:W3:Y:S01]  /*11260*/  @!P0 LDG.E.U8 R22, desc[UR8][R4.64] ;  /* 0x0000000804168981 */ /* 0x0000e2000c1e1100 */
[----:B------:R-:W-:Y:S02]  /*11270*/  PRMT R27, RZ, 0x7610, R27 ;  /* 0x00007610ff1b7816 */ /* 0x000fe4000000001b */
[----:B----4-:R-:W-:Y:S02]  /*11280*/  PRMT R26, RZ, 0x7610, R26 ;  /* 0x00007610ff1a7816 */ /* 0x010fe4000000001a */
[----:B0-----:R-:W-:-:S04]  /*11290*/  IADD3 R4, P1, R17, UR56, RZ ;  /* 0x0000003811047c10 */ /* 0x001fc8000ff3e0ff */
[----:B------:R-:W-:-:S05]  /*112a0*/  IADD3.X R5, R2, UR32, RZ, P1, !PT ;  /* 0x0000002002057c10 */ /* 0x000fca0008ffe4ff */
[----:B------:R-:W4:Y:S01]  /*112b0*/  @!P0 LDG.E.U8 R26, desc[UR8][R4.64] ;  /* 0x00000008041a8981 */ /* 0x000f22000c1e1100 */
[----:B-----5:R-:W-:-:S05]  /*112c0*/  IMAD.X R7, R2, 0x1, R7, P2 ;  /* 0x0000000102077824 */ /* 0x020fca00010e0607 */
[----:B------:R-:W5:Y:S01]  /*112d0*/  @!P0 LDG.E.U8 R29, desc[UR8][R6.64] ;  /* 0x00000008061d8981 */ /* 0x000f62000c1e1100 */
[----:B--2---:R-:W-:-:S05]  /*112e0*/  IMAD.X R13, R2, 0x1, R13, P3 ;  /* 0x00000001020d7824 */ /* 0x004fca00018e060d */
[----:B------:R-:W2:Y:S04]  /*112f0*/  @!P0 LDG.E.U8 R27, desc[UR8][R12.64] ;  /* 0x000000080c1b8981 */ /* 0x000ea8000c1e1100 */
[----:B---3--:R0:W-:Y:S04]  /*11300*/  STL [R1+0x7c], R22 ;  /* 0x00007c1601007387 */ /* 0x0081e80000100800 */
[----:B0-----:R-:W3:Y:S04]  /*11310*/  LDL.LU R22, [R1+0xb68] ;  /* 0x000b680001167983 */ /* 0x001ee80000300800 */
[----:B-----5:R0:W-:Y:S04]  /*11320*/  STL [R1+0x94], R29 ;  /* 0x0000941d01007387 */ /* 0x0201e80000100800 */
[----:B0-----:R-:W5:Y:S04]  /*11330*/  LDL.LU R29, [R1+0xb64] ;  /* 0x000b6400011d7983 */ /* 0x001f680000300800 */
[----:B--2---:R0:W-:Y:S04]  /*11340*/  STL [R1+0x90], R27 ;  /* 0x0000901b01007387 */ /* 0x0041e80000100800 */
[----:B0-----:R-:W2:Y:S04]  /*11350*/  LDL.LU R27, [R1+0xb60] ;  /* 0x000b6000011b7983 */ /* 0x001ea80000300800 */
[----:B----4-:R0:W-:Y:S04]  /*11360*/  STL [R1+0x70], R26 ;  /* 0x0000701a01007387 */ /* 0x0101e80000100800 */
[----:B0-----:R-:W4:Y:S01]  /*11370*/  LDL.LU R26, [R1+0xb5c] ;  /* 0x000b5c00011a7983 */ /* 0x001f220000300800 */
[----:B------:R-:W-:-:S02]  /*11380*/  IADD3 R6, P2, R17, UR54, RZ ;  /* 0x0000003611067c10 */ /* 0x000fc4000ff5e0ff */
[C---:B------:R-:W-:Y:S02]  /*11390*/  IADD3 R12, P3, R17.reuse, UR52, RZ ;  /* 0x00000034110c7c10 */ /* 0x040fe4000ff7e0ff */
[----:B---3--:R-:W-:Y:S02]  /*113a0*/  PRMT R22, RZ, 0x7610, R22 ;  /* 0x00007610ff167816 */ /* 0x008fe40000000016 */
[C---:B------:R-:W-:Y:S02]  /*113b0*/  IADD3.X R7, R2.reuse, UR30, RZ, P2, !PT ;  /* 0x0000001e02077c10 */ /* 0x040fe400097fe4ff */
[----:B------:R-:W-:Y:S02]  /*113c0*/  IADD3.X R13, R2, UR28, RZ, P3, !PT ;  /* 0x0000001c020d7c10 */ /* 0x000fe40009ffe4ff */
[----:B------:R-:W-:Y:S01]  /*113d0*/  IADD3 R4, P3, R17, UR46, RZ ;  /* 0x0000002e11047c10 */ /* 0x000fe2000ff7e0ff */
[----:B------:R0:W3:Y:S01]  /*113e0*/  @!P0 LDG.E.U8 R22, desc[UR8][R6.64] ;  /* 0x0000000806168981 */ /* 0x0000e2000c1e1100 */
[----:B------:R-:W-:-:S02]  /*113f0*/  PRMT R28, RZ, 0x7610, R28 ;  /* 0x00007610ff1c7816 */ /* 0x000fc4000000001c */
[----:B------:R-:W-:-:S05]  /*11400*/  IADD3.X R5, R2, UR22, RZ, P3, !PT ;  /* 0x0000001602057c10 */ /* 0x000fca0009ffe4ff */
[----:B------:R-:W3:Y:S01]  /*11410*/  @!P0 LDG.E.U8 R28, desc[UR8][R4.64] ;  /* 0x00000008041c8981 */ /* 0x000ee2000c1e1100 */
[----:B0-----:R-:W-:-:S04]  /*11420*/  IADD3 R6, P2, R17, UR48, RZ ;  /* 0x0000003011067c10 */ /* 0x001fc8000ff5e0ff */
[----:B------:R-:W-:Y:S02]  /*11430*/  IADD3.X R7, R2, UR24, RZ, P2, !PT ;  /* 0x0000001802077c10 */ /* 0x000fe400097fe4ff */
[----:B------:R-:W-:Y:S02]  /*11440*/  PRMT R23, RZ, 0x7610, R23 ;  /* 0x00007610ff177816 */ /* 0x000fe40000000017 */
[----:B------:R-:W-:Y:S02]  /*11450*/  PRMT R25, RZ, 0x7610, R25 ;  /* 0x00007610ff197816 */ /* 0x000fe40000000019 */
[----:B------:R-:W-:Y:S02]  /*11460*/  PRMT R24, RZ, 0x7610, R24 ;  /* 0x00007610ff187816 */ /* 0x000fe40000000018 */
[----:B------:R-:W-:Y:S02]  /*11470*/  PRMT R19, RZ, 0x7610, R19 ;  /* 0x00007610ff137816 */ /* 0x000fe40000000013 */
[----:B------:R-:W-:-:S02]  /*11480*/  PRMT R20, RZ, 0x7610, R20 ;  /* 0x00007610ff147816 */ /* 0x000fc40000000014 */
[----:B-----5:R-:W-:-:S06]  /*11490*/  PRMT R29, RZ, 0x7610, R29 ;  /* 0x00007610ff1d7816 */ /* 0x020fcc000000001d */
[----:B------:R0:W5:Y:S02]  /*114a0*/  @!P0 LDG.E.U8 R29, desc[UR8][R12.64] ;  /* 0x000000080c1d8981 */ /* 0x000164000c1e1100 */
[----:B0-----:R-:W-:-:S04]  /*114b0*/  IADD3 R12, P1, R17, UR50, RZ ;  /* 0x00000032110c7c10 */ /* 0x001fc8000ff3e0ff */
[----:B------:R-:W-:Y:S02]  /*114c0*/  IADD3.X R13, R2, UR26, RZ, P1, !PT ;  /* 0x0000001a020d7c10 */ /* 0x000fe40008ffe4ff */
[----:B------:R-:W-:-:S04]  /*114d0*/  IADD3 R4, P1, R17, UR44, RZ ;  /* 0x0000002c11047c10 */ /* 0x000fc8000ff3e0ff */
[----:B------:R-:W-:-:S05]  /*114e0*/  IADD3.X R5, R2, UR20, RZ, P1, !PT ;  /* 0x0000001402057c10 */ /* 0x000fca0008ffe4ff */
[----:B------:R-:W5:Y:S01]  /*114f0*/  @!P0 LDG.E.U8 R23, desc[UR8][R4.64] ;  /* 0x0000000804178981 */ /* 0x000f62000c1e1100 */
[----:B--2---:R-:W-:-:S06]  /*11500*/  PRMT R27, RZ, 0x7610, R27 ;  /* 0x00007610ff1b7816 */ /* 0x004fcc000000001b */
[----:B------:R0:W2:Y:S01]  /*11510*/  @!P0 LDG.E.U8 R27, desc[UR8][R6.64] ;  /* 0x00000008061b8981 */ /* 0x0000a2000c1e1100 */
[----:B----4-:R-:W-:Y:S02]  /*11520*/  PRMT R26, RZ, 0x7610, R26 ;  /* 0x00007610ff1a7816 */ /* 0x010fe4000000001a */
[----:B0-----:R-:W-:-:S04]  /*11530*/  IADD3 R6, P2, R17, UR42, RZ ;  /* 0x0000002a11067c10 */ /* 0x001fc8000ff5e0ff */
[----:B------:R0:W4:Y:S01]  /*11540*/  @!P0 LDG.E.U8 R26, desc[UR8][R12.64] ;  /* 0x000000080c1a8981 */ /* 0x000122000c1e1100 */
[----:B------:R-:W-:Y:S02]  /*11550*/  IADD3.X R7, R2, UR18, RZ, P2, !PT ;  /* 0x0000001202077c10 */ /* 0x000fe400097fe4ff */
[----:B------:R-:W-:-:S03]  /*11560*/  IADD3 R4, P1, R17, UR38, RZ ;  /* 0x0000002611047c10 */ /* 0x000fc6000ff3e0ff */
[----:B------:R1:W2:Y:S01]  /*11570*/  @!P0 LDG.E.U8 R25, desc[UR8][R6.64] ;  /* 0x0000000806198981 */ /* 0x0002a2000c1e1100 */
[C---:B0-----:R-:W-:Y:S02]  /*11580*/  IADD3 R12, P3, R17.reuse, UR40, RZ ;  /* 0x00000028110c7c10 */ /* 0x041fe4000ff7e0ff */
[C---:B------:R-:W-:Y:S02]  /*11590*/  IADD3.X R5, R2.reuse, UR14, RZ, P1, !PT ;  /* 0x0000000e02057c10 */ /* 0x040fe40008ffe4ff */
[C---:B------:R-:W-:Y:S02]  /*115a0*/  IADD3.X R13, R2.reuse, UR16, RZ, P3, !PT ;  /* 0x00000010020d7c10 */ /* 0x040fe40009ffe4ff */
[C---:B-1----:R-:W-:Y:S01]  /*115b0*/  IADD3 R6, P3, R17.reuse, UR34, RZ ;  /* 0x0000002211067c10 */ /* 0x042fe2000ff7e0ff */
[----:B------:R-:W2:Y:S03]  /*115c0*/  @!P0 LDG.E.U8 R19, desc[UR8][R4.64] ;  /* 0x0000000804138981 */ /* 0x000ea6000c1e1100 */
[----:B------:R-:W-:Y:S01]  /*115d0*/  IADD3.X R7, R2, UR61, RZ, P3, !PT ;  /* 0x0000003d02077c10 */ /* 0x000fe20009ffe4ff */
[----:B------:R0:W2:Y:S04]  /*115e0*/  @!P0 LDG.E.U8 R24, desc[UR8][R12.64] ;  /* 0x000000080c188981 */ /* 0x0000a8000c1e1100 */
[----:B------:R-:W2:Y:S04]  /*115f0*/  @!P0 LDG.E.U8 R20, desc[UR8][R6.64] ;  /* 0x0000000806148981 */ /* 0x000ea8000c1e1100 */
[----:B---3--:R1:W-:Y:S04]  /*11600*/  STL [R1+0x74], R22 ;  /* 0x0000741601007387 */ /* 0x0083e80000100800 */
[----:B-1----:R-:W3:Y:S01]  /*11610*/  LDL.LU R22, [R1+0xb58] ;  /* 0x000b580001167983 */ /* 0x002ee20000300800 */
[----:B0-----:R-:W-:-:S02]  /*11620*/  IADD3 R12, P2, R17, UR36, RZ ;  /* 0x00000024110c7c10 */ /* 0x001fc4000ff5e0ff */
[----:B------:R-:W-:Y:S02]  /*11630*/  PRMT R21, RZ, 0x7610, R21 ;  /* 0x00007610ff157816 */ /* 0x000fe40000000015 */
[----:B------:R-:W-:-:S05]  /*11640*/  IADD3.X R13, R2, UR12, RZ, P2, !PT ;  /* 0x0000000c020d7c10 */ /* 0x000fca00097fe4ff */
[----:B------:R-:W3:Y:S04]  /*11650*/  @!P0 LDG.E.U8 R21, desc[UR8][R12.64] ;  /* 0x000000080c158981 */ /* 0x000ee8000c1e1100 */
[----:B-----5:R0:W-:Y:S04]  /*11660*/  STL [R1+0x78], R29 ;  /* 0x0000781d01007387 */ /* 0x0201e80000100800 */
[----:B0-----:R-:W5:Y:S04]  /*11670*/  LDL.LU R29, [R1+0xb54] ;  /* 0x000b5400011d7983 */ /* 0x001f680000300800 */
[----:B----4-:R0:W-:Y:S04]  /*11680*/  STL [R1+0x34], R26 ;  /* 0x0000341a01007387 */ /* 0x0101e80000100800 */
[----:B0-----:R-:W4:Y:S04]  /*11690*/  LDL.LU R26, [R1+0xb50] ;  /* 0x000b5000011a7983 */ /* 0x001f280000300800 */
[----:B--2---:R0:W-:Y:S04]  /*116a0*/  STL [R1+0x68], R27 ;  /* 0x0000681b01007387 */ /* 0x0041e80000100800 */
[----:B0-----:R-:W2:Y:S04]  /*116b0*/  LDL.LU R27, [R1+0xb4c] ;  /* 0x000b4c00011b7983 */ /* 0x001ea80000300800 */
[----:B------:R0:W-:Y:S04]  /*116c0*/  STL [R1+0x6c], R28 ;  /* 0x00006c1c01007387 */ /* 0x0001e80000100800 */
        /* <DEDUP_REMOVED lines=9> */
[----:B------:R-:W5:Y:S04]  /*11760*/  LDL R5, [R1+0x670] ;  /* 0x0006700001057983 */ /* 0x000f680000100800 */
[----:B------:R0:W-:Y:S04]  /*11770*/  STL [R1+0x48], R20 ;  /* 0x0000481401007387 */ /* 0x0001e80000100800 */
[----:B0-----:R-:W2:Y:S04]  /*11780*/  LDL.LU R20, [R1+0xb34] ;  /* 0x000b340001147983 */ /* 0x001ea80000300800 */
[----:B------:R-:W4:Y:S04]  /*11790*/  LDL R7, [R1+0x668] ;  /* 0x0006680001077983 */ /* 0x000f280000100800 */
[----:B---3--:R0:W-:Y:S04]  /*117a0*/  STL [R1+0x44], R21 ;  /* 0x0000441501007387 */ /* 0x0081e80000100800 */
[----:B0-----:R-:W3:Y:S01]  /*117b0*/  LDL.LU R21, [R1+0xb30] ;  /* 0x000b300001157983 */ /* 0x001ee20000300800 */
[----:B-----5:R-:W-:-:S03]  /*117c0*/  IADD3 R4, P2, R17, R5, RZ ;  /* 0x0000000511047210 */ /* 0x020fc60007f5e0ff */
[----:B------:R-:W5:Y:S01]  /*117d0*/  LDL R5, [R1+0x66c] ;  /* 0x00066c0001057983 */ /* 0x000f620000100800 */
[----:B----4-:R-:W-:-:S03]  /*117e0*/  IADD3 R6, P1, R17, R7, RZ ;  /* 0x0000000711067210 */ /* 0x010fc60007f3e0ff */
[----:B------:R-:W4:Y:S01]  /*117f0*/  LDL R7, [R1+0x664] ;  /* 0x0006640001077983 */ /* 0x000f220000100800 */
[----:B------:R-:W-:Y:S02]  /*11800*/  PRMT R22, RZ, 0x7610, R22 ;  /* 0x00007610ff167816 */ /* 0x000fe40000000016 */
[----:B------:R-:W-:Y:S02]  /*11810*/  PRMT R14, RZ, 0x7610, R14 ;  /* 0x00007610ff0e7816 */ /* 0x000fe4000000000e */
[----:B------:R-:W-:Y:S02]  /*11820*/  IADD3 R12, P3, R17, UR55, RZ ;  /* 0x00000037110c7c10 */ /* 0x000fe4000ff7e0ff */
[----:B------:R-:W-:Y:S02]  /*11830*/  PRMT R10, RZ, 0x7610, R10 ;  /* 0x00007610ff0a7816 */ /* 0x000fe4000000000a */
[----:B------:R-:W-:Y:S02]  /*11840*/  IADD3.X R13, R2, UR31, RZ, P3, !PT ;  /* 0x0000001f020d7c10 */ /* 0x000fe40009ffe4ff */
[----:B------:R-:W-:-:S02]  /*11850*/  PRMT R11, RZ, 0x7610, R11 ;  /* 0x00007610ff0b7816 */ /* 0x000fc4000000000b */
[----:B------:R-:W-:Y:S01]  /*11860*/  PRMT R8, RZ, 0x7610, R8 ;  /* 0x00007610ff087816 */ /* 0x000fe20000000008 */
[----:B------:R-:W2:Y:S01]  /*11870*/  @!P0 LDG.E.U8 R10, desc[UR8][R12.64] ;  /* 0x000000080c0a8981 */ /* 0x000ea2000c1e1100 */
[----:B-----5:R-:W-:-:S05]  /*11880*/  IMAD.X R5, R2, 0x1, R5, P2 ;  /* 0x0000000102057824 */ /* 0x020fca00010e0605 */
[----:B------:R0:W5:Y:S01]  /*11890*/  @!P0 LDG.E.U8 R22, desc[UR8][R4.64] ;  /* 0x0000000804168981 */ /* 0x000162000c1e1100 */
[----:B----4-:R-:W-:Y:S01]  /*118a0*/  IMAD.X R7, R2, 0x1, R7, P1 ;  /* 0x0000000102077824 */ /* 0x010fe200008e0607 */
[----:B0-----:R-:W-:-:S04]  /*118b0*/  IADD3 R4, P1, R17, UR51, RZ ;  /* 0x0000003311047c10 */ /* 0x001fc8000ff3e0ff */
[----:B------:R0:W4:Y:S01]  /*118c0*/  @!P0 LDG.E.U8 R14, desc[UR8][R6.64] ;  /* 0x00000008060e8981 */ /* 0x000122000c1e1100 */
[----:B------:R-:W-:-:S05]  /*118d0*/  IADD3.X R5, R2, UR27, RZ, P1, !PT ;  /* 0x0000001b02057c10 */ /* 0x000fca0008ffe4ff */
[----:B------:R1:W3:Y:S01]  /*118e0*/  @!P0 LDG.E.U8 R11, desc[UR8][R4.64] ;  /* 0x00000008040b8981 */ /* 0x0002e2000c1e1100 */
[----:B0-----:R-:W-:-:S04]  /*118f0*/  IADD3 R6, P2, R17, UR47, RZ ;  /* 0x0000002f11067c10 */ /* 0x001fc8000ff5e0ff */
[----:B------:R-:W-:-:S05]  /*11900*/  IADD3.X R7, R2, UR23, RZ, P2, !PT ;  /* 0x0000001702077c10 */ /* 0x000fca00097fe4ff */
[----:B------:R0:W5:Y:S01]  /*11910*/  @!P0 LDG.E.U8 R8, desc[UR8][R6.64] ;  /* 0x0000000806088981 */ /* 0x000162000c1e1100 */
[C---:B------:R-:W-:Y:S02]  /*11920*/  IADD3 R12, P3, R17.reuse, UR45, RZ ;  /* 0x0000002d110c7c10 */ /* 0x040fe4000ff7e0ff */
[----:B------:R-:W-:Y:S02]  /*11930*/  PRMT R9, RZ, 0x7610, R9 ;  /* 0x00007610ff097816 */ /* 0x000fe40000000009 */
[----:B------:R-:W-:Y:S02]  /*11940*/  IADD3.X R13, R2, UR21, RZ, P3, !PT ;  /* 0x00000015020d7c10 */ /* 0x000fe40009ffe4ff */
[----:B-1----:R-:W-:-:S03]  /*11950*/  IADD3 R4, P1, R17, UR43, RZ ;  /* 0x0000002b11047c10 */ /* 0x002fc6000ff3e0ff */
[----:B------:R1:W5:Y:S01]  /*11960*/  @!P0 LDG.E.U8 R9, desc[UR8][R12.64] ;  /* 0x000000080c098981 */ /* 0x000362000c1e1100 */
[C---:B0-----:R-:W-:Y:S02]  /*11970*/  IADD3 R6, P2, R17.reuse, UR41, RZ ;  /* 0x0000002911067c10 */ /* 0x041fe4000ff5e0ff */
[----:B------:R-:W-:Y:S02]  /*11980*/  PRMT R29, RZ, 0x7610, R29 ;  /* 0x00007610ff1d7816 */ /* 0x000fe4000000001d */
[----:B------:R-:W-:Y:S02]  /*11990*/  IADD3.X R5, R2, UR19, RZ, P1, !PT ;  /* 0x0000001302057c10 */ /* 0x000fe40008ffe4ff */
[----:B-1----:R-:W-:-:S03]  /*119a0*/  IADD3 R12, P3, R17, UR39, RZ ;  /* 0x00000027110c7c10 */ /* 0x002fc6000ff7e0ff */
[----:B------:R0:W5:Y:S01]  /*119b0*/  @!P0 LDG.E.U8 R29, desc[UR8][R4.64] ;  /* 0x00000008041d8981 */ /* 0x000162000c1e1100 */
[----:B------:R-:W-:Y:S02]  /*119c0*/  PRMT R15, RZ, 0x7610, R15 ;  /* 0x00007610ff0f7816 */ /* 0x000fe4000000000f */
[C---:B------:R-:W-:Y:S02]  /*119d0*/  IADD3.X R13, R2.reuse, UR15, RZ, P3, !PT ;  /* 0x0000000f020d7c10 */ /* 0x040fe40009ffe4ff */
[----:B------:R-:W-:-:S05]  /*119e0*/  IADD3.X R7, R2, UR17, RZ, P2, !PT ;  /* 0x0000001102077c10 */ /* 0x000fca00097fe4ff */
[----:B------:R1:W5:Y:S04]  /*119f0*/  @!P0 LDG.E.U8 R15, desc[UR8][R6.64] ;  /* 0x00000008060f8981 */ /* 0x000368000c1e1100 */
[----:B----4-:R4:W-:Y:S04]  /*11a00*/  STL [R1+0x38], R14 ;  /* 0x0000380e01007387 */ /* 0x0109e80000100800 */
[----:B----4-:R-:W4:Y:S04]  /*11a10*/  LDL R14, [R1+0x678] ;  /* 0x00067800010e7983 */ /* 0x010f280000100800 */
[----:B--2---:R-:W-:Y:S04]  /*11a20*/  STL [R1+0xad8], R10 ;  /* 0x000ad80a01007387 */ /* 0x004fe80000100800 */
[----:B---3--:R-:W-:Y:S04]  /*11a30*/  STL [R1+0xadc], R11 ;  /* 0x000adc0b01007387 */ /* 0x008fe80000100800 */
[----:B-----5:R2:W-:Y:S04]  /*11a40*/  STL [R1+0xae0], R8 ;  /* 0x000ae00801007387 */ /* 0x0205e80000100800 */
[----:B--2---:R-:W2:Y:S01]  /*11a50*/  LDL R8, [R1+0x674] ;  /* 0x0006740001087983 */ /* 0x004ea20000100800 */
[----:B------:R-:W-:-:S06]  /*11a60*/  PRMT R10, RZ, 0x7610, R10 ;  /* 0x00007610ff0a7816 */ /* 0x000fcc000000000a */
[----:B------:R-:W3:Y:S01]  /*11a70*/  @!P0 LDG.E.U8 R10, desc[UR8][R12.64] ;  /* 0x000000080c0a8981 */ /* 0x000ee2000c1e1100 */
[C---:B0-----:R-:W-:Y:S02]  /*11a80*/  IADD3 R4, P1, R17.reuse, UR37, RZ ;  /* 0x0000002511047c10 */ /* 0x041fe4000ff3e0ff */
[----:B-1----:R-:W-:Y:S02]  /*11a90*/  IADD3 R6, P2, R17, UR35, RZ ;  /* 0x0000002311067c10 */ /* 0x002fe4000ff5e0ff */
[----:B------:R-:W-:Y:S02]  /*11aa0*/  PRMT R26, RZ, 0x7610, R26 ;  /* 0x00007610ff1a7816 */ /* 0x000fe4000000001a */
[C---:B------:R-:W-:Y:S02]  /*11ab0*/  IADD3.X R5, R2.reuse, UR13, RZ, P1, !PT ;  /* 0x0000000d02057c10 */ /* 0x040fe40008ffe4ff */
[----:B------:R-:W-:Y:S02]  /*11ac0*/  PRMT R27, RZ, 0x7610, R27 ;  /* 0x00007610ff1b7816 */ /* 0x000fe4000000001b */
[----:B------:R-:W-:Y:S01]  /*11ad0*/  IADD3.X R7, R2, UR60, RZ, P2, !PT ;  /* 0x0000003c02077c10 */ /* 0x000fe200097fe4ff */
[----:B------:R-:W5:Y:S01]  /*11ae0*/  @!P0 LDG.E.U8 R26, desc[UR8][R4.64] ;  /* 0x00000008041a8981 */ /* 0x000f62000c1e1100 */
[----:B------:R-:W-:-:S03]  /*11af0*/  PRMT R28, RZ, 0x7610, R28 ;  /* 0x00007610ff1c7816 */ /* 0x000fc6000000001c */
[----:B------:R0:W5:Y:S01]  /*11b00*/  @!P0 LDG.E.U8 R27, desc[UR8][R6.64] ;  /* 0x00000008061b8981 */ /* 0x000162000c1e1100 */
[----:B------:R-:W-:Y:S02]  /*11b10*/  PRMT R25, RZ, 0x7610, R25 ;  /* 0x00007610ff197816 */ /* 0x000fe40000000019 */
[----:B------:R-:W-:Y:S02]  /*11b20*/  PRMT R24, RZ, 0x7610, R24 ;  /* 0x00007610ff187816 */ /* 0x000fe40000000018 */
[----:B------:R-:W-:Y:S02]  /*11b30*/  PRMT R23, RZ, 0x7610, R23 ;  /* 0x00007610ff177816 */ /* 0x000fe40000000017 */
[----:B0-----:R-:W-:-:S04]  /*11b40*/  IADD3 R6, P2, R17, UR53, RZ ;  /* 0x0000003511067c10 */ /* 0x001fc8000ff5e0ff */
[----:B------:R-:W-:-:S05]  /*11b50*/  IADD3.X R7, R2, UR29, RZ, P2, !PT ;  /* 0x0000001d02077c10 */ /* 0x000fca00097fe4ff */
[----:B------:R-:W5:Y:S04]  /*11b60*/  @!P0 LDG.E.U8 R24, desc[UR8][R6.64] ;  /* 0x0000000806188981 */ /* 0x000f68000c1e1100 */
[----:B------:R-:W-:Y:S04]  /*11b70*/  STL [R1+0xae4], R9 ;  /* 0x000ae40901007387 */ /* 0x000fe80000100800 */
[----:B------:R-:W-:Y:S01]  /*11b80*/  STL [R1+0xae8], R29 ;  /* 0x000ae81d01007387 */ /* 0x000fe20000100800 */
[----:B----4-:R-:W-:-:S05]  /*11b90*/  IADD3 R12, P3, R17, R14, RZ ;  /* 0x0000000e110c7210 */ /* 0x010fca0007f7e0ff */
[----:B--2---:R-:W-:Y:S01]  /*11ba0*/  IMAD.X R13, R2, 0x1, R8, P3 ;  /* 0x00000001020d7824 */ /* 0x004fe200018e0608 */
[----:B------:R-:W-:-:S04]  /*11bb0*/  IADD3 R4, P3, R17, UR49, RZ ;  /* 0x0000003111047c10 */ /* 0x000fc8000ff7e0ff */
[----:B------:R0:W2:Y:S01]  /*11bc0*/  @!P0 LDG.E.U8 R28, desc[UR8][R12.64] ;  /* 0x000000080c1c8981 */ /* 0x0000a2000c1e1100 */
[----:B------:R-:W-:-:S05]  /*11bd0*/  IADD3.X R5, R2, UR25, RZ, P3, !PT ;  /* 0x0000001902057c10 */ /* 0x000fca0009ffe4ff */
[----:B------:R-:W4:Y:S01]  /*11be0*/  @!P0 LDG.E.U8 R25, desc[UR8][R4.64] ;  /* 0x0000000804198981 */ /* 0x000f22000c1e1100 */
[----:B0-----:R-:W-:-:S04]  /*11bf0*/  IADD3 R12, P1, R17, UR57, RZ ;  /* 0x00000039110c7c10 */ /* 0x001fc8000ff3e0ff */
[----:B------:R-:W-:-:S05]  /*11c00*/  IADD3.X R13, R2, UR33, RZ, P1, !PT ;  /* 0x00000021020d7c10 */ /* 0x000fca0008ffe4ff */
[----:B------:R-:W4:Y:S04]  /*11c10*/  @!P0 LDG.E.U8 R23, desc[UR8][R12.64] ;  /* 0x000000080c178981 */ /* 0x000f28000c1e1100 */
[----:B---3--:R-:W-:Y:S04]  /*11c20*/  STL [R1+0xaec], R10 ;  /* 0x000aec0a01007387 */ /* 0x008fe80000100800 */
[----:B------:R0:W-:Y:S04]  /*11c30*/  STL [R1+0x20], R15 ;  /* 0x0000200f01007387 */ /* 0x0001e80000100800 */
[----:B------:R-:W3:Y:S04]  /*11c40*/  LDL R14, [R1+0x5a8] ;  /* 0x0005a800010e7983 */ /* 0x000ee80000100800 */
[----:B------:R-:W3:Y:S04]  /*11c50*/  LDL R11, [R1+0x588] ;  /* 0x00058800010b7983 */ /* 0x000ee80000100800 */
[----:B0-----:R-:W3:Y:S04]  /*11c60*/  LDL R15, [R1+0x5c8] ;  /* 0x0005c800010f7983 */ /* 0x001ee80000100800 */
[----:B------:R-:W3:Y:S04]  /*11c70*/  LDL R9, [R1+0x5a4] ;  /* 0x0005a40001097983 */ /* 0x000ee80000100800 */
[----:B------:R-:W3:Y:S04]  /*11c80*/  LDL R10, [R1+0x5c4] ;  /* 0x0005c400010a7983 */ /* 0x000ee80000100800 */
[----:B------:R-:W3:Y:S04]  /*11c90*/  LDL R8, [R1+0x584] ;  /* 0x0005840001087983 */ /* 0x000ee80000100800 */
[----:B-----5:R-:W-:Y:S04]  /*11ca0*/  STL [R1+0xaf0], R26 ;  /* 0x000af01a01007387 */ /* 0x020fe80000100800 */
[----:B------:R-:W-:Y:S04]  /*11cb0*/  STL [R1+0xaf4], R27 ;  /* 0x000af41b01007387 */ /* 0x000fe80000100800 */
[----:B--2---:R0:W-:Y:S04]  /*11cc0*/  STL [R1+0xaf8], R28 ;  /* 0x000af81c01007387 */ /* 0x0041e80000100800 */
[----:B----4-:R1:W-:Y:S04]  /*11cd0*/  STL [R1+0xafc], R25 ;  /* 0x000afc1901007387 */ /* 0x0103e80000100800 */
[----:B------:R2:W-:Y:S04]  /*11ce0*/  STL [R1+0xb00], R24 ;  /* 0x000b001801007387 */ /* 0x0005e80000100800 */
[----:B------:R4:W-:Y:S04]  /*11cf0*/  STL [R1+0xb04], R23 ;  /* 0x000b041701007387 */ /* 0x0009e80000100800 */
[----:B0-----:R-:W5:Y:S04]  /*11d00*/  LDL R28, [R1+0x320] ;  /* 0x00032000011c7983 */ /* 0x001f680000100800 */
[----:B------:R-:W5:Y:S01]  /*11d10*/  LDL R27, [R1+0x450] ;  /* 0x00045000011b7983 */ /* 0x000f620000100800 */
[----:B---3--:R-:W-:-:S03]  /*11d20*/  IADD3 R6, P2, R17, R14, RZ ;  /* 0x0000000e11067210 */ /* 0x008fc60007f5e0ff */
[----:B------:R-:W3:Y:S04]  /*11d30*/  LDL R26, [R1+0x330] ;  /* 0x00033000011a7983 */ /* 0x000ee80000100800 */
[----:B------:R-:W3:Y:S01]  /*11d40*/  LDL R14, [R1+0x388] ;  /* 0x00038800010e7983 */ /* 0x000ee20000100800 */
[----:B------:R-:W-:-:S03]  /*11d50*/  IADD3 R4, P3, R17, R15, RZ ;  /* 0x0000000f11047210 */ /* 0x000fc60007f7e0ff */
[----:B-1----:R-:W3:Y:S01]  /*11d60*/  LDL R25, [R1+0x4ac] ;  /* 0x0004ac0001197983 */ /* 0x002ee20000100800 */
[----:B------:R-:W-:-:S03]  /*11d70*/  IADD3 R12, P1, R17, R11, RZ ;  /* 0x0000000b110c7210 */ /* 0x000fc60007f3e0ff */
[----:B------:R-:W3:Y:S01]  /*11d80*/  LDL R15, [R1+0x67c] ;  /* 0x00067c00010f7983 */ /* 0x000ee20000100800 */
[----:B------:R-:W-:-:S03]  /*11d90*/  IMAD.X R7, R2, 0x1, R9, P2 ;  /* 0x0000000102077824 */ /* 0x000fc600010e0609 */
[----:B--2---:R-:W2:Y:S04]  /*11da0*/  LDL R24, [R1+0x328] ;  /* 0x0003280001187983 */ /* 0x004ea80000100800 */
[----:B------:R-:W2:Y:S01]  /*11db0*/  LDL R11, [R1+0x318] ;  /* 0x00031800010b7983 */ /* 0x000ea20000100800 */
[----:B------:R-:W-:-:S03]  /*11dc0*/  IMAD.X R5, R2, 0x1, R10, P3 ;  /* 0x0000000102057824 */ /* 0x000fc600018e060a */
[----:B------:R-:W2:Y:S01]  /*11dd0*/  LDL R9, [R1+0x308] ;  /* 0x0003080001097983 */ /* 0x000ea20000100800 */
[----:B------:R-:W-:-:S03]  /*11de0*/  IMAD.X R13, R2, 0x1, R8, P1 ;  /* 0x00000001020d7824 */ /* 0x000fc600008e0608 */
[----:B----4-:R-:W4:Y:S04]  /*11df0*/  LDL R23, [R1+0x684] ;  /* 0x0006840001177983 */ /* 0x010f280000100800 */
[----:B------:R-:W4:Y:S04]  /*11e00*/  LDL R10, [R1+0x448] ;  /* 0x00044800010a7983 */ /* 0x000f280000100800 */
[----:B------:R-:W4:Y:S01]  /*11e10*/  LDL R8, [R1+0x438] ;  /* 0x0004380001087983 */ /* 0x000f220000100800 */
[----:B------:R-:W-:Y:S02]  /*11e20*/  PRMT R16, RZ, 0x7610, R16 ;  /* 0x00007610ff107816 */ /* 0x000fe40000000010 */
[----:B------:R-:W-:-:S02]  /*11e30*/  PRMT R18, RZ, 0x7610, R18 ;  /* 0x00007610ff127816 */ /* 0x000fc40000000012 */
[----:B------:R-:W-:Y:S02]  /*11e40*/  PRMT R0, RZ, 0x7610, R0 ;  /* 0x00007610ff007816 */ /* 0x000fe40000000000 */
[----:B------:R-:W4:Y:S01]  /*11e50*/  @!P0 LDG.E.U8 R16, desc[UR8][R6.64] ;  /* 0x0000000806108981 */ /* 0x000f22000c1e1100 */
[----:B------:R-:W-:-:S03]  /*11e60*/  PRMT R3, RZ, 0x7610, R3 ;  /* 0x00007610ff037816 */ /* 0x000fc60000000003 */
[----:B------:R0:W4:Y:S04]  /*11e70*/  @!P0 LDG.E.U8 R18, desc[UR8][R4.64] ;  /* 0x0000000804128981 */ /* 0x000128000c1e1100 */
[----:B------:R1:W4:Y:S01]  /*11e80*/  @!P0 LDG.E.U8 R0, desc[UR8][R12.64] ;  /* 0x000000080c008981 */ /* 0x000322000c1e1100 */
[----:B------:R-:W-:Y:S02]  /*11e90*/  PRMT R20, RZ, 0x7610, R20 ;  /* 0x00007610ff147816 */ /* 0x000fe40000000014 */
[----:B0-----:R-:W-:Y:S02]  /*11ea0*/  PRMT R4, RZ, 0x7610, R4 ;  /* 0x00007610ff047816 */ /* 0x001fe40000000004 */
[----:B------:R-:W-:Y:S02]  /*11eb0*/  PRMT R5, RZ, 0x7610, R5 ;  /* 0x00007610ff057816 */ /* 0x000fe40000000005 */
[----:B------:R-:W-:-:S02]  /*11ec0*/  PRMT R19, RZ, 0x7610, R19 ;  /* 0x00007610ff137816 */ /* 0x000fc40000000013 */
[----:B------:R-:W-:Y:S02]  /*11ed0*/  PRMT R21, RZ, 0x7610, R21 ;  /* 0x00007610ff157816 */ /* 0x000fe40000000015 */
[C---:B-----5:R-:W-:Y:S01]  /*11ee0*/  IADD3 RZ, P1, R17.reuse, R28, RZ ;  /* 0x0000001c11ff7210 */ /* 0x060fe20007f3e0ff */
[----:B------:R-:W-:-:S04]  /*11ef0*/  IMAD.IADD R6, R17, 0x1, R28 ;  /* 0x0000000111067824 */ /* 0x000fc800078e021c */
[----:B------:R-:W-:-:S05]  /*11f00*/  IMAD.X R7, R2, 0x1, R27, P1 ;  /* 0x0000000102077824 */ /* 0x000fca00008e061b */
[----:B------:R0:W5:Y:S01]  /*11f10*/  @!P0 LDG.E.U8 R3, desc[UR8][R6.64] ;  /* 0x0000000806038981 */ /* 0x000162000c1e1100 */
[C---:B---3--:R-:W-:Y:S02]  /*11f20*/  IADD3 RZ, P2, R17.reuse, R26, RZ ;  /* 0x0000001a11ff7210 */ /* 0x048fe40007f5e0ff */
[C---:B------:R-:W-:Y:S01]  /*11f30*/  IADD3 RZ, P3, R17.reuse, R14, RZ ;  /* 0x0000000e11ff7210 */ /* 0x040fe20007f7e0ff */
[C---:B-1----:R-:W-:Y:S02]  /*11f40*/  IMAD.IADD R12, R17.reuse, 0x1, R26 ;  /* 0x00000001110c7824 */ /* 0x042fe400078e021a */
[C---:B------:R-:W-:Y:S02]  /*11f50*/  IMAD.IADD R14, R17.reuse, 0x1, R14 ;  /* 0x00000001110e7824 */ /* 0x040fe400078e020e */
[C---:B------:R-:W-:Y:S02]  /*11f60*/  IMAD.X R13, R2.reuse, 0x1, R15, P2 ;  /* 0x00000001020d7824 */ /* 0x040fe400010e060f */
[----:B------:R-:W-:Y:S01]  /*11f70*/  IMAD.X R15, R2, 0x1, R25, P3 ;  /* 0x00000001020f7824 */ /* 0x000fe200018e0619 */
[----:B--2---:R-:W-:-:S02]  /*11f80*/  IADD3 RZ, P3, R17, R24, RZ ;  /* 0x0000001811ff7210 */ /* 0x004fc40007f7e0ff */
[----:B------:R1:W2:Y:S01]  /*11f90*/  @!P0 LDG.E.U8 R4, desc[UR8][R12.64] ;  /* 0x000000080c048981 */ /* 0x0002a2000c1e1100 */
[C---:B------:R-:W-:Y:S01]  /*11fa0*/  IADD3 RZ, P2, R17.reuse, R11, RZ ;  /* 0x0000000b11ff7210 */ /* 0x040fe20007f5e0ff */
[C---:B0-----:R-:W-:Y:S02]  /*11fb0*/  IMAD.IADD R6, R17.reuse, 0x1, R24 ;  /* 0x0000000111067824 */ /* 0x041fe400078e0218 */
[----:B------:R0:W3:Y:S01]  /*11fc0*/  @!P0 LDG.E.U8 R5, desc[UR8][R14.64] ;  /* 0x000000080e058981 */ /* 0x0000e2000c1e1100 */
[C---:B------:R-:W-:Y:S01]  /*11fd0*/  IADD3 RZ, P1, R17.reuse, R9, RZ ;  /* 0x0000000911ff7210 */ /* 0x040fe20007f3e0ff */
[----:B-1----:R-:W-:Y:S02]  /*11fe0*/  IMAD.IADD R12, R17, 0x1, R11 ;  /* 0x00000001110c7824 */ /* 0x002fe400078e020b */
[C---:B----4-:R-:W-:Y:S02]  /*11ff0*/  IMAD.X R7, R2.reuse, 0x1, R23, P3 ;  /* 0x0000000102077824 */ /* 0x050fe400018e0617 */
[----:B------:R-:W-:-:S02]  /*12000*/  IMAD.X R13, R2, 0x1, R10, P2 ;  /* 0x00000001020d7824 */ /* 0x000fc400010e060a */
[----:B0-----:R-:W-:Y:S01]  /*12010*/  IMAD.IADD R14, R17, 0x1, R9 ;  /* 0x00000001110e7824 */ /* 0x001fe200078e0209 */
[----:B------:R-:W4:Y:S01]  /*12020*/  @!P0 LDG.E.U8 R20, desc[UR8][R6.64] ;  /* 0x0000000806148981 */ /* 0x000f22000c1e1100 */
[----:B------:R-:W-:-:S03]  /*12030*/  IMAD.X R15, R2, 0x1, R8, P1 ;  /* 0x00000001020f7824 */ /* 0x000fc600008e0608 */
[----:B------:R0:W4:Y:S04]  /*12040*/  @!P0 LDG.E.U8 R19, desc[UR8][R12.64] ;  /* 0x000000080c138981 */ /* 0x000128000c1e1100 */
[----:B------:R1:W4:Y:S01]  /*12050*/  @!P0 LDG.E.U8 R21, desc[UR8][R14.64] ;  /* 0x000000080e158981 */ /* 0x000322000c1e1100 */
[----:B------:R-:W0:Y:S01]  /*12060*/  S2R R11, SR_TID.X ;  /* 0x00000000000b7919 */ /* 0x000e220000002100 */
[----:B------:R-:W1:Y:S01]  /*12070*/  S2UR UR11, SR_CgaCtaId ;  /* 0x00000000000b79c3 */ /* 0x000e620000008800 */
[----:B------:R-:W-:Y:S01]  /*12080*/  UMOV UR10, 0x400 ;  /* 0x00000400000a7882 */ /* 0x000fe20000000000 */
[----:B------:R-:W-:Y:S04]  /*12090*/  STL [R1+0xb08], R18 ;  /* 0x000b081201007387 */ /* 0x000fe80000100800 */
[----:B------:R-:W-:Y:S04]  /*120a0*/  STL [R1+0xb0c], R16 ;  /* 0x000b0c1001007387 */ /* 0x000fe80000100800 */
[----:B------:R-:W-:Y:S01]  /*120b0*/  STL [R1+0xb10], R0 ;  /* 0x000b100001007387 */ /* 0x000fe20000100800 */
[----:B-1----:R-:W-:Y:S01]  /*120c0*/  ULEA UR10, UR11, UR10, 0x18 ;  /* 0x0000000a0b0a7291 */ /* 0x002fe2000f8ec03f */
[C---:B0-----:R-:W-:Y:S01]  /*120d0*/  LOP3.LUT R12, R11.reuse, 0xe0, RZ, 0xc0, !PT ;  /* 0x000000e00b0c7812 */ /* 0x041fe200078ec0ff */
[C---:B------:R-:W-:Y:S01]  /*120e0*/  IMAD.SHL.U32 R2, R11.reuse, 0x40, RZ ;  /* 0x000000400b027824 */ /* 0x040fe200078e00ff */
[----:B------:R-:W-:-:S02]  /*120f0*/  LOP3.LUT R13, R11, 0x3, RZ, 0xc0, !PT ;  /* 0x000000030b0d7812 */ /* 0x000fc400078ec0ff */
[----:B------:R-:W-:Y:S01]  /*12100*/  SHF.R.U32.HI R14, RZ, 0x2, R11 ;  /* 0x00000002ff0e7819 */ /* 0x000fe2000001160b */
[----:B------:R-:W-:Y:S01]  /*12110*/  IMAD.SHL.U32 R12, R12, 0x10, RZ ;  /* 0x000000100c0c7824 */ /* 0x000fe200078e00ff */
[----:B------:R-:W-:Y:S01]  /*12120*/  LOP3.LUT R2, R2, 0x1c0, RZ, 0xc0, !PT ;  /* 0x000001c002027812 */ /* 0x000fe200078ec0ff */
[----:B------:R-:W-:Y:S01]  /*12130*/  IMAD R13, R13, 0x88, RZ ;  /* 0x000000880d0d7824 */ /* 0x000fe200078e02ff */
[----:B------:R-:W-:Y:S02]  /*12140*/  SGXT.U32 R14, R14, 0x3 ;  /* 0x000000030e0e781a */ /* 0x000fe40000000000 */
[----:B------:R-:W-:Y:S02]  /*12150*/  IADD3 R12, R12, UR10, R2 ;  /* 0x0000000a0c0c7c10 */ /* 0x000fe4000fffe002 */
[----:B------:R-:W-:-:S05]  /*12160*/  LOP3.LUT R2, R13, R14, RZ, 0xfc, !PT ;  /* 0x0000000e0d027212 */ /* 0x000fca00078efcff */
[----:B------:R-:W-:Y:S01]  /*12170*/  LDS.U8 R0, [R2+UR7+0x60] ;  /* 0x0000600702007984 */ /* 0x000fe20008000000 */
[C---:B------:R-:W-:Y:S02]  /*12180*/  IMAD.SHL.U32 R7, R11.reuse, 0x8, RZ ;  /* 0x000000080b077824 */ /* 0x040fe400078e00ff */
[----:B------:R-:W-:Y:S01]  /*12190*/  IMAD.SHL.U32 R6, R11, 0x2, RZ ;  /* 0x000000020b067824 */ /* 0x000fe200078e00ff */
[----:B------:R-:W-:Y:S04]  /*121a0*/  LDS.U8 R17, [R2+UR7] ;  /* 0x0000000702117984 */ /* 0x000fe80008000000 */
[----:B------:R-:W-:Y:S01]  /*121b0*/  LOP3.LUT R6, R7, 0x30, R6, 0x48, !PT ;  /* 0x0000003007067812 */ /* 0x000fe200078e4806 */
[----:B------:R-:W-:Y:S04]  /*121c0*/  LDS.U8 R15, [R2+UR7+0x20] ;  /* 0x00002007020f7984 */ /* 0x000fe80008000000 */
[----:B------:R-:W-:Y:S01]  /*121d0*/  IMAD.IADD R6, R6, 0x1, R12 ;  /* 0x0000000106067824 */ /* 0x000fe200078e020c */
[----:B-----5:R-:W-:Y:S04]  /*121e0*/  STL [R1+0xb14], R3 ;  /* 0x000b140301007387 */ /* 0x020fe80000100800 */
[----:B------:R-:W0:Y:S04]  /*121f0*/  LDS.U8 R3, [R2+UR7+0x40] ;  /* 0x0000400702037984 */ /* 0x000e280008000000 */
[----:B--2---:R-:W-:Y:S04]  /*12200*/  STL [R1+0xb18], R4 ;  /* 0x000b180401007387 */ /* 0x004fe80000100800 */
[----:B------:R-:W1:Y:S04]  /*12210*/  LDS.U8 R4, [R2+UR7+0x200] ;  /* 0x0002000702047984 */ /* 0x000e680008000000 */
[----:B---3--:R-:W-:Y:S04]  /*12220*/  STL [R1+0xb1c], R5 ;  /* 0x000b1c0501007387 */ /* 0x008fe80000100800 */
[----:B----4-:R-:W-:Y:S04]  /*12230*/  STL [R1+0xb20], R20 ;  /* 0x000b201401007387 */ /* 0x010fe80000100800 */
[----:B------:R-:W-:Y:S04]  /*12240*/  STL [R1+0xb24], R19 ;  /* 0x000b241301007387 */ /* 0x000fe80000100800 */
[----:B------:R-:W-:Y:S04]  /*12250*/  STL [R1+0xb28], R21 ;  /* 0x000b281501007387 */ /* 0x000fe80000100800 */
[----:B------:R-:W-:Y:S04]  /*12260*/  STL [R1+0xb2c], R6 ;  /* 0x000b2c0601007387 */ /* 0x000fe80000100800 */
[----:B0-----:R-:W-:Y:S04]  /*12270*/  STL [R1+0x2cc], R3 ;  /* 0x0002cc0301007387 */ /* 0x001fe80000100800 */
[----:B------:R-:W0:Y:S04]  /*12280*/  LDS.U8 R3, [R2+UR7+0x220] ;  /* 0x0002200702037984 */ /* 0x000e280008000000 */
[----:B------:R-:W-:Y:S04]  /*12290*/  STL [R1+0x2c8], R0 ;  /* 0x0002c80001007387 */ /* 0x000fe80000100800 */
[----:B------:R-:W2:Y:S04]  /*122a0*/  LDS.U8 R0, [R2+UR7+0x240] ;  /* 0x0002400702007984 */ /* 0x000ea80008000000 */
[----:B-1----:R-:W-:Y:S04]  /*122b0*/  STL [R1+0x10c], R4 ;  /* 0x00010c0401007387 */ /* 0x002fe80000100800 */
[----:B------:R-:W1:Y:S04]  /*122c0*/  LDS.U8 R4, [R2+UR7+0x260] ;  /* 0x0002600702047984 */ /* 0x000e680008000000 */
[----:B0-----:R-:W-:Y:S04]  /*122d0*/  STL [R1+0x108], R3 ;  /* 0x0001080301007387 */ /* 0x001fe80000100800 */
[----:B------:R-:W0:Y:S04]  /*122e0*/  LDS.U8 R3, [R2+UR7+0x400] ;  /* 0x0004000702037984 */ /* 0x000e280008000000 */
[----:B--2---:R-:W-:Y:S04]  /*122f0*/  STL [R1+0x2dc], R0 ;  /* 0x0002dc0001007387 */ /* 0x004fe80000100800 */
        /* <DEDUP_REMOVED lines=12> */
[----:B------:R-:W2:Y:S01]  /*123c0*/  LDS.U8 R0, [R2+UR7+0x660] ;  /* 0x0006600702007984 */ /* 0x000ea20008000000 */
[----:B------:R-:W-:-:S02]  /*123d0*/  LOP3.LUT R12, R2, 0x8, RZ, 0x3c, !PT ;  /* 0x00000008020c7812 */ /* 0x000fc400078e3cff */
[C---:B------:R-:W-:Y:S01]  /*123e0*/  LOP3.LUT R13, R2.reuse, 0x10, RZ, 0x3c, !PT ;  /* 0x00000010020d7812 */ /* 0x040fe200078e3cff */
[----:B-1----:R-:W-:Y:S01]  /*123f0*/  STL [R1+0x408], R4 ;  /* 0x0004080401007387 */ /* 0x002fe20000100800 */
[----:B------:R-:W-:-:S03]  /*12400*/  LOP3.LUT R14, R2, 0x18, RZ, 0x3c, !PT ;  /* 0x00000018020e7812 */ /* 0x000fc600078e3cff */
[----:B------:R-:W1:Y:S04]  /*12410*/  LDS.U8 R2, [R12+UR7] ;  /* 0x000000070c027984 */ /* 0x000e680008000000 */
        /* <DEDUP_REMOVED lines=31> */
[----:B------:R-:W0:Y:S04]  /*12610*/  LDS.U8 R3, [R13+UR7] ;  /* 0x000000070d037984 */ /* 0x000e280008000000 */
        /* <DEDUP_REMOVED lines=17> */
[----:B------:R-:W3:Y:S04]  /*12730*/  LDL.LU R29, [R1+0x2c4] ;  /* 0x0002c400011d7983 */ /* 0x000ee80000300800 */
[----:B--2---:R-:W-:Y:S04]  /*12740*/  STL [R1+0x2f8], R0 ;  /* 0x0002f80001007387 */ /* 0x004fe80000100800 */
[----:B------:R-:W0:Y:S04]  /*12750*/  LDS.U8 R0, [R13+UR7+0x420] ;  /* 0x000420070d007984 */ /* 0x000e280008000000 */
[----:B------:R-:W2:Y:S04]  /*12760*/  LDS.U8 R3, [R13+UR7+0x440] ;  /* 0x000440070d037984 */ /* 0x000ea80008000000 */
[----:B-1----:R-:W-:Y:S04]  /*12770*/  STL [R1+0x41c], R2 ;  /* 0x00041c0201007387 */ /* 0x002fe80000100800 */
[----:B------:R-:W1:Y:S04]  /*12780*/  LDS.U8 R2, [R13+UR7+0x460] ;  /* 0x000460070d027984 */ /* 0x000e680008000000 */
[----:B0-----:R-:W-:Y:S04]  /*12790*/  STL [R1+0x418], R0 ;  /* 0x0004180001007387 */ /* 0x001fe80000100800 */
[----:B------:R-:W0:Y:S01]  /*127a0*/  LDS.U8 R0, [R13+UR7+0x600] ;  /* 0x000600070d007984 */ /* 0x000e220008000000 */
[----:B------:R-:W4:Y:S03]  /*127b0*/  S2R R8, SR_TID.X ;  /* 0x0000000000087919 */ /* 0x000f260000002100 */
[----:B--2---:R-:W-:Y:S04]  /*127c0*/  STL [R1+0x6b4], R3 ;  /* 0x0006b40301007387 */ /* 0x004fe80000100800 */
[----:B------:R-:W2:Y:S04]  /*127d0*/  LDL.LU R9, [R1+0x48] ;  /* 0x0000480001097983 */ /* 0x000ea80000300800 */
[----:B-1----:R-:W-:Y:S04]  /*127e0*/  STL [R1+0x6b0], R2 ;  /* 0x0006b00201007387 */ /* 0x002fe80000100800 */
[----:B------:R-:W1:Y:S04]  /*127f0*/  LDS.U8 R2, [R13+UR7+0x620] ;  /* 0x000620070d027984 */ /* 0x000e680008000000 */
[----:B------:R-:W-:Y:S04]  /*12800*/  LDS.U8 R3, [R14+UR7+0x20] ;  /* 0x000020070e037984 */ /* 0x000fe80008000000 */
[----:B0-----:R-:W-:Y:S04]  /*12810*/  STL [R1+0x42c], R0 ;  /* 0x00042c0001007387 */ /* 0x001fe80000100800 */
[----:B------:R-:W0:Y:S01]  /*12820*/  LDS.U8 R0, [R13+UR7+0x640] ;  /* 0x000640070d007984 */ /* 0x000e220008000000 */
[----:B----4-:R-:W-:-:S04]  /*12830*/  SHF.R.S32.HI R8, RZ, 0x7, R8 ;  /* 0x00000007ff087819 */ /* 0x010fc80000011408 */
[----:B------:R-:W-:-:S04]  /*12840*/  SGXT R8, R8, 0x1 ;  /* 0x000000010808781a */ /* 0x000fc80000000200 */
[----:B------:R-:W-:Y:S02]  /*12850*/  LOP3.LUT R7, R8, 0x90, RZ, 0xc0, !PT ;  /* 0x0000009008077812 */ /* 0x000fe400078ec0ff */
[----:B------:R-:W4:Y:S04]  /*12860*/  LDL.LU R8, [R1+0x44] ;  /* 0x0000440001087983 */ /* 0x000f280000300800 */
[----:B-1----:R-:W-:Y:S04]  /*12870*/  STL [R1+0x428], R2 ;  /* 0x0004280201007387 */ /* 0x002fe80000100800 */
[----:B------:R-:W1:Y:S04]  /*12880*/  LDS.U8 R2, [R13+UR7+0x660] ;  /* 0x000660070d027984 */ /* 0x000e680008000000 */
[----:B0-----:R-:W-:Y:S04]  /*12890*/  STL [R1+0x6c8], R0 ;  /* 0x0006c80001007387 */ /* 0x001fe80000100800 */
[----:B------:R-:W0:Y:S04]  /*128a0*/  LDS.U8 R0, [R14+UR7] ;  /* 0x000000070e007984 */ /* 0x000e280008000000 */
[----:B-1----:R-:W-:Y:S04]  /*128b0*/  STL [R1+0x6b8], R2 ;  /* 0x0006b80201007387 */ /* 0x002fe80000100800 */
[----:B------:R-:W1:Y:S04]  /*128c0*/  LDS.U8 R2, [R14+UR7+0x40] ;  /* 0x000040070e027984 */ /* 0x000e680008000000 */
[----:B0-----:R-:W-:Y:S04]  /*128d0*/  STL [R1+0x224], R0 ;  /* 0x0002240001007387 */ /* 0x001fe80000100800 */
[----:B------:R-:W0:Y:S04]  /*128e0*/  LDS.U8 R0, [R14+UR7+0x60] ;  /* 0x000060070e007984 */ /* 0x000e280008000000 */
[----:B------:R-:W-:Y:S04]  /*128f0*/  STL [R1+0x220], R3 ;  /* 0x0002200301007387 */ /* 0x000fe80000100800 */
[----:B------:R-:W5:Y:S01]  /*12900*/  LDL.LU R28, [R1+0x40] ;  /* 0x00004000011c7983 */ /* 0x000f620000300800 */
[----:B------:R-:W-:-:S03]  /*12910*/  LOP3.LUT R7, R7, 0x7f, R11, 0x78, !PT ;  /* 0x0000007f07077812 */ /* 0x000fc600078e780b */
[----:B------:R-:W-:Y:S04]  /*12920*/  LDS.U8 R3, [R14+UR7+0x220] ;  /* 0x000220070e037984 */ /* 0x000fe80008000000 */
[----:B-1----:R-:W-:Y:S04]  /*12930*/  STL [R1+0x2f4], R2 ;  /* 0x0002f40201007387 */ /* 0x002fe80000100800 */
[----:B------:R-:W5:Y:S04]  /*12940*/  LDL.LU R27, [R1+0x64] ;  /* 0x00006400011b7983 */ /* 0x000f680000300800 */
[----:B------:R-:W-:Y:S04]  /*12950*/  LDS.U8 R2, [R14+UR7+0x240] ;  /* 0x000240070e027984 */ /* 0x000fe80008000000 */
[----:B0-----:R-:W-:Y:S04]  /*12960*/  STL [R1+0x2f0], R0 ;  /* 0x0002f00001007387 */ /* 0x001fe80000100800 */
[----:B------:R-:W0:Y:S04]  /*12970*/  LDS.U8 R0, [R14+UR7+0x200] ;  /* 0x000200070e007984 */ /* 0x000e280008000000 */
[----:B------:R-:W5:Y:S04]  /*12980*/  LDL.LU R11, [R1+0x60] ;  /* 0x00006000010b7983 */ /* 0x000f680000300800 */
[----:B0-----:R-:W-:Y:S04]  /*12990*/  STL [R1+0x244], R0 ;  /* 0x0002440001007387 */ /* 0x001fe80000100800 */
[----:B------:R-:W0:Y:S04]  /*129a0*/  LDS.U8 R0, [R14+UR7+0x260] ;  /* 0x000260070e007984 */ /* 0x000e280008000000 */
[----:B------:R-:W-:Y:S04]  /*129b0*/  STL [R1+0x240], R3 ;  /* 0x0002400301007387 */ /* 0x000fe80000100800 */
[----:B------:R-:W1:Y:S04]  /*129c0*/  LDS.U8 R3, [R14+UR7+0x400] ;  /* 0x000400070e037984 */ /* 0x000e680008000000 */
[----:B------:R-:W-:Y:S04]  /*129d0*/  STL [R1+0x304], R2 ;  /* 0x0003040201007387 */ /* 0x000fe80000100800 */
[----:B------:R-:W3:Y:S04]  /*129e0*/  LDS.U8 R2, [R14+UR7+0x420] ;  /* 0x000420070e027984 */ /* 0x000ee80008000000 */
[----:B0-----:R-:W-:Y:S04]  /*129f0*/  STL [R1+0x300], R0 ;  /* 0x0003000001007387 */ /* 0x001fe80000100800 */
[----:B------:R-:W0:Y:S04]  /*12a00*/  LDS.U8 R0, [R14+UR7+0x440] ;  /* 0x000440070e007984 */ /* 0x000e280008000000 */
[----:B-1----:R-:W-:Y:S04]  /*12a10*/  STL [R1+0x424], R3 ;  /* 0x0004240301007387 */ /* 0x002fe80000100800 */
[----:B------:R-:W1:Y:S04]  /*12a20*/  LDS.U8 R3, [R14+UR7+0x460] ;  /* 0x000460070e037984 */ /* 0x000e680008000000 */
[----:B---3--:R-:W-:Y:S04]  /*12a30*/  STL [R1+0x420], R2 ;  /* 0x0004200201007387 */ /* 0x008fe80000100800 */
[----:B------:R-:W3:Y:S04]  /*12a40*/  LDS.U8 R2, [R14+UR7+0x600] ;  /* 0x000600070e027984 */ /* 0x000ee80008000000 */
[----:B0-----:R-:W-:Y:S04]  /*12a50*/  STL [R1+0x6c4], R0 ;  /* 0x0006c40001007387 */ /* 0x001fe80000100800 */
[----:B------:R-:W0:Y:S04]  /*12a60*/  LDS.U8 R0, [R14+UR7+0x620] ;  /* 0x000620070e007984 */ /* 0x000e280008000000 */
[----:B-1----:R-:W-:Y:S04]  /*12a70*/  STL [R1+0x6c0], R3 ;  /* 0x0006c00301007387 */ /* 0x002fe80000100800 */
[----:B------:R-:W5:Y:S04]  /*12a80*/  LDL.LU R26, [R1+0x4c] ;  /* 0x00004c00011a7983 */ /* 0x000f680000300800 */
[----:B---3--:R-:W-:Y:S04]  /*12a90*/  STL [R1+0x434], R2 ;  /* 0x0004340201007387 */ /* 0x008fe80000100800 */
[----:B------:R-:W1:Y:S04]  /*12aa0*/  LDS.U8 R2, [R14+UR7+0x640] ;  /* 0x000640070e027984 */ /* 0x000e680008000000 */
[----:B0-----:R-:W-:Y:S04]  /*12ab0*/  STL [R1+0x430], R0 ;  /* 0x0004300001007387 */ /* 0x001fe80000100800 */
[----:B------:R-:W0:Y:S01]  /*12ac0*/  LDS.U8 R0, [R14+UR7+0x660] ;  /* 0x000660070e007984 */ /* 0x000e220008000000 */
[----:B------:R-:W-:Y:S06]  /*12ad0*/  BAR.SYNC.DEFER_BLOCKING 0x0 ;  /* 0x0000000000007b1d */ /* 0x000fec0000010000 */
[----:B-1----:R1:W-:Y:S04]  /*12ae0*/  STL [R1+0x6cc], R2 ;  /* 0x0006cc0201007387 */ /* 0x0023e80000100800 */
[----:B------:R3:W-:Y:S04]  /*12af0*/  STS.U8 [R7+UR7], R29 ;  /* 0x0000001d07007988 */ /* 0x0007e80008000007 */
[----:B0-----:R-:W-:Y:S04]  /*12b00*/  STL [R1+0x6bc], R0 ;  /* 0x0006bc0001007387 */ /* 0x001fe80000100800 */
[----:B------:R-:W5:Y:S04]  /*12b10*/  LDL.LU R14, [R1+0x6c] ;  /* 0x00006c00010e7983 */ /* 0x000f680000300800 */
[----:B------:R-:W5:Y:S04]  /*12b20*/  LDL.LU R13, [R1+0x68] ;  /* 0x00006800010d7983 */ /* 0x000f680000300800 */
[----:B------:R-:W5:Y:S04]  /*12b30*/  LDL.LU R12, [R1+0x34] ;  /* 0x00003400010c7983 */ /* 0x000f680000300800 */
[----:B------:R-:W5:Y:S04]  /*12b40*/  LDL.LU R10, [R1+0x78] ;  /* 0x00007800010a7983 */ /* 0x000f680000300800 */
[----:B-1----:R-:W5:Y:S04]  /*12b50*/  LDL.LU R2, [R1+0x74] ;  /* 0x0000740001027983 */ /* 0x002f680000300800 */
[----:B------:R-:W5:Y:S04]  /*12b60*/  LDL.LU R6, [R1+0x70] ;  /* 0x0000700001067983 */ /* 0x000f680000300800 */
[----:B------:R-:W5:Y:S04]  /*12b70*/  LDL.LU R21, [R1+0x90] ;  /* 0x0000900001157983 */ /* 0x000f680000300800 */
[----:B------:R-:W5:Y:S04]  /*12b80*/  LDL.LU R19, [R1+0x7c] ;  /* 0x00007c0001137983 */ /* 0x000f680000300800 */
[----:B--2---:R0:W-:Y:S04]  /*12b90*/  STS.U8 [R7+UR7+0x200], R9 ;  /* 0x0002000907007988 */ /* 0x0041e80008000007 */
[----:B---3--:R-:W2:Y:S04]  /*12ba0*/  LDL.LU R29, [R1+0x98] ;  /* 0x00009800011d7983 */ /* 0x008ea80000300800 */
[----:B0-----:R-:W3:Y:S04]  /*12bb0*/  LDL.LU R9, [R1+0xc8] ;  /* 0x0000c80001097983 */ /* 0x001ee80000300800 */
[----:B----4-:R0:W-:Y:S04]  /*12bc0*/  STS.U8 [R7+UR7+0x400], R8 ;  /* 0x0004000807007988 */ /* 0x0101e80008000007 */
[----:B0-----:R-:W4:Y:S04]  /*12bd0*/  LDL.LU R8, [R1+0xc4] ;  /* 0x0000c40001087983 */ /* 0x001f280000300800 */
[----:B------:R-:W4:Y:S04]  /*12be0*/  LDL.LU R20, [R1+0xd0] ;  /* 0x0000d00001147983 */ /* 0x000f280000300800 */
[----:B------:R-:W4:Y:S04]  /*12bf0*/  LDL.LU R5, [R1+0x100] ;  /* 0x0001000001057983 */ /* 0x000f280000300800 */
[----:B------:R-:W4:Y:S04]  /*12c00*/  LDL.LU R4, [R1+0xdc] ;  /* 0x0000dc0001047983 */ /* 0x000f280000300800 */
[----:B------:R-:W4:Y:S04]  /*12c10*/  LDL.LU R3, [R1+0x150] ;  /* 0x0001500001037983 */ /* 0x000f280000300800 */
[----:B------:R-:W4:Y:S04]  /*12c20*/  LDL.LU R0, [R1+0x160] ;  /* 0x0001600001007983 */ /* 0x000f280000300800 */
[----:B------:R-:W4:Y:S04]  /*12c30*/  LDL.LU R16, [R1+0x15c] ;  /* 0x00015c0001107983 */ /* 0x000f280000300800 */
[----:B------:R-:W4:Y:S04]  /*12c40*/  LDL.LU R18, [R1+0x16c] ;  /* 0x00016c0001127983 */ /* 0x000f280000300800 */
[----:B------:R-:W4:Y:S04]  /*12c50*/  LDL.LU R23, [R1+0x168] ;  /* 0x0001680001177983 */ /* 0x000f280000300800 */
[----:B-----5:R0:W-:Y:S04]  /*12c60*/  STS.U8 [R7+UR7+0xa00], R11 ;  /* 0x000a000b07007988 */ /* 0x0201e80008000007 */
[----:B------:R-:W5:Y:S04]  /*12c70*/  LDL.LU R24, [R1+0x178] ;  /* 0x0001780001187983 */ /* 0x000f680000300800 */
[----:B0-----:R-:W5:Y:S04]  /*12c80*/  LDL.LU R11, [R1+0x174] ;  /* 0x00017400010b7983 */ /* 0x001f680000300800 */
[----:B------:R0:W-:Y:S04]  /*12c90*/  STS.U8 [R7+UR7+0x600], R28 ;  /* 0x0006001c07007988 */ /* 0x0001e80008000007 */
[----:B------:R-:W5:Y:S04]  /*12ca0*/  LDL.LU R25, [R1+0x184] ;  /* 0x0001840001197983 */ /* 0x000f680000300800 */
[----:B------:R1:W-:Y:S04]  /*12cb0*/  STS.U8 [R7+UR7+0x800], R27 ;  /* 0x0008001b07007988 */ /* 0x0003e80008000007 */
[----:B0-----:R-:W5:Y:S04]  /*12cc0*/  LDL.LU R28, [R1+0x180] ;  /* 0x00018000011c7983 */ /* 0x001f680000300800 */
[----:B-1----:R-:W5:Y:S04]  /*12cd0*/  LDL.LU R27, [R1+0x18c] ;  /* 0x00018c00011b7983 */ /* 0x002f680000300800 */
[----:B------:R0:W-:Y:S04]  /*12ce0*/  STS.U8 [R7+UR7+0xc00], R26 ;  /* 0x000c001a07007988 */ /* 0x0001e80008000007 */
[----:B0-----:R-:W5:Y:S04]  /*12cf0*/  LDL.LU R26, [R1+0x19c] ;  /* 0x00019c00011a7983 */ /* 0x001f680000300800 */
[----:B------:R0:W-:Y:S04]  /*12d00*/  STS.U8 [R7+UR7+0x1400], R10 ;  /* 0x0014000a07007988 */ /* 0x0001e80008000007 */
[----:B0-----:R-:W5:Y:S04]  /*12d10*/  LDL.LU R10, [R1+0x198] ;  /* 0x00019800010a7983 */ /* 0x001f680000300800 */
[----:B--2---:R0:W-:Y:S04]  /*12d20*/  STS.U8 [R7+UR7+0x2000], R29 ;  /* 0x0020001d07007988 */ /* 0x0041e80008000007 */
[----:B---3--:R1:W-:Y:S04]  /*12d30*/  STS.U8 [R7+UR7+0x2200], R9 ;  /* 0x0022000907007988 */ /* 0x0083e80008000007 */
[----:B0-----:R-:W2:Y:S04]  /*12d40*/  LDL.LU R29, [R1+0x1a4] ;  /* 0x0001a400011d7983 */ /* 0x001ea80000300800 */
[----:B-1----:R-:W3:Y:S04]  /*12d50*/  LDL.LU R9, [R1+0x1c8] ;  /* 0x0001c80001097983 */ /* 0x002ee80000300800 */
[----:B----4-:R0:W-:Y:S04]  /*12d60*/  STS.U8 [R7+UR7+0x2400], R8 ;  /* 0x0024000807007988 */ /* 0x0101e80008000007 */
[----:B------:R-:W-:Y:S04]  /*12d70*/  STS.U8 [R7+UR7+0x1800], R6 ;  /* 0x0018000607007988 */ /* 0x000fe80008000007 */
[----:B------:R-:W-:Y:S04]  /*12d80*/  STS.U8 [R7+UR7+0x1c00], R21 ;  /* 0x001c001507007988 */ /* 0x000fe80008000007 */
[----:B0-----:R-:W4:Y:S04]  /*12d90*/  LDL.LU R8, [R1+0x234] ;  /* 0x0002340001087983 */ /* 0x001f280000300800 */
[----:B------:R-:W-:Y:S04]  /*12da0*/  STS.U8 [R7+UR7+0x1e00], R19 ;  /* 0x001e001307007988 */ /* 0x000fe80008000007 */
[----:B------:R-:W-:Y:S04]  /*12db0*/  STS.U8 [R7+UR7+0x1a00], R22 ;  /* 0x001a001607007988 */ /* 0x000fe80008000007 */
[----:B------:R-:W-:Y:S04]  /*12dc0*/  STS.U8 [R7+UR7+0x2600], R20 ;  /* 0x0026001407007988 */ /* 0x000fe80008000007 */
[----:B------:R-:W-:Y:S04]  /*12dd0*/  STS.U8 [R7+UR7+0x2800], R5 ;  /* 0x0028000507007988 */ /* 0x000fe80008000007 */
[----:B------:R-:W-:Y:S04]  /*12de0*/  STS.U8 [R7+UR7+0x2a00], R4 ;  /* 0x002a000407007988 */ /* 0x000fe80008000007 */
[----:B------:R-:W-:Y:S04]  /*12df0*/  STS.U8 [R7+UR7+0x2c00], R3 ;  /* 0x002c000307007988 */ /* 0x000fe80008000007 */
[----:B-----5:R0:W-:Y:S04]  /*12e00*/  STS.U8 [R7+UR7+0x3800], R11 ;  /* 0x0038000b07007988 */ /* 0x0201e80008000007 */
[----:B0-----:R-:W5:Y:S04]  /*12e10*/  LDL.LU R11, [R1+0x230] ;  /* 0x00023000010b7983 */ /* 0x001f680000300800 */
[----:B------:R-:W5:Y:S04]  /*12e20*/  LDL.LU R6, [R1+0x238] ;  /* 0x0002380001067983 */ /* 0x000f680000300800 */
[----:B------:R-:W5:Y:S04]  /*12e30*/  LDL.LU R21, [R1+0x24c] ;  /* 0x00024c0001157983 */ /* 0x000f680000300800 */
[----:B------:R-:W5:Y:S04]  /*12e40*/  LDL.LU R19, [R1+0x248] ;  /* 0x0002480001137983 */ /* 0x000f680000300800 */
[----:B------:R-:W5:Y:S04]  /*12e50*/  LDL.LU R22, [R1+0x254] ;  /* 0x0002540001167983 */ /* 0x000f680000300800 */
[----:B------:R-:W5:Y:S04]  /*12e60*/  LDL.LU R20, [R1+0x264] ;  /* 0x0002640001147983 */ /* 0x000f680000300800 */
[----:B------:R-:W5:Y:S04]  /*12e70*/  LDL.LU R5, [R1+0x260] ;  /* 0x0002600001057983 */ /* 0x000f680000300800 */
[----:B------:R-:W5:Y:S04]  /*12e80*/  LDL.LU R4, [R1+0x26c] ;  /* 0x00026c0001047983 */ /* 0x000f680000300800 */
[----:B------:R0:W-:Y:S04]  /*12e90*/  STS.U8 [R7+UR7+0x2e00], R0 ;  /* 0x002e000007007988 */ /* 0x0001e80008000007 */
[----:B------:R-:W5:Y:S04]  /*12ea0*/  LDL.LU R3, [R1+0x278] ;  /* 0x0002780001037983 */ /* 0x000f680000300800 */
[----:B------:R1:W-:Y:S04]  /*12eb0*/  STS.U8 [R7+UR7+0xe00], R14 ;  /* 0x000e000e07007988 */ /* 0x0003e80008000007 */
[----:B0-----:R-:W5:Y:S04]  /*12ec0*/  LDL.LU R0, [R1+0x274] ;  /* 0x0002740001007983 */ /* 0x001f680000300800 */
[----:B------:R0:W-:Y:S04]  /*12ed0*/  STS.U8 [R7+UR7+0x1000], R13 ;  /* 0x0010000d07007988 */ /* 0x0001e80008000007 */
[----:B-1----:R-:W5:Y:S04]  /*12ee0*/  LDL.LU R14, [R1+0x280] ;  /* 0x00028000010e7983 */ /* 0x002f680000300800 */
        /* <DEDUP_REMOVED lines=18> */
[----:B-1----:R-:W5:Y:S04]  /*13010*/  LDL.LU R26, [R1+0x2c0] ;  /* 0x0002c000011a7983 */ /* 0x002f680000300800 */
[----:B------:R-:W-:Y:S04]  /*13020*/  STS.U8 [R7+UR7+0x1600], R2 ;  /* 0x0016000207007988 */ /* 0x000fe80008000007 */
[----:B------:R0:W-:Y:S04]  /*13030*/  STS.U8 [R7+UR7+0x4200], R10 ;  /* 0x0042000a07007988 */ /* 0x0001e80008000007 */
[----:B0-----:R-:W5:Y:S04]  /*13040*/  LDL.LU R10, [R1+0x1b4] ;  /* 0x0001b400010a7983 */ /* 0x001f680000300800 */
[----:B------:R-:W5:Y:S04]  /*13050*/  LDL.LU R2, [R1+0x1b0] ;  /* 0x0001b00001027983 */ /* 0x000f680000300800 */
[----:B--2---:R0:W-:Y:S04]  /*13060*/  STS.U8 [R7+UR7+0x4400], R29 ;  /* 0x0044001d07007988 */ /* 0x0041e80008000007 */
[----:B---3--:R1:W-:Y:S04]  /*13070*/  STS.U8 [R7+UR7+0x4600], R9 ;  /* 0x0046000907007988 */ /* 0x0083e80008000007 */
[----:B0-----:R-:W2:Y:S04]  /*13080*/  LDL.LU R29, [R1+0x1b8] ;  /* 0x0001b800011d7983 */ /* 0x001ea80000300800 */
[----:B-1----:R-:W3:Y:S04]  /*13090*/  LDL.LU R9, [R1+0x1c4] ;  /* 0x0001c40001097983 */ /* 0x002ee80000300800 */
[----:B----4-:R0:W-:Y:S04]  /*130a0*/  STS.U8 [R7+UR7+0x4800], R8 ;  /* 0x0048000807007988 */ /* 0x0101e80008000007 */
[----:B0-----:R-:W4:Y:S04]  /*130b0*/  LDL.LU R8, [R1+0x1c0] ;  /* 0x0001c00001087983 */ /* 0x001f280000300800 */
[----:B-----5:R0:W-:Y:S04]  /*130c0*/  STS.U8 [R7+UR7+0x4a00], R11 ;  /* 0x004a000b07007988 */ /* 0x0201e80008000007 */
[----:B------:R1:W-:Y:S04]  /*130d0*/  STS.U8 [R7+UR7+0x4c00], R6 ;  /* 0x004c000607007988 */ /* 0x0003e80008000007 */
[----:B------:R5:W-:Y:S04]  /*130e0*/  STS.U8 [R7+UR7+0x4e00], R21 ;  /* 0x004e001507007988 */ /* 0x000be80008000007 */
[----:B0-----:R-:W4:Y:S04]  /*130f0*/  LDL.LU R11, [R1+0x1cc] ;  /* 0x0001cc00010b7983 */ /* 0x001f280000300800 */
[----:B-1----:R-:W4:Y:S04]  /*13100*/  LDL.LU R6, [R1+0xb2c] ;  /* 0x000b2c0001067983 */ /* 0x002f280000300800 */
[----:B-----5:R-:W5:Y:S04]  /*13110*/  LDL.LU R21, [R1+0xb28] ;  /* 0x000b280001157983 */ /* 0x020f680000300800 */
[----:B------:R0:W-:Y:S04]  /*13120*/  STS.U8 [R7+UR7+0x5000], R19 ;  /* 0x0050001307007988 */ /* 0x0001e80008000007 */
[----:B------:R1:W-:Y:S04]  /*13130*/  STS.U8 [R7+UR7+0x5200], R22 ;  /* 0x0052001607007988 */ /* 0x0003e80008000007 */
[----:B------:R1:W-:Y:S04]  /*13140*/  STS.U8 [R7+UR7+0x5400], R20 ;  /* 0x0054001407007988 */ /* 0x0003e80008000007 */
[----:B0-----:R-:W5:Y:S04]  /*13150*/  LDL.LU R19, [R1+0xb24] ;  /* 0x000b240001137983 */ /* 0x001f680000300800 */
[----:B-1----:R-:W5:Y:S04]  /*13160*/  LDL.LU R22, [R1+0x20] ;  /* 0x0000200001167983 */ /* 0x002f680000300800 */
[----:B------:R-:W5:Y:S04]  /*13170*/  LDL.LU R20, [R1+0xb20] ;  /* 0x000b200001147983 */ /* 0x000f680000300800 */
        /* <DEDUP_REMOVED lines=29> */
[----:B0-----:R-:W5:Y:S04]  /*13350*/  LDL.LU R26, [R1+0xaf0] ;  /* 0x000af000011a7983 */ /* 0x001f680000300800 */
[----:B------:R0:W-:Y:S04]  /*13360*/  STS.U8 [R7+UR7+0x7400], R10 ;  /* 0x0074000a07007988 */ /* 0x0001e80008000007 */
[----:B0-----:R-:W5:Y:S04]  /*13370*/  LDL.LU R10, [R1+0xaec] ;  /* 0x000aec00010a7983 */ /* 0x001f680000300800 */
[----:B--2---:R0:W-:Y:S04]  /*13380*/  STS.U8 [R7+UR7+0x7800], R29 ;  /* 0x0078001d07007988 */ /* 0x0041e80008000007 */
[----:B---3--:R1:W-:Y:S04]  /*13390*/  STS.U8 [R7+UR7+0x7a00], R9 ;  /* 0x007a000907007988 */ /* 0x0083e80008000007 */
[----:B0-----:R-:W2:Y:S04]  /*133a0*/  LDL.LU R29, [R1+0xae8] ;  /* 0x000ae800011d7983 */ /* 0x001ea80000300800 */
[----:B-1----:R-:W3:Y:S04]  /*133b0*/  LDL.LU R9, [R1+0xae4] ;  /* 0x000ae40001097983 */ /* 0x002ee80000300800 */
[----:B------:R0:W-:Y:S04]  /*133c0*/  STS.U8 [R7+UR7+0x7600], R2 ;  /* 0x0076000207007988 */ /* 0x0001e80008000007 */
[----:B----4-:R1:W-:Y:S01]  /*133d0*/  STS.U8 [R7+UR7+0x7c00], R8 ;  /* 0x007c000807007988 */ /* 0x0103e20008000007 */
[----:B0-----:R-:W-:-:S03]  /*133e0*/  LOP3.LUT R2, R7, 0x20, RZ, 0x3c, !PT ;  /* 0x0000002007027812 */ /* 0x001fc600078e3cff */
[----:B-1----:R-:W4:Y:S04]  /*133f0*/  LDL.LU R8, [R1+0xae0] ;  /* 0x000ae00001087983 */ /* 0x002f280000300800 */
[----:B------:R0:W-:Y:S04]  /*13400*/  STS.U8 [R7+UR7+0x7e00], R11 ;  /* 0x007e000b07007988 */ /* 0x0001e80008000007 */
[----:B0-----:R-:W2:Y:S04]  /*13410*/  LDL.LU R11, [R1+0xadc] ;  /* 0x000adc00010b7983 */ /* 0x001ea80000300800 */
[----:B-----5:R0:W-:Y:S04]  /*13420*/  STS.U8 [R2+UR7+0x700], R10 ;  /* 0x0007000a02007988 */ /* 0x0201e80008000007 */
[----:B0-----:R-:W5:Y:S04]  /*13430*/  LDL.LU R10, [R1+0xad8] ;  /* 0x000ad800010a7983 */ /* 0x001f680000300800 */
[----:B---3--:R0:W-:Y:S04]  /*13440*/  STS.U8 [R2+UR7+0xd00], R9 ;  /* 0x000d000902007988 */ /* 0x0081e80008000007 */
[----:B0-----:R-:W3:Y:S04]  /*13450*/  LDL.LU R9, [R1+0xad4] ;  /* 0x000ad40001097983 */ /* 0x001ee80000300800 */
[----:B----4-:R0:W-:Y:S04]  /*13460*/  STS.U8 [R2+UR7+0xf00], R8 ;  /* 0x000f000802007988 */ /* 0x0101e80008000007 */
[----:B0-----:R-:W4:Y:S04]  /*13470*/  LDL.LU R8, [R1+0xad0] ;  /* 0x000ad00001087983 */ /* 0x001f280000300800 */
[----:B--2---:R0:W-:Y:S04]  /*13480*/  STS.U8 [R2+UR7+0x1300], R11 ;  /* 0x0013000b02007988 */ /* 0x0041e80008000007 */
[----:B0-----:R-:W2:Y:S04]  /*13490*/  LDL.LU R11, [R1+0xacc] ;  /* 0x000acc00010b7983 */ /* 0x001ea80000300800 */
[----:B-----5:R0:W-:Y:S04]  /*134a0*/  STS.U8 [R2+UR7+0x1700], R10 ;  /* 0x0017000a02007988 */ /* 0x0201e80008000007 */
[----:B0-----:R-:W5:Y:S04]  /*134b0*/  LDL.LU R10, [R1+0xac8] ;  /* 0x000ac800010a7983 */ /* 0x001f680000300800 */
[----:B---3--:R0:W-:Y:S04]  /*134c0*/  STS.U8 [R2+UR7+0x2100], R9 ;  /* 0x0021000902007988 */ /* 0x0081e80008000007 */
[----:B0-----:R-:W3:Y:S04]  /*134d0*/  LDL.LU R9, [R1+0xac4] ;  /* 0x000ac40001097983 */ /* 0x001ee80000300800 */
[----:B----4-:R0:W-:Y:S04]  /*134e0*/  STS.U8 [R2+UR7+0x2300], R8 ;  /* 0x0023000802007988 */ /* 0x0101e80008000007 */
[----:B------:R-:W-:Y:S04]  /*134f0*/  STS.U8 [R2+UR7+0x1900], R23 ;  /* 0x0019001702007988 */ /* 0x000fe80008000007 */
[----:B0-----:R-:W4:Y:S04]  /*13500*/  LDL.LU R8, [R1+0xac0] ;  /* 0x000ac00001087983 */ /* 0x001f280000300800 */
[----:B------:R-:W-:Y:S04]  /*13510*/  STS.U8 [R2+UR7+0x1500], R24 ;  /* 0x0015001802007988 */ /* 0x000fe80008000007 */
[----:B------:R-:W-:Y:S04]  /*13520*/  STS.U8 [R2+UR7+0x1100], R25 ;  /* 0x0011001902007988 */ /* 0x000fe80008000007 */
[----:B------:R-:W-:Y:S04]  /*13530*/  STS.U8 [R2+UR7+0xb00], R29 ;  /* 0x000b001d02007988 */ /* 0x000fe80008000007 */
[----:B------:R-:W-:Y:S04]  /*13540*/  STS.U8 [R2+UR7+0x500], R26 ;  /* 0x0005001a02007988 */ /* 0x000fe80008000007 */
[----:B--2---:R0:W-:Y:S04]  /*13550*/  STS.U8 [R2+UR7+0x2500], R11 ;  /* 0x0025000b02007988 */ /* 0x0041e80008000007 */
[----:B0-----:R-:W2:Y:S04]  /*13560*/  LDL.LU R11, [R1+0xabc] ;  /* 0x000abc00010b7983 */ /* 0x001ea80000300800 */
[----:B-----5:R0:W-:Y:S04]  /*13570*/  STS.U8 [R2+UR7+0x2700], R10 ;  /* 0x0027000a02007988 */ /* 0x0201e80008000007 */
[----:B0-----:R-:W5:Y:S04]  /*13580*/  LDL.LU R10, [R1+0xab8] ;  /* 0x000ab800010a7983 */ /* 0x001f680000300800 */
[----:B------:R-:W5:Y:S04]  /*13590*/  LDL.LU R23, [R1+0x250] ;  /* 0x0002500001177983 */ /* 0x000f680000300800 */
[----:B------:R-:W5:Y:S04]  /*135a0*/  LDL.LU R24, [R1+0x25c] ;  /* 0x00025c0001187983 */ /* 0x000f680000300800 */
[----:B------:R-:W5:Y:S04]  /*135b0*/  LDL.LU R25, [R1+0x258] ;  /* 0x0002580001197983 */ /* 0x000f680000300800 */
[----:B------:R-:W5:Y:S04]  /*135c0*/  LDL.LU R29, [R1+0x268] ;  /* 0x00026800011d7983 */ /* 0x000f680000300800 */
[----:B------:R-:W5:Y:S04]  /*135d0*/  LDL.LU R26, [R1+0x270] ;  /* 0x00027000011a7983 */ /* 0x000f680000300800 */
[----:B---3--:R0:W-:Y:S04]  /*135e0*/  STS.U8 [R2+UR7+0x2900], R9 ;  /* 0x0029000902007988 */ /* 0x0081e80008000007 */
[----:B0-----:R-:W3:Y:S04]  /*135f0*/  LDL.LU R9, [R1+0xab4] ;  /* 0x000ab40001097983 */ /* 0x001ee80000300800 */
        /* <DEDUP_REMOVED lines=9> */
[----:B--2---:R0:W-:Y:S04]  /*13690*/  STS.U8 [R2+UR7+0x2d00], R11 ;  /* 0x002d000b02007988 */ /* 0x0041e80008000007 */
[----:B0-----:R-:W2:Y:S04]  /*136a0*/  LDL.LU R11, [R1+0xaac] ;  /* 0x000aac00010b7983 */ /* 0x001ea80000300800 */
[----:B------:R-:W2:Y:S04]  /*136b0*/  LDL.LU R27, [R1+0x28c] ;  /* 0x00028c00011b7983 */ /* 0x000ea80000300800 */
[----:B------:R-:W2:Y:S04]  /*136c0*/  LDL.LU R28, [R1+0x288] ;  /* 0x00028800011c7983 */ /* 0x000ea80000300800 */
[----:B------:R-:W2:Y:S04]  /*136d0*/  LDL.LU R7, [R1+0x298] ;  /* 0x0002980001077983 */ /* 0x000ea80000300800 */
[----:B------:R-:W2:Y:S04]  /*136e0*/  LDL.LU R22, [R1+0x2a4] ;  /* 0x0002a40001167983 */ /* 0x000ea80000300800 */
[----:B------:R-:W2:Y:S04]  /*136f0*/  LDL.LU R14, [R1+0x2a0] ;  /* 0x0002a000010e7983 */ /* 0x000ea80000300800 */
[----:B------:R-:W2:Y:S04]  /*13700*/  LDL.LU R13, [R1+0x2b0] ;  /* 0x0002b000010d7983 */ /* 0x000ea80000300800 */
[----:B------:R-:W2:Y:S04]  /*13710*/  LDL.LU R12, [R1+0x2b8] ;  /* 0x0002b800010c7983 */ /* 0x000ea80000300800 */
[----:B------:R-:W2:Y:S04]  /*13720*/  LDL.LU R18, [R1+0x23c] ;  /* 0x00023c0001127983 */ /* 0x000ea80000300800 */
[----:B------:R-:W-:Y:S04]  /*13730*/  STS.U8 [R2+UR7+0x3300], R16 ;  /* 0x0033001002007988 */ /* 0x000fe80008000007 */
[----:B-----5:R0:W-:Y:S04]  /*13740*/  STS.U8 [R2+UR7+0x3100], R10 ;  /* 0x0031000a02007988 */ /* 0x0201e80008000007 */
[----:B0-----:R-:W5:Y:S04]  /*13750*/  LDL.LU R10, [R1+0xaa8] ;  /* 0x000aa800010a7983 */ /* 0x001f680000300800 */
[----:B------:R-:W5:Y:S04]  /*13760*/  LDL.LU R16, [R1+0x1ac] ;  /* 0x0001ac0001107983 */ /* 0x000f680000300800 */
[----:B---3--:R0:W-:Y:S04]  /*13770*/  STS.U8 [R2+UR7+0x3500], R9 ;  /* 0x0035000902007988 */ /* 0x0081e80008000007 */
[----:B0-----:R-:W3:Y:S04]  /*13780*/  LDL.LU R9, [R1+0xaa4] ;  /* 0x000aa40001097983 */ /* 0x001ee80000300800 */
[----:B------:R0:W-:Y:S04]  /*13790*/  STS.U8 [R2+UR7+0x3700], R0 ;  /* 0x0037000002007988 */ /* 0x0001e80008000007 */
[----:B----4-:R1:W-:Y:S04]  /*137a0*/  STS.U8 [R2+UR7+0x3900], R8 ;  /* 0x0039000802007988 */ /* 0x0103e80008000007 */
[----:B0-----:R-:W4:Y:S04]  /*137b0*/  LDL.LU R0, [R1+0x1a0] ;  /* 0x0001a00001007983 */ /* 0x001f280000300800 */
[----:B-1----:R-:W4:Y:S04]  /*137c0*/  LDL.LU R8, [R1+0xaa0] ;  /* 0x000aa00001087983 */ /* 0x002f280000300800 */
[----:B--2---:R0:W-:Y:S04]  /*137d0*/  STS.U8 [R2+UR7+0x3b00], R11 ;  /* 0x003b000b02007988 */ /* 0x0041e80008000007 */
        /* <DEDUP_REMOVED lines=13> */
[----:B--2---:R0:W-:Y:S04]  /*138b0*/  STS.U8 [R2+UR7+0x5900], R11 ;  /* 0x0059000b02007988 */ /* 0x0041e80008000007 */
[----:B0-----:R-:W2:Y:S04]  /*138c0*/  LDL.LU R11, [R1+0xa80] ;  /* 0x000a8000010b7983 */ /* 0x001ea80000300800 */
[----:B-----5:R0:W-:Y:S04]  /*138d0*/  STS.U8 [R2+UR7+0x5b00], R10 ;  /* 0x005b000a02007988 */ /* 0x0201e80008000007 */
[----:B0-----:R-:W5:Y:S04]  /*138e0*/  LDL.LU R10, [R1+0xa7c] ;  /* 0x000a7c00010a7983 */ /* 0x001f680000300800 */
[----:B---3--:R0:W-:Y:S04]  /*138f0*/  STS.U8 [R2+UR7+0x5d00], R9 ;  /* 0x005d000902007988 */ /* 0x0081e80008000007 */
[----:B0-----:R-:W3:Y:S04]  /*13900*/  LDL.LU R9, [R1+0xa78] ;  /* 0x000a780001097983 */ /* 0x001ee80000300800 */
[----:B------:R0:W-:Y:S04]  /*13910*/  STS.U8 [R2+UR7+0x5500], R29 ;  /* 0x0055001d02007988 */ /* 0x0001e80008000007 */
[----:B------:R1:W-:Y:S04]  /*13920*/  STS.U8 [R2+UR7+0x6300], R28 ;  /* 0x0063001c02007988 */ /* 0x0003e80008000007 */
[----:B0-----:R-:W3:Y:S04]  /*13930*/  LDL.LU R29, [R1+0x10c] ;  /* 0x00010c00011d7983 */ /* 0x001ee80000300800 */
[----:B-1----:R-:W3:Y:S04]  /*13940*/  LDL.LU R28, [R1+0x108] ;  /* 0x00010800011c7983 */ /* 0x002ee80000300800 */
[----:B------:R-:W-:Y:S04]  /*13950*/  STS.U8 [R2+UR7+0x4100], R0 ;  /* 0x0041000002007988 */ /* 0x000fe80008000007 */
[----:B------:R-:W-:Y:S04]  /*13960*/  STS.U8 [R2+UR7+0x4300], R16 ;  /* 0x0043001002007988 */ /* 0x000fe80008000007 */
[----:B------:R0:W-:Y:S04]  /*13970*/  STS.U8 [R2+UR7+0x4d00], R18 ;  /* 0x004d001202007988 */ /* 0x0001e80008000007 */
[----:B------:R-:W-:Y:S04]  /*13980*/  STS.U8 [R2+UR7+0x4f00], R23 ;  /* 0x004f001702007988 */ /* 0x000fe80008000007 */
[----:B------:R-:W-:Y:S04]  /*13990*/  STS.U8 [R2+UR7+0x5100], R24 ;  /* 0x0051001802007988 */ /* 0x000fe80008000007 */
[----:B------:R-:W-:Y:S04]  /*139a0*/  STS.U8 [R2+UR7+0x5300], R25 ;  /* 0x0053001902007988 */ /* 0x000fe80008000007 */
[----:B------:R-:W-:Y:S04]  /*139b0*/  STS.U8 [R2+UR7+0x5700], R26 ;  /* 0x0057001a02007988 */ /* 0x000fe80008000007 */
[----:B------:R-:W-:Y:S04]  /*139c0*/  STS.U8 [R2+UR7+0x5f00], R5 ;  /* 0x005f000502007988 */ /* 0x000fe80008000007 */
[----:B------:R-:W-:Y:S04]  /*139d0*/  STS.U8 [R2+UR7+0x6100], R27 ;  /* 0x0061001b02007988 */ /* 0x000fe80008000007 */
[----:B------:R-:W-:Y:S04]  /*139e0*/  STS.U8 [R2+UR7+0x6500], R7 ;  /* 0x0065000702007988 */ /* 0x000fe80008000007 */
[----:B------:R-:W-:Y:S04]  /*139f0*/  STS.U8 [R2+UR7+0x6700], R22 ;  /* 0x0067001602007988 */ /* 0x000fe80008000007 */
[----:B------:R1:W-:Y:S04]  /*13a00*/  STS.U8 [R2+UR7+0x6900], R14 ;  /* 0x0069000e02007988 */ /* 0x0003e80008000007 */
[----:B------:R1:W-:Y:S04]  /*13a10*/  STS.U8 [R2+UR7+0x6b00], R13 ;  /* 0x006b000d02007988 */ /* 0x0003e80008000007 */
[----:B------:R1:W-:Y:S04]  /*13a20*/  STS.U8 [R2+UR7+0x6d00], R12 ;  /* 0x006d000c02007988 */ /* 0x0003e80008000007 */
[----:B--2---:R-:W-:Y:S04]  /*13a30*/  STS.U8 [R2+UR7+0x6f00], R11 ;  /* 0x006f000b02007988 */ /* 0x004fe80008000007 */
[----:B------:R-:W-:Y:S04]  /*13a40*/  STS.U8 [R2+UR7+0x7500], R4 ;  /* 0x0075000402007988 */ /* 0x000fe80008000007 */
[----:B------:R-:W-:Y:S04]  /*13a50*/  STS.U8 [R2+UR7+0x7700], R20 ;  /* 0x0077001402007988 */ /* 0x000fe80008000007 */
[----:B------:R-:W-:Y:S04]  /*13a60*/  STS.U8 [R2+UR7+0x7900], R3 ;  /* 0x0079000302007988 */ /* 0x000fe80008000007 */
[----:B------:R-:W-:Y:S04]  /*13a70*/  STS.U8 [R2+UR7+0x7b00], R19 ;  /* 0x007b001302007988 */ /* 0x000fe80008000007 */
[----:B----4-:R-:W-:Y:S04]  /*13a80*/  STS.U8 [R2+UR7+0x7d00], R8 ;  /* 0x007d000802007988 */ /* 0x010fe80008000007 */
[----:B------:R-:W-:Y:S04]  /*13a90*/  STS.U8 [R2+UR7+0x7f00], R21 ;  /* 0x007f001502007988 */ /* 0x000fe80008000007 */
[----:B0-----:R-:W2:Y:S04]  /*13aa0*/  LDL.LU R18, [R1+0x20c] ;  /* 0x00020c0001127983 */ /* 0x001ea80000300800 */
[----:B-1----:R-:W2:Y:S04]  /*13ab0*/  LDL.LU R14, [R1+0x208] ;  /* 0x00020800010e7983 */ /* 0x002ea80000300800 */
[----:B------:R-:W4:Y:S04]  /*13ac0*/  LDL.LU R13, [R1+0x214] ;  /* 0x00021400010d7983 */ /* 0x000f280000300800 */
[----:B------:R-:W4:Y:S04]  /*13ad0*/  LDL.LU R12, [R1+0x210] ;  /* 0x00021000010c7983 */ /* 0x000f280000300800 */
[----:B-----5:R-:W-:Y:S04]  /*13ae0*/  STS.U8 [R2+UR7+0x7100], R10 ;  /* 0x0071000a02007988 */ /* 0x020fe80008000007 */
[----:B---3--:R-:W-:Y:S01]  /*13af0*/  STS.U8 [R2+UR7+0x7300], R9 ;  /* 0x0073000902007988 */ /* 0x008fe20008000007 */
[----:B------:R-:W-:Y:S06]  /*13b00*/  BAR.SYNC.DEFER_BLOCKING 0x0 ;  /* 0x0000000000007b1d */ /* 0x000fec0000010000 */
[----:B------:R-:W0:Y:S04]  /*13b10*/  LDSM.16.M88.4 R24, [R6] ;  /* 0x000000000618783b */ /* 0x000e280000000200 */
[----:B------:R-:W1:Y:S04]  /*13b20*/  LDSM.16.M88.4 R20, [R6+0x1000] ;  /* 0x001000000614783b */ /* 0x000e680000000200 */
[----:B0-----:R-:W-:Y:S04]  /*13b30*/  STL.64 [R1+0x150], R24 ;  /* 0x0001501801007387 */ /* 0x001fe80000100a00 */
[----:B------:R-:W-:Y:S01]  /*13b40*/  STL.64 [R1+0x158], R26 ;  /* 0x0001581a01007387 */ /* 0x000fe20000100a00 */
[----:B-1----:R-:W-:-:S02]  /*13b50*/  IMAD.MOV.U32 R9, RZ, RZ, R20 ;  /* 0x000000ffff097224 */ /* 0x002fc400078e0014 */
[----:B------:R-:W-:Y:S01]  /*13b60*/  IMAD.MOV.U32 R5, RZ, RZ, R21 ;  /* 0x000000ffff057224 */ /* 0x000fe200078e0015 */
[----:B------:R-:W-:Y:S01]  /*13b70*/  STL.64 [R1+0x160], R20 ;  /* 0x0001601401007387 */ /* 0x000fe20000100a00 */
[----:B------:R-:W-:-:S03]  /*13b80*/  IMAD.MOV.U32 R11, RZ, RZ, R24 ;  /* 0x000000ffff0b7224 */ /* 0x000fc600078e0018 */
[----:B------:R-:W-:Y:S01]  /*13b90*/  STL.64 [R1+0x168], R22 ;  /* 0x0001681601007387 */ /* 0x000fe20000100a00 */
[----:B------:R-:W-:-:S03]  /*13ba0*/  IMAD.MOV.U32 R10, RZ, RZ, R25 ;  /* 0x000000ffff0a7224 */ /* 0x000fc600078e0019 */
[----:B------:R-:W0:Y:S04]  /*13bb0*/  LDSM.16.M88.4 R20, [R6+0x2000] ;  /* 0x002000000614783b */ /* 0x000e280000000200 */
[----:B------:R-:W1:Y:S04]  /*13bc0*/  LDSM.16.M88.4 R24, [R6+0x3000] ;  /* 0x003000000618783b */ /* 0x000e680000000200 */
[----:B0-----:R0:W-:Y:S01]  /*13bd0*/  STL.64 [R1+0x170], R20 ;  /* 0x0001701401007387 */ /* 0x0011e20000100a00 */
[----:B------:R-:W-:Y:S02]  /*13be0*/  IMAD.MOV.U32 R8, RZ, RZ, R20 ;  /* 0x000000ffff087224 */ /* 0x000fe400078e0014 */
[----:B------:R-:W-:Y:S01]  /*13bf0*/  IMAD.MOV.U32 R7, RZ, RZ, R21 ;  /* 0x000000ffff077224 */ /* 0x000fe200078e0015 */
[----:B------:R-:W-:Y:S04]  /*13c00*/  STL.64 [R1+0x178], R22 ;  /* 0x0001781601007387 */ /* 0x000fe80000100a00 */
[----:B-1----:R-:W-:Y:S01]  /*13c10*/  STL.64 [R1+0x180], R24 ;  /* 0x0001801801007387 */ /* 0x002fe20000100a00 */
[----:B0-----:R-:W-:-:S03]  /*13c20*/  IMAD.MOV.U32 R20, RZ, RZ, R24 ;  /* 0x000000ffff147224 */ /* 0x001fc600078e0018 */
[----:B------:R-:W-:Y:S01]  /*13c30*/  STL.64 [R1+0x188], R26 ;  /* 0x0001881a01007387 */ /* 0x000fe20000100a00 */
[----:B------:R-:W-:-:S03]  /*13c40*/  IMAD.MOV.U32 R21, RZ, RZ, R25 ;  /* 0x000000ffff157224 */ /* 0x000fc600078e0019 */
[----:B------:R-:W0:Y:S02]  /*13c50*/  LDSM.16.M88.4 R24, [R6+0x4000] ;  /* 0x004000000618783b */ /* 0x000e240000000200 */
[----:B0-----:R-:W-:Y:S02]  /*13c60*/  IMAD.MOV.U32 R22, RZ, RZ, R24 ;  /* 0x000000ffff167224 */ /* 0x001fe400078e0018 */
[----:B------:R-:W-:Y:S01]  /*13c70*/  IMAD.MOV.U32 R23, RZ, RZ, R25 ;  /* 0x000000ffff177224 */ /* 0x000fe200078e0019 */
[----:B------:R-:W-:Y:S04]  /*13c80*/  STL.64 [R1+0x190], R24 ;  /* 0x0001901801007387 */ /* 0x000fe80000100a00 */
[----:B------:R-:W-:Y:S04]  /*13c90*/  STL.64 [R1+0x198], R26 ;  /* 0x0001981a01007387 */ /* 0x000fe80000100a00 */
[----:B------:R-:W-:Y:S04]  /*13ca0*/  STL.64 [R1+0xa60], R22 ;  /* 0x000a601601007387 */ /* 0x000fe80000100a00 */
[----:B------:R-:W-:Y:S04]  /*13cb0*/  STL.64 [R1+0xa58], R20 ;  /* 0x000a581401007387 */ /* 0x000fe80000100a00 */
[----:B------:R-:W0:Y:S04]  /*13cc0*/  LDSM.16.M88.4 R20, [R6+0x5000] ;  /* 0x005000000614783b */ /* 0x000e280000000200 */
[----:B0-----:R-:W-:Y:S01]  /*13cd0*/  STL.64 [R1+0x1a0], R20 ;  /* 0x0001a01401007387 */ /* 0x001fe20000100a00 */
[----:B------:R-:W-:-:S02]  /*13ce0*/  IMAD.MOV.U32 R24, RZ, RZ, R20 ;  /* 0x000000ffff187224 */ /* 0x000fc400078e0014 */
[----:B------:R-:W-:Y:S01]  /*13cf0*/  IMAD.MOV.U32 R25, RZ, RZ, R21 ;  /* 0x000000ffff197224 */ /* 0x000fe200078e0015 */
[----:B------:R-:W-:Y:S04]  /*13d00*/  STL.64 [R1+0x1a8], R22 ;  /* 0x0001a81601007387 */ /* 0x000fe80000100a00 */
[----:B------:R-:W0:Y:S04]  /*13d10*/  LDSM.16.M88.4 R20, [R6+0x6000] ;  /* 0x006000000614783b */ /* 0x000e280000000200 */
[----:B0-----:R-:W-:Y:S01]  /*13d20*/  STL.64 [R1+0x1c0], R20 ;  /* 0x0001c01401007387 */ /* 0x001fe20000100a00 */
[----:B------:R-:W-:-:S02]  /*13d30*/  IMAD.MOV.U32 R26, RZ, RZ, R20 ;  /* 0x000000ffff1a7224 */ /* 0x000fc400078e0014 */
[----:B------:R-:W-:Y:S01]  /*13d40*/  IMAD.MOV.U32 R27, RZ, RZ, R21 ;  /* 0x000000ffff1b7224 */ /* 0x000fe200078e0015 */
[----:B------:R-:W-:Y:S04]  /*13d50*/  STL.64 [R1+0x1c8], R22 ;  /* 0x0001c81601007387 */ /* 0x000fe80000100a00 */
[----:B------:R-:W0:Y:S01]  /*13d60*/  LDSM.16.M88.4 R20, [R6+0x7000] ;  /* 0x007000000614783b */ /* 0x000e220000000200 */
[----:B------:R-:W-:-:S03]  /*13d70*/  IMAD R2, R28, 0x100, R29 ;  /* 0x000001001c027824 */ /* 0x000fc600078e021d */
[----:B------:R-:W-:Y:S04]  /*13d80*/  STL.64 [R1+0xa50], R26 ;  /* 0x000a501a01007387 */ /* 0x000fe80000100a00 */
[----:B------:R-:W-:Y:S04]  /*13d90*/  STL.64 [R1+0xa48], R24 ;  /* 0x000a481801007387 */ /* 0x000fe80000100a00 */
[----:B0-----:R0:W-:Y:S01]  /*13da0*/  STL.64 [R1+0x1b0], R20 ;  /* 0x0001b01401007387 */ /* 0x0011e20000100a00 */
[----:B------:R-:W-:Y:S02]  /*13db0*/  IMAD.MOV.U32 R28, RZ, RZ, R20 ;  /* 0x000000ffff1c7224 */ /* 0x000fe400078e0014 */
[----:B------:R-:W-:Y:S01]  /*13dc0*/  IMAD.MOV.U32 R29, RZ, RZ, R21 ;  /* 0x000000ffff1d7224 */ /* 0x000fe200078e0015 */
[----:B------:R1:W-:Y:S04]  /*13dd0*/  STL.64 [R1+0x1b8], R22 ;  /* 0x0001b81601007387 */ /* 0x0003e80000100a00 */
[----:B0-----:R-:W3:Y:S04]  /*13de0*/  LDL.LU.64 R20, [R1+0xf0] ;  /* 0x0000f00001147983 */ /* 0x001ee80000300a00 */
[----:B-1----:R-:W5:Y:S01]  /*13df0*/  LDL.LU.64 R22, [R1+0xf8] ;  /* 0x0000f80001167983 */ /* 0x002f620000300a00 */
[----:B--2---:R-:W-:-:S02]  /*13e00*/  IMAD R3, R14, 0x100, R18 ;  /* 0x000001000e037824 */ /* 0x004fc400078e0212 */
[----:B------:R-:W-:Y:S02]  /*13e10*/  IMAD R0, R15, 0x100, R17 ;  /* 0x000001000f007824 */ /* 0x000fe400078e0211 */
[----:B----4-:R-:W-:Y:S01]  /*13e20*/  IMAD R4, R12, 0x100, R13 ;  /* 0x000001000c047824 */ /* 0x010fe200078e020d */
[----:B-----5:R-:W-:Y:S04]  /*13e30*/  STL.64 [R1+0xa70], R22 ;  /* 0x000a701601007387 */ /* 0x020fe80000100a00 */
[----:B---3--:R0:W-:Y:S04]  /*13e40*/  STL.64 [R1+0xa68], R20 ;  /* 0x000a681401007387 */ /* 0x0081e80000100a00 */
[----:B0-----:R-:W2:Y:S04]  /*13e50*/  LDL.LU.64 R20, [R1+0xb0] ;  /* 0x0000b00001147983 */ /* 0x001ea80000300a00 */
[----:B------:R-:W2:Y:S01]  /*13e60*/  LDL.LU.64 R22, [R1+0xb8] ;  /* 0x0000b80001167983 */ /* 0x000ea20000300a00 */
[----:B------:R-:W-:-:S02]  /*13e70*/  F2FP.F16.E4M3.UNPACK_B R14, R2 ;  /* 0x00000002ff0e723e */ /* 0x000fc400020006ff */
[----:B------:R-:W-:Y:S01]  /*13e80*/  F2FP.F16.E4M3.UNPACK_B R13, R3 ;  /* 0x00000003ff0d723e */ /* 0x000fe200020006ff */
[----:B------:R-:W3:Y:S01]  /*13e90*/  LDL.LU.64 R24, [R1+0x140] ;  /* 0x0001400001187983 */ /* 0x000ee20000300a00 */
[----:B------:R-:W-:Y:S02]  /*13ea0*/  F2FP.F16.E4M3.UNPACK_B R12, R0 ;  /* 0x00000000ff0c723e */ /* 0x000fe400020006ff */
[----:B------:R-:W-:Y:S01]  /*13eb0*/  F2FP.F16.E4M3.UNPACK_B R15, R4 ;  /* 0x00000004ff0f723e */ /* 0x000fe200020006ff */
[----:B------:R-:W3:Y:S01]  /*13ec0*/  LDL.LU.64 R26, [R1+0x148] ;  /* 0x00014800011a7983 */ /* 0x000ee20000300a00 */
[----:B------:R-:W-:Y:S02]  /*13ed0*/  F2FP.F16.E4M3.UNPACK_B R2, R11 ;  /* 0x0000000bff02723e */ /* 0x000fe400020006ff */
[----:B------:R-:W-:Y:S01]  /*13ee0*/  F2FP.F16.E4M3.UNPACK_B R3, R10 ;  /* 0x0000000aff03723e */ /* 0x000fe200020006ff */
[----:B------:R-:W4:Y:S04]  /*13ef0*/  LDL.LU R18, [R1+0x228] ;  /* 0x0002280001127983 */ /* 0x000f280000300800 */
[----:B------:R-:W5:Y:S04]  /*13f00*/  LDL.LU R17, [R1+0x220] ;  /* 0x0002200001117983 */ /* 0x000f680000300800 */
[----:B------:R-:W5:Y:S04]  /*13f10*/  LDL.LU R19, [R1+0x244] ;  /* 0x0002440001137983 */ /* 0x000f680000300800 */
[----:B------:R-:W5:Y:S04]  /*13f20*/  LDL.LU R16, [R1+0x240] ;  /* 0x0002400001107983 */ /* 0x000f680000300800 */
[----:B------:R-:W5:Y:S01]  /*13f30*/  LDL.LU R0, [R1+0x218] ;  /* 0x0002180001007983 */ /* 0x000f620000300800 */
[----:B--2---:R-:W-:-:S15]  /*13f40*/  HMMA.16816.F32 R20, R12, R2, R20 ;  /* 0x000000020c14723c */ /* 0x004fde0000001814 */
[----:B------:R-:W-:-:S08]  /*13f50*/  NOP ;  /* 0x0000000000007918 */ /* 0x000fd00000000000 */
[----:B------:R0:W-:Y:S01]  /*13f60*/  STL.64 [R1+0x28], R22 ;  /* 0x0000281601007387 */ /* 0x0001e20000100a00 */
[----:B------:R-:W-:Y:S02]  /*13f70*/  IMAD.MOV.U32 R10, RZ, RZ, R20 ;  /* 0x000000ffff0a7224 */ /* 0x000fe400078e0014 */
[----:B------:R-:W-:Y:S01]  /*13f80*/  IMAD.MOV.U32 R11, RZ, RZ, R21 ;  /* 0x000000ffff0b7224 */ /* 0x000fe200078e0015 */
[----:B0-----:R-:W2:Y:S04]  /*13f90*/  LDL.LU.64 R22, [R1+0xa70] ;  /* 0x000a700001167983 */ /* 0x001ea80000300a00 */
[----:B------:R-:W2:Y:S01]  /*13fa0*/  LDL.LU.64 R20, [R1+0xa68] ;  /* 0x000a680001147983 */ /* 0x000ea20000300a00 */
[----:B------:R-:W-:Y:S02]  /*13fb0*/  F2FP.F16.E4M3.UNPACK_B R4, R9 ;  /* 0x00000009ff04723e */ /* 0x000fe400020006ff */
[----:B------:R-:W-:-:S02]  /*13fc0*/  F2FP.F16.E4M3.UNPACK_B R5, R5 ;  /* 0x00000005ff05723e */ /* 0x000fc400020006ff */
[----:B------:R-:W-:Y:S02]  /*13fd0*/  F2FP.F16.E4M3.UNPACK_B R6, R8 ;  /* 0x00000008ff06723e */ /* 0x000fe400020006ff */
[----:B------:R-:W-:-:S07]  /*13fe0*/  F2FP.F16.E4M3.UNPACK_B R7, R7 ;  /* 0x00000007ff07723e */ /* 0x000fce00020006ff */
[----:B---3--:R-:W-:Y:S01]  /*13ff0*/  HMMA.16816.F32 R24, R12, R6, R24 ;  /* 0x000000060c18723c */ /* 0x008fe20000001818 */
[----:B------:R0:W-:Y:S04]  /*14000*/  STL [R1+0x9c4], R11 ;  /* 0x0009c40b01007387 */ /* 0x0001e80000100800 */
[----:B------:R1:W-:-:S15]  /*14010*/  STL [R1+0x9c0], R10 ;  /* 0x0009c00a01007387 */ /* 0x0003de0000100800 */
[----:B------:R-:W-:-:S04]  /*14020*/  NOP ;  /* 0x0000000000007918 */ /* 0x000fc80000000000 */
[----:B0-----:R-:W-:Y:S02]  /*14030*/  IMAD.MOV.U32 R11, RZ, RZ, R26 ;  /* 0x000000ffff0b7224 */ /* 0x001fe400078e001a */
[----:B-1----:R-:W-:Y:S01]  /*14040*/  IMAD.MOV.U32 R10, RZ, RZ, R27 ;  /* 0x000000ffff0a7224 */ /* 0x002fe200078e001b */
[----:B--2---:R-:W-:-:S15]  /*14050*/  HMMA.16816.F32 R20, R12, R4, R20 ;  /* 0x000000040c14723c */ /* 0x004fde0000001814 */
[----:B------:R-:W-:-:S08]  /*14060*/  NOP ;  /* 0x0000000000007918 */ /* 0x000fd00000000000 */
[----:B------:R0:W-:Y:S01]  /*14070*/  STL.64 [R1+0x40], R20 ;  /* 0x0000401401007387 */ /* 0x0001e20000100a00 */
[----:B------:R-:W-:Y:S02]  /*14080*/  IMAD.MOV.U32 R8, RZ, RZ, R22 ;  /* 0x000000ffff087224 */ /* 0x000fe400078e0016 */
[----:B------:R-:W-:Y:S02]  /*14090*/  IMAD.MOV.U32 R9, RZ, RZ, R23 ;  /* 0x000000ffff097224 */ /* 0x000fe400078e0017 */
[----:B------:R-:W2:Y:S04]  /*140a0*/  LDL.LU.64 R22, [R1+0xa60] ;  /* 0x000a600001167983 */ /* 0x000ea80000300a00 */
[----:B0-----:R-:W3:Y:S04]  /*140b0*/  LDL.LU.64 R20, [R1+0xa58] ;  /* 0x000a580001147983 */ /* 0x001ee80000300a00 */
[----:B------:R0:W-:Y:S04]  /*140c0*/  STL.64 [R1+0x70], R24 ;  /* 0x0000701801007387 */ /* 0x0001e80000100a00 */
[----:B------:R-:W2:Y:S04]  /*140d0*/  LDL.LU.64 R26, [R1+0xa50] ;  /* 0x000a5000011a7983 */ /* 0x000ea80000300a00 */
[----:B0-----:R-:W2:Y:S04]  /*140e0*/  LDL.LU.64 R24, [R1+0xa48] ;  /* 0x000a480001187983 */ /* 0x001ea80000300a00 */
[----:B------:R-:W-:Y:S04]  /*140f0*/  STL.64 [R1+0xa20], R6 ;  /* 0x000a200601007387 */ /* 0x000fe80000100a00 */
[----:B------:R0:W-:Y:S04]  /*14100*/  STL.64 [R1+0xa18], R4 ;  /* 0x000a180401007387 */ /* 0x0001e80000100a00 */
[----:B0-----:R-:W2:Y:S04]  /*14110*/  LDL.LU.64 R4, [R1+0x1d0] ;  /* 0x0001d00001047983 */ /* 0x001ea80000300a00 */
[----:B------:R-:W2:Y:S04]  /*14120*/  LDL.LU.64 R6, [R1+0x1d8] ;  /* 0x0001d80001067983 */ /* 0x000ea80000300a00 */
[----:B------:R0:W-:Y:S04]  /*14130*/  STL.64 [R1+0x9d0], R10 ;  /* 0x0009d00a01007387 */ /* 0x0001e80000100a00 */
[----:B0-----:R-:W4:Y:S04]  /*14140*/  LDL.LU R10, [R1+0x22c] ;  /* 0x00022c00010a7983 */ /* 0x001f280000300800 */
[----:B------:R-:W5:Y:S04]  /*14150*/  LDL.LU R11, [R1+0x224] ;  /* 0x00022400010b7983 */ /* 0x000f680000300800 */
[----:B------:R0:W-:Y:S04]  /*14160*/  STL.64 [R1+0x9c8], R8 ;  /* 0x0009c80801007387 */ /* 0x0001e80000100a00 */
[----:B0-----:R-:W2:Y:S01]  /*14170*/  LDL.LU R9, [R1+0x21c] ;  /* 0x00021c0001097983 */ /* 0x001ea20000300800 */
[----:B---3--:R-:W-:-:S02]  /*14180*/  F2FP.F16.E4M3.UNPACK_B R20, R20 ;  /* 0x00000014ff14723e */ /* 0x008fc400020006ff */
[----:B------:R-:W-:Y:S01]  /*14190*/  F2FP.F16.E4M3.UNPACK_B R21, R21 ;  /* 0x00000015ff15723e */ /* 0x000fe200020006ff */
[----:B----4-:R-:W-:Y:S02]  /*141a0*/  IMAD R18, R18, 0x100, R10 ;  /* 0x0000010012127824 */ /* 0x010fe400078e020a */
[----:B-----5:R-:W-:Y:S02]  /*141b0*/  IMAD R17, R17, 0x100, R11 ;  /* 0x0000010011117824 */ /* 0x020fe400078e020b */
[----:B--2---:R-:W-:Y:S02]  /*141c0*/  IMAD R0, R0, 0x100, R9 ;  /* 0x0000010000007824 */ /* 0x004fe400078e0209 */
[----:B------:R-:W-:Y:S01]  /*141d0*/  HMMA.16816.F32 R8, R12, R20, R4 ;  /* 0x000000140c08723c */ /* 0x000fe20000001804 */
[----:B------:R-:W2:-:S15]  /*141e0*/  LDL.LU.64 R4, [R1+0x130] ;  /* 0x0001300001047983 */ /* 0x000e9e0000300a00 */
[----:B------:R-:W-:-:S07]  /*141f0*/  NOP ;  /* 0x0000000000007918 */ /* 0x000fce0000000000 */
[----:B------:R-:W-:Y:S04]  /*14200*/  STL.64 [R1+0x90], R8 ;  /* 0x0000900801007387 */ /* 0x000fe80000100a00 */
[----:B------:R-:W-:Y:S04]  /*14210*/  STL.64 [R1+0x98], R10 ;  /* 0x0000980a01007387 */ /* 0x000fe80000100a00 */
[----:B------:R-:W3:Y:S04]  /*14220*/  LDL.LU.64 R6, [R1+0x138] ;  /* 0x0001380001067983 */ /* 0x000ee80000300a00 */
[----:B---3--:R-:W-:Y:S04]  /*14230*/  STL.64 [R1+0xa30], R6 ;  /* 0x000a300601007387 */ /* 0x008fe80000100a00 */
[----:B--2---:R0:W-:Y:S04]  /*14240*/  STL.64 [R1+0xa28], R4 ;  /* 0x000a280401007387 */ /* 0x0041e80000100a00 */
[----:B0-----:R-:W2:Y:S04]  /*14250*/  LDL.LU.64 R4, [R1+0x1e0] ;  /* 0x0001e00001047983 */ /* 0x001ea80000300a00 */
[----:B------:R-:W3:Y:S01]  /*14260*/  LDL.LU.64 R6, [R1+0x1e8] ;  /* 0x0001e80001067983 */ /* 0x000ee20000300a00 */
[----:B------:R-:W-:-:S02]  /*14270*/  F2FP.F16.E4M3.UNPACK_B R22, R22 ;  /* 0x00000016ff16723e */ /* 0x000fc400020006ff */
[----:B------:R-:W-:Y:S01]  /*14280*/  F2FP.F16.E4M3.UNPACK_B R23, R23 ;  /* 0x00000017ff17723e */ /* 0x000fe200020006ff */
[----:B---3--:R-:W-:Y:S04]  /*14290*/  STL.64 [R1+0xa40], R6 ;  /* 0x000a400601007387 */ /* 0x008fe80000100a00 */
[----:B--2---:R0:W-:Y:S04]  /*142a0*/  STL.64 [R1+0xa38], R4 ;  /* 0x000a380401007387 */ /* 0x0041e80000100a00 */
[----:B0-----:R-:W2:Y:S04]  /*142b0*/  LDL.LU.64 R4, [R1+0x1f0] ;  /* 0x0001f00001047983 */ /* 0x001ea80000300a00 */
[----:B------:R-:W2:Y:S04]  /*142c0*/  LDL.LU.64 R6, [R1+0x1f8] ;  /* 0x0001f80001067983 */ /* 0x000ea80000300a00 */
[----:B------:R-:W3:Y:S04]  /*142d0*/  LDL.LU.64 R8, [R1+0x120] ;  /* 0x0001200001087983 */ /* 0x000ee80000300a00 */
[----:B------:R-:W3:Y:S01]  /*142e0*/  LDL.LU.64 R10, [R1+0x128] ;  /* 0x00012800010a7983 */ /* 0x000ee20000300a00 */
[----:B--2---:R-:W-:-:S15]  /*142f0*/  HMMA.16816.F32 R4, R12, R22, R4 ;  /* 0x000000160c04723c */ /* 0x004fde0000001804 */
[----:B------:R-:W-:-:S08]  /*14300*/  NOP ;  /* 0x0000000000007918 */ /* 0x000fd00000000000 */
[----:B------:R-:W-:Y:S04]  /*14310*/  STL.64 [R1+0xd0], R4 ;  /* 0x0000d00401007387 */ /* 0x000fe80000100a00 */
[----:B------:R0:W-:Y:S04]  /*14320*/  STL.64 [R1+0xd8], R6 ;  /* 0x0000d80601007387 */ /* 0x0001e80000100a00 */
[----:B0-----:R-:W2:Y:S04]  /*14330*/  LDL.LU.64 R6, [R1+0xa40] ;  /* 0x000a400001067983 */ /* 0x001ea80000300a00 */
[----:B------:R-:W2:Y:S01]  /*14340*/  LDL.LU.64 R4, [R1+0xa38] ;  /* 0x000a380001047983 */ /* 0x000ea20000300a00 */
[----:B------:R-:W-:-:S02]  /*14350*/  F2FP.F16.E4M3.UNPACK_B R24, R24 ;  /* 0x00000018ff18723e */ /* 0x000fc400020006ff */
[----:B------:R-:W-:Y:S01]  /*14360*/  F2FP.F16.E4M3.UNPACK_B R25, R25 ;  /* 0x00000019ff19723e */ /* 0x000fe200020006ff */
[----:B------:R-:W-:Y:S04]  /*14370*/  STL.64 [R1+0xa00], R22 ;  /* 0x000a001601007387 */ /* 0x000fe80000100a00 */
[----:B------:R0:W-:Y:S04]  /*14380*/  STL.64 [R1+0x9f8], R20 ;  /* 0x0009f81401007387 */ /* 0x0001e80000100a00 */
[----:B0-----:R-:W4:Y:S04]  /*14390*/  LDL.LU.64 R20, [R1+0xe0] ;  /* 0x0000e00001147983 */ /* 0x001f280000300a00 */
[----:B------:R-:W4:Y:S01]  /*143a0*/  LDL.LU.64 R22, [R1+0xe8] ;  /* 0x0000e80001167983 */ /* 0x000f220000300a00 */
[----:B--2---:R-:W-:-:S15]  /*143b0*/  HMMA.16816.F32 R4, R12, R24, R4 ;  /* 0x000000180c04723c */ /* 0x004fde0000001804 */
[----:B------:R-:W-:-:S08]  /*143c0*/  NOP ;  /* 0x0000000000007918 */ /* 0x000fd00000000000 */
[----:B------:R-:W-:Y:S04]  /*143d0*/  STL.64 [R1+0x100], R4 ;  /* 0x0001000401007387 */ /* 0x000fe80000100a00 */
[----:B------:R0:W-:Y:S04]  /*143e0*/  STL.64 [R1+0x108], R6 ;  /* 0x0001080601007387 */ /* 0x0001e80000100a00 */
[----:B0-----:R-:W2:Y:S04]  /*143f0*/  LDL.LU.64 R6, [R1+0xa30] ;  /* 0x000a300001067983 */ /* 0x001ea80000300a00 */
[----:B------:R-:W2:Y:S01]  /*14400*/  LDL.LU.64 R4, [R1+0xa28] ;  /* 0x000a280001047983 */ /* 0x000ea20000300a00 */
[----:B------:R-:W-:-:S02]  /*14410*/  F2FP.F16.E4M3.UNPACK_B R26, R26 ;  /* 0x0000001aff1a723e */ /* 0x000fc400020006ff */
[----:B------:R-:W-:Y:S02]  /*14420*/  F2FP.F16.E4M3.UNPACK_B R27, R27 ;  /* 0x0000001bff1b723e */ /* 0x000fe400020006ff */
[----:B------:R-:W-:Y:S02]  /*14430*/  F2FP.F16.E4M3.UNPACK_B R28, R28 ;  /* 0x0000001cff1c723e */ /* 0x000fe400020006ff */
[----:B------:R-:W-:-:S03]  /*14440*/  F2FP.F16.E4M3.UNPACK_B R29, R29 ;  /* 0x0000001dff1d723e */ /* 0x000fc600020006ff */
[C---:B--2---:R-:W-:Y:S06]  /*14450*/  HMMA.16816.F32 R4, R12.reuse, R26, R4 ;  /* 0x0000001a0c04723c */ /* 0x044fec0000001804 */
[----:B----4-:R-:W-:-:S15]  /*14460*/  HMMA.16816.F32 R12, R12, R28, R20 ;  /* 0x0000001c0c0c723c */ /* 0x010fde0000001814 */
[----:B------:R-:W-:-:S02]  /*14470*/  NOP ;  /* 0x0000000000007918 */ /* 0x000fc40000000000 */
[----:B------:R-:W-:Y:S04]  /*14480*/  STL.64 [R1+0xf0], R4 ;  /* 0x0000f00401007387 */ /* 0x000fe80000100a00 */
[----:B------:R0:W-:Y:S04]  /*14490*/  STL.64 [R1+0xf8], R6 ;  /* 0x0000f80601007387 */ /* 0x0001e80000100a00 */
[----:B0-----:R-:W2:Y:S04]  /*144a0*/  LDL.LU.64 R6, [R1+0xa20] ;  /* 0x000a200001067983 */ /* 0x001ea80000300a00 */
[----:B------:R-:W4:Y:S04]  /*144b0*/  LDL.LU.64 R4, [R1+0xa18] ;  /* 0x000a180001047983 */ /* 0x000f280000300a00 */
[----:B------:R-:W-:Y:S04]  /*144c0*/  STL.64 [R1+0x9e0], R26 ;  /* 0x0009e01a01007387 */ /* 0x000fe80000100a00 */
[----:B------:R-:W-:Y:S04]  /*144d0*/  STL.64 [R1+0x9d8], R24 ;  /* 0x0009d81801007387 */ /* 0x000fe80000100a00 */
[----:B------:R-:W5:Y:S04]  /*144e0*/  LDL.LU.64 R20, [R1+0xa0] ;  /* 0x0000a00001147983 */ /* 0x000f680000300a00 */
[----:B------:R-:W-:Y:S04]  /*144f0*/  STL.64 [R1+0xe0], R12 ;  /* 0x0000e00c01007387 */ /* 0x000fe80000100a00 */
[----:B------:R-:W-:Y:S04]  /*14500*/  STL.64 [R1+0xe8], R14 ;  /* 0x0000e80e01007387 */ /* 0x000fe80000100a00 */
[----:B------:R-:W2:Y:S01]  /*14510*/  LDL.LU.64 R22, [R1+0xa8] ;  /* 0x0000a80001167983 */ /* 0x000ea20000300a00 */
[----:B------:R-:W-:Y:S01]  /*14520*/  IMAD R19, R16, 0x100, R19 ;  /* 0x0000010010137824 */ /* 0x000fe200078e0213 */
[----:B------:R-:W-:-:S02]  /*14530*/  F2FP.F16.E4M3.UNPACK_B R16, R0 ;  /* 0x00000000ff10723e */ /* 0x000fc400020006ff */
[----:B------:R-:W-:Y:S02]  /*14540*/  F2FP.F16.E4M3.UNPACK_B R18, R18 ;  /* 0x00000012ff12723e */ /* 0x000fe400020006ff */
[----:B------:R-:W-:Y:S02]  /*14550*/  F2FP.F16.E4M3.UNPACK_B R17, R17 ;  /* 0x00000011ff11723e */ /* 0x000fe400020006ff */
[----:B------:R-:W-:-:S07]  /*14560*/  F2FP.F16.E4M3.UNPACK_B R19, R19 ;  /* 0x00000013ff13723e */ /* 0x000fce00020006ff */
[----:B---3--:R-:W-:-:S15]  /*14570*/  HMMA.16816.F32 R8, R16, R2, R8 ;  /* 0x000000021008723c */ /* 0x008fde0000001808 */
[----:B------:R-:W-:-:S08]  /*14580*/  NOP ;  /* 0x0000000000007918 */ /* 0x000fd00000000000 */
[----:B------:R-:W-:Y:S04]  /*14590*/  STL.64 [R1+0xc0], R8 ;  /* 0x0000c00801007387 */ /* 0x000fe80000100a00 */
[----:B------:R-:W-:Y:S04]  /*145a0*/  STL.64 [R1+0xc8], R10 ;  /* 0x0000c80a01007387 */ /* 0x000fe80000100a00 */
[----:B--2---:R-:W-:Y:S04]  /*145b0*/  STL.64 [R1+0xa10], R22 ;  /* 0x000a101601007387 */ /* 0x004fe80000100a00 */
[----:B-----5:R0:W-:Y:S04]  /*145c0*/  STL.64 [R1+0xa08], R20 ;  /* 0x000a081401007387 */ /* 0x0201e80000100a00 */
[----:B0-----:R-:W4:Y:S04]  /*145d0*/  LDL.LU.64 R20, [R1+0x110] ;  /* 0x0001100001147983 */ /* 0x001f280000300a00 */
[----:B------:R-:W4:Y:S04]  /*145e0*/  LDL.LU.64 R22, [R1+0x118] ;  /* 0x0001180001167983 */ /* 0x000f280000300a00 */
[----:B------:R-:W2:Y:S04]  /*145f0*/  LDL.LU.64 R24, [R1+0x50] ;  /* 0x0000500001187983 */ /* 0x000ea80000300a00 */
[----:B------:R-:W3:Y:S01]  /*14600*/  LDL.LU.64 R26, [R1+0x58] ;  /* 0x00005800011a7983 */ /* 0x000ee20000300a00 */
[----:B----4-:R-:W-:Y:S03]  /*14610*/  HMMA.16816.F32 R20, R16, R4, R20 ;  /* 0x000000041014723c */ /* 0x010fe60000001814 */
[----:B---3--:R-:W-:Y:S04]  /*14620*/  STL.64 [R1+0x9f0], R26 ;  /* 0x0009f01a01007387 */ /* 0x008fe80000100a00 */
[----:B--2---:R0:W-:Y:S04]  /*14630*/  STL.64 [R1+0x9e8], R24 ;  /* 0x0009e81801007387 */ /* 0x0041e80000100a00 */
[----:B0-----:R-:W2:Y:S04]  /*14640*/  LDL.LU.64 R24, [R1+0x80] ;  /* 0x0000800001187983 */ /* 0x001ea80000300a00 */
[----:B------:R-:W2:Y:S04]  /*14650*/  LDL.LU.64 R26, [R1+0x88] ;  /* 0x00008800011a7983 */ /* 0x000ea80000300a00 */
[----:B------:R-:W3:Y:S04]  /*14660*/  LDL.LU.64 R8, [R1+0x10] ;  /* 0x0000100001087983 */ /* 0x000ee80000300a00 */
[----:B------:R-:W3:Y:S04]  /*14670*/  LDL.LU.64 R10, [R1+0x18] ;  /* 0x00001800010a7983 */ /* 0x000ee80000300a00 */
[----:B------:R-:W4:Y:S04]  /*14680*/  LDL.LU R2, [R1+0x2e4] ;  /* 0x0002e40001027983 */ /* 0x000f280000300800 */
[----:B------:R-:W4:Y:S01]  /*14690*/  LDL.LU R3, [R1+0x2e0] ;  /* 0x0002e00001037983 */ /* 0x000f220000300800 */
[----:B------:R-:W-:-:S03]  /*146a0*/  IMAD.MOV.U32 R0, RZ, RZ, R23 ;  /* 0x000000ffff007224 */ /* 0x000fc600078e0017 */
[----:B------:R-:W5:Y:S04]  /*146b0*/  LDL.LU.64 R12, [R1] ;  /* 0x00000000010c7983 */ /* 0x000f680000300a00 */
[----:B------:R-:W5:Y:S04]  /*146c0*/  LDL.LU.64 R14, [R1+0x8] ;  /* 0x00000800010e7983 */ /* 0x000f680000300a00 */
[----:B------:R-:W-:Y:S04]  /*146d0*/  STL.64 [R1+0xb0], R20 ;  /* 0x0000b01401007387 */ /* 0x000fe80000100a00 */
[----:B------:R0:W-:Y:S04]  /*146e0*/  STL [R1+0xb8], R22 ;  /* 0x0000b81601007387 */ /* 0x0001e80000100800 */
[----:B0-----:R-:W2:Y:S04]  /*146f0*/  LDL.LU.64 R22, [R1+0xa10] ;  /* 0x000a100001167983 */ /* 0x001ea80000300a00 */
[----:B------:R-:W2:Y:S04]  /*14700*/  LDL.LU.64 R20, [R1+0xa08] ;  /* 0x000a080001147983 */ /* 0x000ea80000300a00 */
[----:B------:R-:W3:Y:S04]  /*14710*/  LDL.LU R4, [R1+0x2c8] ;  /* 0x0002c80001047983 */ /* 0x000ee80000300800 */
[----:B------:R-:W4:Y:S04]  /*14720*/  LDL.LU R5, [R1+0x2d0] ;  /* 0x0002d00001057983 */ /* 0x000f280000300800 */
[----:B------:R-:W-:Y:S01]  /*14730*/  STL [R1+0x978], R0 ;  /* 0x0009780001007387 */ /* 0x000fe20000100800 */
[----:B--2---:R-:W-:-:S15]  /*14740*/  HMMA.16816.F32 R20, R16, R6, R20 ;  /* 0x000000061014723c */ /* 0x004fde0000001814 */
[----:B------:R-:W-:-:S08]  /*14750*/  NOP ;  /* 0x0000000000007918 */ /* 0x000fd00000000000 */
[----:B------:R-:W-:Y:S04]  /*14760*/  STL.64 [R1+0xa0], R20 ;  /* 0x0000a01401007387 */ /* 0x000fe80000100a00 */
[----:B------:R0:W-:Y:S04]  /*14770*/  STL.64 [R1+0xa8], R22 ;  /* 0x0000a81601007387 */ /* 0x0001e80000100a00 */
[----:B0-----:R-:W2:Y:S04]  /*14780*/  LDL.LU.64 R22, [R1+0xa00] ;  /* 0x000a000001167983 */ /* 0x001ea80000300a00 */
[----:B------:R-:W5:Y:S04]  /*14790*/  LDL.LU.64 R20, [R1+0x9f8] ;  /* 0x0009f80001147983 */ /* 0x000f680000300a00 */
[----:B------:R-:W3:Y:S04]  /*147a0*/  LDL.LU R6, [R1+0x2d8] ;  /* 0x0002d80001067983 */ /* 0x000ee80000300800 */
[----:B------:R-:W4:Y:S01]  /*147b0*/  LDL.LU R7, [R1+0x2d4] ;  /* 0x0002d40001077983 */ /* 0x000f220000300800 */
[----:B-----5:R-:W-:-:S15]  /*147c0*/  HMMA.16816.F32 R24, R16, R20, R24 ;  /* 0x000000141018723c */ /* 0x020fde0000001818 */
[----:B------:R-:W-:-:S08]  /*147d0*/  NOP ;  /* 0x0000000000007918 */ /* 0x000fd00000000000 */
[----:B------:R-:W-:Y:S01]  /*147e0*/  STL.64 [R1+0x80], R24 ;  /* 0x0000801801007387 */ /* 0x000fe20000100a00 */
[----:B------:R-:W-:-:S03]  /*147f0*/  IMAD.MOV.U32 R0, RZ, RZ, R27 ;  /* 0x000000ffff007224 */ /* 0x000fc600078e001b */
[----:B------:R0:W-:Y:S04]  /*14800*/  STL [R1+0x88], R26 ;  /* 0x0000881a01007387 */ /* 0x0001e80000100800 */
[----:B0-----:R-:W2:Y:S04]  /*14810*/  LDL.LU.64 R26, [R1+0x9f0] ;  /* 0x0009f000011a7983 */ /* 0x001ea80000300a00 */
[----:B------:R-:W2:Y:S04]  /*14820*/  LDL.LU.64 R24, [R1+0x9e8] ;  /* 0x0009e80001187983 */ /* 0x000ea80000300a00 */
[----:B------:R-:W3:Y:S04]  /*14830*/  LDL.LU R20, [R1+0x2cc] ;  /* 0x0002cc0001147983 */ /* 0x000ee80000300800 */
[----:B------:R-:W5:Y:S04]  /*14840*/  LDL.LU R21, [R1+0x2dc] ;  /* 0x0002dc0001157983 */ /* 0x000f680000300800 */
[----:B------:R-:W-:Y:S01]  /*14850*/  STL [R1+0x97c], R0 ;  /* 0x00097c0001007387 */ /* 0x000fe20000100800 */
[----:B--2---:R-:W-:-:S15]  /*14860*/  HMMA.16816.F32 R24, R16, R22, R24 ;  /* 0x000000161018723c */ /* 0x004fde0000001818 */
[----:B------:R-:W-:-:S08]  /*14870*/  NOP ;  /* 0x0000000000007918 */ /* 0x000fd00000000000 */
[----:B------:R-:W-:Y:S04]  /*14880*/  STL.64 [R1+0x60], R24 ;  /* 0x0000601801007387 */ /* 0x000fe80000100a00 */
[----:B------:R0:W-:Y:S04]  /*14890*/  STL.64 [R1+0x68], R26 ;  /* 0x0000681a01007387 */ /* 0x0001e80000100a00 */
[----:B0-----:R-:W2:Y:S04]  /*148a0*/  LDL.LU.64 R26, [R1+0x9e0] ;  /* 0x0009e000011a7983 */ /* 0x001ea80000300a00 */
[----:B------:R-:W2:Y:S01]  /*148b0*/  LDL.LU.64 R24, [R1+0x9d8] ;  /* 0x0009d80001187983 */ /* 0x000ea20000300a00 */
[----:B----4-:R-:W-:-:S02]  /*148c0*/  IMAD R5, R5, 0x100, R7 ;  /* 0x0000010005057824 */ /* 0x010fc400078e0207 */
[----:B------:R-:W-:Y:S02]  /*148d0*/  IMAD R7, R3, 0x100, R2 ;  /* 0x0000010003077824 */ /* 0x000fe400078e0202 */
[----:B---3--:R-:W-:Y:S02]  /*148e0*/  IMAD R4, R4, 0x100, R20 ;  /* 0x0000010004047824 */ /* 0x008fe400078e0214 */
[----:B-----5:R-:W-:Y:S01]  /*148f0*/  IMAD R6, R6, 0x100, R21 ;  /* 0x0000010006067824 */ /* 0x020fe200078e0215 */
[C---:B--2---:R-:W-:Y:S06]  /*14900*/  HMMA.16816.F32 R8, R16.reuse, R24, R8 ;  /* 0x000000181008723c */ /* 0x044fec0000001808 */
[----:B------:R-:W-:-:S15]  /*14910*/  HMMA.16816.F32 R12, R16, R26, R12 ;  /* 0x0000001a100c723c */ /* 0x000fde000000180c */
[----:B------:R-:W-:-:S02]  /*14920*/  NOP ;  /* 0x0000000000007918 */ /* 0x000fc40000000000 */
[----:B------:R0:W-:Y:S01]  /*14930*/  STL [R1+0x10], R8 ;  /* 0x0000100801007387 */ /* 0x0001e20000100800 */
[----:B------:R-:W-:Y:S02]  /*14940*/  IMAD.MOV.U32 R25, RZ, RZ, R10 ;  /* 0x000000ffff197224 */ /* 0x000fe400078e000a */
[----:B------:R-:W-:Y:S02]  /*14950*/  IMAD.MOV.U32 R24, RZ, RZ, R11 ;  /* 0x000000ffff187224 */ /* 0x000fe400078e000b */
[----:B------:R-:W-:Y:S01]  /*14960*/  IMAD.MOV.U32 R0, RZ, RZ, R9 ;  /* 0x000000ffff007224 */ /* 0x000fe200078e0009 */
[----:B------:R-:W2:Y:S04]  /*14970*/  LDL.LU.64 R10, [R1+0x9d0] ;  /* 0x0009d000010a7983 */ /* 0x000ea80000300a00 */
[----:B0-----:R-:W3:Y:S04]  /*14980*/  LDL.LU.64 R8, [R1+0x9c8] ;  /* 0x0009c80001087983 */ /* 0x001ee80000300a00 */
[----:B------:R-:W4:Y:S04]  /*14990*/  LDL.LU R2, [R1+0x150] ;  /* 0x0001500001027983 */ /* 0x000f280000300800 */
[----:B------:R-:W5:Y:S04]  /*149a0*/  LDL.LU R3, [R1+0x154] ;  /* 0x0001540001037983 */ /* 0x000f680000300800 */
[----:B------:R-:W-:Y:S04]  /*149b0*/  STL.64 [R1], R12 ;  /* 0x0000000c01007387 */ /* 0x000fe80000100a00 */
[----:B------:R0:W-:Y:S04]  /*149c0*/  STL.64 [R1+0x8], R14 ;  /* 0x0000080e01007387 */ /* 0x0001e80000100a00 */
[----:B0-----:R-:W5:Y:S04]  /*149d0*/  LDL.LU R14, [R1+0x170] ;  /* 0x00017000010e7983 */ /* 0x001f680000300800 */
[----:B------:R-:W5:Y:S04]  /*149e0*/  LDL.LU R15, [R1+0x174] ;  /* 0x00017400010f7983 */ /* 0x000f680000300800 */
[----:B------:R-:W5:Y:S04]  /*149f0*/  LDL.LU R20, [R1+0x2e8] ;  /* 0x0002e80001147983 */ /* 0x000f680000300800 */
[----:B------:R-:W5:Y:S04]  /*14a00*/  LDL.LU R22, [R1+0x2f8] ;  /* 0x0002f80001167983 */ /* 0x000f680000300800 */
[----:B------:R-:W5:Y:S04]  /*14a10*/  LDL.LU R21, [R1+0x2f0] ;  /* 0x0002f00001157983 */ /* 0x000f680000300800 */
[----:B------:R-:W2:Y:S04]  /*14a20*/  LDL.LU R26, [R1+0x194] ;  /* 0x00019400011a7983 */ /* 0x000ea80000300800 */
[----:B------:R-:W2:Y:S04]  /*14a30*/  LDL.LU R27, [R1+0x304] ;  /* 0x00030400011b7983 */ /* 0x000ea80000300800 */
[----:B--2---:R-:W-:Y:S04]  /*14a40*/  STL.64 [R1+0x988], R26 ;  /* 0x0009881a01007387 */ /* 0x004fe80000100a00 */
[----:B------:R0:W-:Y:S04]  /*14a50*/  STL.64 [R1+0x980], R24 ;  /* 0x0009801801007387 */ /* 0x0001e80000100a00 */
[----:B0-----:R-:W2:Y:S04]  /*14a60*/  LDL.LU R24, [R1+0x70] ;  /* 0x0000700001187983 */ /* 0x001ea80000300800 */
[----:B------:R-:W2:Y:S01]  /*14a70*/  LDL.LU R25, [R1+0x74] ;  /* 0x0000740001197983 */ /* 0x000ea20000300800 */
[----:B------:R-:W-:-:S02]  /*14a80*/  IMAD.MOV.U32 R26, RZ, RZ, R11 ;  /* 0x000000ffff1a7224 */ /* 0x000fc400078e000b */
[----:B------:R-:W-:Y:S01]  /*14a90*/  IMAD.MOV.U32 R27, RZ, RZ, R10 ;  /* 0x000000ffff1b7224 */ /* 0x000fe200078e000a */
[----:B------:R-:W4:Y:S04]  /*14aa0*/  LDL.LU R11, [R1+0x9c4] ;  /* 0x0009c400010b7983 */ /* 0x000f280000300800 */
[----:B------:R-:W5:Y:S04]  /*14ab0*/  LDL.LU R10, [R1+0x9c0] ;  /* 0x0009c000010a7983 */ /* 0x000f680000300800 */
[----:B------:R-:W4:Y:S04]  /*14ac0*/  LDL.LU R12, [R1+0x160] ;  /* 0x00016000010c7983 */ /* 0x000f280000300800 */
[----:B------:R-:W4:Y:S04]  /*14ad0*/  LDL.LU R13, [R1+0x164] ;  /* 0x00016400010d7983 */ /* 0x000f280000300800 */
[----:B------:R-:W-:Y:S04]  /*14ae0*/  STL.64 [R1+0x998], R26 ;  /* 0x0009981a01007387 */ /* 0x000fe80000100a00 */
[----:B--2---:R0:W-:Y:S04]  /*14af0*/  STL.64 [R1+0x990], R24 ;  /* 0x0009901801007387 */ /* 0x0041e80000100a00 */
[----:B0-----:R-:W2:Y:S04]  /*14b00*/  LDL.LU R24, [R1+0x40] ;  /* 0x0000400001187983 */ /* 0x001ea80000300800 */
[----:B------:R-:W2:Y:S01]  /*14b10*/  LDL.LU R25, [R1+0x44] ;  /* 0x0000440001197983 */ /* 0x000ea20000300800 */
[----:B---3--:R-:W-:-:S02]  /*14b20*/  IMAD.MOV.U32 R26, RZ, RZ, R8 ;  /* 0x000000ffff1a7224 */ /* 0x008fc400078e0008 */
[----:B------:R-:W-:Y:S01]  /*14b30*/  IMAD.MOV.U32 R27, RZ, RZ, R9 ;  /* 0x000000ffff1b7224 */ /* 0x000fe200078e0009 */
[----:B------:R-:W3:Y:S04]  /*14b40*/  LDL.LU R8, [R1+0x9bc] ;  /* 0x0009bc0001087983 */ /* 0x000ee80000300800 */
[----:B------:R-:W3:Y:S04]  /*14b50*/  LDL.LU R9, [R1+0x9b8] ;  /* 0x0009b80001097983 */ /* 0x000ee80000300800 */
[----:B------:R-:W-:Y:S04]  /*14b60*/  STL.64 [R1+0x9a8], R26 ;  /* 0x0009a81a01007387 */ /* 0x000fe80000100a00 */
[----:B--2---:R5:W-:Y:S02]  /*14b70*/  STL.64 [R1+0x9a0], R24 ;  /* 0x0009a01801007387 */ /* 0x004be40000100a00 */
[----:B-----5:R-:W-:-:S02]  /*14b80*/  IMAD.MOV.U32 R24, RZ, RZ, R10 ;  /* 0x000000ffff187224 */ /* 0x020fc400078e000a */
[----:B------:R-:W3:Y:S01]  /*14b90*/  LDL.LU R10, [R1+0x9b4] ;  /* 0x0009b400010a7983 */ /* 0x000ee20000300800 */
[----:B----4-:R-:W-:-:S03]  /*14ba0*/  IMAD.MOV.U32 R25, RZ, RZ, R11 ;  /* 0x000000ffff197224 */ /* 0x010fc600078e000b */
[----:B------:R-:W3:Y:S04]  /*14bb0*/  LDL.LU R11, [R1+0x9b0] ;  /* 0x0009b000010b7983 */ /* 0x000ee80000300800 */
[----:B------:R-:W2:Y:S04]  /*14bc0*/  LDL.LU R26, [R1+0x28] ;  /* 0x00002800011a7983 */ /* 0x000ea80000300800 */
[----:B------:R-:W2:Y:S01]  /*14bd0*/  LDL.LU R27, [R1+0x2c] ;  /* 0x00002c00011b7983 */ /* 0x000ea20000300800 */
[----:B------:R-:W-:Y:S02]  /*14be0*/  F2FP.F16.E4M3.UNPACK_B R4, R4 ;  /* 0x00000004ff04723e */ /* 0x000fe400020006ff */
[----:B------:R-:W-:Y:S01]  /*14bf0*/  F2FP.F16.E4M3.UNPACK_B R6, R6 ;  /* 0x00000006ff06723e */ /* 0x000fe200020006ff */
[----:B------:R-:W4:Y:S01]  /*14c00*/  LDL.LU R23, [R1+0x300] ;  /* 0x0003000001177983 */ /* 0x000f220000300800 */
[----:B------:R-:W-:-:S02]  /*14c10*/  F2FP.F16.E4M3.UNPACK_B R5, R5 ;  /* 0x00000005ff05723e */ /* 0x000fc400020006ff */
[----:B------:R-:W-:Y:S02]  /*14c20*/  F2FP.F16.E4M3.UNPACK_B R7, R7 ;  /* 0x00000007ff07723e */ /* 0x000fe400020006ff */
[----:B------:R-:W-:Y:S02]  /*14c30*/  F2FP.F16.E4M3.UNPACK_B R2, R2.H1 ;  /* 0x00000002ff02723e */ /* 0x000fe400030006ff */
[----:B------:R-:W-:Y:S01]  /*14c40*/  F2FP.F16.E4M3.UNPACK_B R3, R3.H1 ;  /* 0x00000003ff03723e */ /* 0x000fe200030006ff */
[----:B---3--:R-:W-:Y:S01]  /*14c50*/  HMMA.16816.F32 R8, R16, R28, R8 ;  /* 0x0000001c1008723c */ /* 0x008fe20000001808 */
[----:B------:R-:W3:Y:S04]  /*14c60*/  LDL.LU R16, [R1+0x180] ;  /* 0x0001800001107983 */ /* 0x000ee80000300800 */
[----:B------:R-:W5:Y:S01]  /*14c70*/  LDL.LU R17, [R1+0x184] ;  /* 0x0001840001117983 */ /* 0x000f620000300800 */
[----:B--2---:R-:W-:Y:S03]  /*14c80*/  HMMA.16816.F32 R24, R4, R2, R24 ;  /* 0x000000020418723c */ /* 0x004fe60000001818 */
[----:B------:R-:W2:Y:S04]  /*14c90*/  LDL.LU R18, [R1+0x2ec] ;  /* 0x0002ec0001127983 */ /* 0x000ea80000300800 */
[----:B------:R-:W4:Y:S04]  /*14ca0*/  LDL.LU R19, [R1+0x2fc] ;  /* 0x0002fc0001137983 */ /* 0x000f280000300800 */
[----:B------:R-:W2:Y:S04]  /*14cb0*/  LDL.LU R28, [R1+0x2f4] ;  /* 0x0002f400011c7983 */ /* 0x000ea80000300800 */
[----:B------:R-:W2:Y:S04]  /*14cc0*/  LDL.LU R29, [R1+0x190] ;  /* 0x00019000011d7983 */ /* 0x000ea80000300800 */
[----:B------:R-:W-:Y:S04]  /*14cd0*/  STL [R1+0x8d0], R9 ;  /* 0x0008d00901007387 */ /* 0x000fe80000100800 */
[----:B------:R-:W-:Y:S04]  /*14ce0*/  STL [R1+0x8cc], R10 ;  /* 0x0008cc0a01007387 */ /* 0x000fe80000100800 */
[----:B------:R-:W-:Y:S04]  /*14cf0*/  STL [R1+0x8c8], R11 ;  /* 0x0008c80b01007387 */ /* 0x000fe80000100800 */
[----:B------:R-:W-:Y:S04]  /*14d00*/  STL.64 [R1+0x30], R24 ;  /* 0x0000301801007387 */ /* 0x000fe80000100a00 */
[----:B------:R0:W-:Y:S04]  /*14d10*/  STL.64 [R1+0x38], R26 ;  /* 0x0000381a01007387 */ /* 0x0001e80000100a00 */
[----:B0-----:R-:W3:Y:S04]  /*14d20*/  LDL.LU.64 R26, [R1+0x9a8] ;  /* 0x0009a800011a7983 */ /* 0x001ee80000300a00 */
[----:B------:R-:W3:Y:S01]  /*14d30*/  LDL.LU.64 R24, [R1+0x9a0] ;  /* 0x0009a00001187983 */ /* 0x000ee20000300a00 */
[----:B------:R-:W-:-:S02]  /*14d40*/  F2FP.F16.E4M3.UNPACK_B R12, R12.H1 ;  /* 0x0000000cff0c723e */ /* 0x000fc400030006ff */
[----:B------:R-:W-:-:S07]  /*14d50*/  F2FP.F16.E4M3.UNPACK_B R13, R13.H1 ;  /* 0x0000000dff0d723e */ /* 0x000fce00030006ff */
[----:B---3--:R-:W-:-:S15]  /*14d60*/  HMMA.16816.F32 R24, R4, R12, R24 ;  /* 0x0000000c0418723c */ /* 0x008fde0000001818 */
[----:B------:R-:W-:-:S08]  /*14d70*/  NOP ;  /* 0x0000000000007918 */ /* 0x000fd00000000000 */
[----:B------:R0:W-:Y:S01]  /*14d80*/  STL [R1+0x5c], R27 ;  /* 0x00005c1b01007387 */ /* 0x0001e20000100800 */
[----:B------:R-:W-:Y:S02]  /*14d90*/  IMAD.MOV.U32 R11, RZ, RZ, R26 ;  /* 0x000000ffff0b7224 */ /* 0x000fe400078e001a */
[----:B------:R-:W-:Y:S02]  /*14da0*/  IMAD.MOV.U32 R9, RZ, RZ, R24 ;  /* 0x000000ffff097224 */ /* 0x000fe400078e0018 */
[----:B------:R-:W-:Y:S01]  /*14db0*/  IMAD.MOV.U32 R10, RZ, RZ, R25 ;  /* 0x000000ffff0a7224 */ /* 0x000fe200078e0019 */
[----:B0-----:R-:W3:Y:S04]  /*14dc0*/  LDL.LU.64 R26, [R1+0x998] ;  /* 0x00099800011a7983 */ /* 0x001ee80000300a00 */
[----:B------:R-:W3:Y:S04]  /*14dd0*/  LDL.LU.64 R24, [R1+0x990] ;  /* 0x0009900001187983 */ /* 0x000ee80000300a00 */
[----:B------:R-:W-:Y:S04]  /*14de0*/  STL.64 [R1+0x8e0], R10 ;  /* 0x0008e00a01007387 */ /* 0x000fe80000100a00 */
[----:B------:R0:W-:Y:S04]  /*14df0*/  STL.64 [R1+0x8d8], R8 ;  /* 0x0008d80801007387 */ /* 0x0001e80000100a00 */
[----:B0-----:R-:W4:Y:S04]  /*14e00*/  LDL.LU R8, [R1+0x90] ;  /* 0x0000900001087983 */ /* 0x001f280000300800 */
[----:B------:R-:W4:Y:S04]  /*14e10*/  LDL.LU R9, [R1+0x94] ;  /* 0x0000940001097983 */ /* 0x000f280000300800 */
[----:B------:R-:W4:Y:S04]  /*14e20*/  LDL.LU R10, [R1+0x98] ;  /* 0x00009800010a7983 */ /* 0x000f280000300800 */
[----:B------:R-:W4:Y:S01]  /*14e30*/  LDL.LU R11, [R1+0x9c] ;  /* 0x00009c00010b7983 */ /* 0x000f220000300800 */
[----:B------:R-:W-:-:S02]  /*14e40*/  F2FP.F16.E4M3.UNPACK_B R14, R14.H1 ;  /* 0x0000000eff0e723e */ /* 0x000fc400030006ff */
[----:B------:R-:W-:Y:S02]  /*14e50*/  F2FP.F16.E4M3.UNPACK_B R15, R15.H1 ;  /* 0x0000000fff0f723e */ /* 0x000fe400030006ff */
[----:B------:R-:W-:Y:S02]  /*14e60*/  F2FP.F16.E4M3.UNPACK_B R16, R16.H1 ;  /* 0x00000010ff10723e */ /* 0x000fe400030006ff */
[----:B-----5:R-:W-:-:S03]  /*14e70*/  F2FP.F16.E4M3.UNPACK_B R17, R17.H1 ;  /* 0x00000011ff11723e */ /* 0x020fc600030006ff */
[----:B---3--:R-:W-:-:S15]  /*14e80*/  HMMA.16816.F32 R24, R4, R14, R24 ;  /* 0x0000000e0418723c */ /* 0x008fde0000001818 */
[----:B------:R-:W-:-:S08]  /*14e90*/  NOP ;  /* 0x0000000000007918 */ /* 0x000fd00000000000 */
[----:B------:R-:W-:Y:S04]  /*14ea0*/  STL.64 [R1+0x70], R24 ;  /* 0x0000701801007387 */ /* 0x000fe80000100a00 */
[----:B------:R0:W-:Y:S04]  /*14eb0*/  STL.64 [R1+0x78], R26 ;  /* 0x0000781a01007387 */ /* 0x0001e80000100a00 */
[----:B0-----:R-:W3:Y:S04]  /*14ec0*/  LDL.LU.64 R26, [R1+0x988] ;  /* 0x00098800011a7983 */ /* 0x001ee80000300a00 */
[----:B------:R-:W5:Y:S04]  /*14ed0*/  LDL.LU.64 R24, [R1+0x980] ;  /* 0x0009800001187983 */ /* 0x000f680000300a00 */
[----:B------:R-:W-:Y:S04]  /*14ee0*/  STL.64 [R1+0x930], R14 ;  /* 0x0009300e01007387 */ /* 0x000fe80000100a00 */
[----:B------:R4:W-:Y:S02]  /*14ef0*/  STL.64 [R1+0x928], R12 ;  /* 0x0009280c01007387 */ /* 0x0009e40000100a00 */
[----:B----4-:R-:W-:Y:S02]  /*14f00*/  HMMA.16816.F32 R12, R4, R16, R8 ;  /* 0x00000010040c723c */ /* 0x010fe40000001808 */
[----:B------:R-:W4:Y:S05]  /*14f10*/  LDL.LU R8, [R1+0x10] ;  /* 0x0000100001087983 */ /* 0x000f2a0000300800 */
[----:B------:R-:W-:-:S15]  /*14f20*/  IMAD.MOV.U32 R9, RZ, RZ, R0 ;  /* 0x000000ffff097224 */ /* 0x000fde00078e0000 */
[----:B------:R-:W-:-:S01]  /*14f30*/  NOP ;  /* 0x0000000000007918 */ /* 0x000fc20000000000 */
[----:B------:R-:W-:Y:S04]  /*14f40*/  STL.64 [R1+0x90], R12 ;  /* 0x0000900c01007387 */ /* 0x000fe80000100a00 */
[----:B------:R-:W-:Y:S04]  /*14f50*/  STL.64 [R1+0x98], R14 ;  /* 0x0000980e01007387 */ /* 0x000fe80000100a00 */
[----:B------:R-:W2:Y:S01]  /*14f60*/  LDL.LU R0, [R1+0x97c] ;  /* 0x00097c0001007983 */ /* 0x000ea20000300800 */
[----:B-----5:R-:W-:Y:S02]  /*14f70*/  IMAD.MOV.U32 R10, RZ, RZ, R25 ;  /* 0x000000ffff0a7224 */ /* 0x020fe400078e0019 */
[----:B------:R-:W-:-:S05]  /*14f80*/  IMAD.MOV.U32 R11, RZ, RZ, R24 ;  /* 0x000000ffff0b7224 */ /* 0x000fca00078e0018 */
[----:B------:R-:W-:Y:S04]  /*14f90*/  STL.64 [R1+0x8f0], R10 ;  /* 0x0008f00a01007387 */ /* 0x000fe80000100a00 */
[----:B----4-:R0:W-:Y:S04]  /*14fa0*/  STL.64 [R1+0x8e8], R8 ;  /* 0x0008e80801007387 */ /* 0x0101e80000100a00 */
[----:B0-----:R-:W4:Y:S04]  /*14fb0*/  LDL.LU R8, [R1+0x60] ;  /* 0x0000600001087983 */ /* 0x001f280000300800 */
[----:B------:R-:W4:Y:S04]  /*14fc0*/  LDL.LU R9, [R1+0x64] ;  /* 0x0000640001097983 */ /* 0x000f280000300800 */
[----:B------:R-:W5:Y:S04]  /*14fd0*/  LDL.LU R10, [R1+0x68] ;  /* 0x00006800010a7983 */ /* 0x000f680000300800 */
[----:B------:R-:W5:Y:S04]  /*14fe0*/  LDL.LU R11, [R1+0x6c] ;  /* 0x00006c00010b7983 */ /* 0x000f680000300800 */
[----:B-----5:R2:W-:Y:S04]  /*14ff0*/  STL.64 [R1+0x900], R10 ;  /* 0x0009000a01007387 */ /* 0x0205e80000100a00 */
[----:B----4-:R0:W-:Y:S01]  /*15000*/  STL.64 [R1+0x8f8], R8 ;  /* 0x0008f80801007387 */ /* 0x0101e20000100a00 */
[----:B--2---:R-:W-:-:S03]  /*15010*/  IMAD.MOV.U32 R11, RZ, RZ, R0 ;  /* 0x000000ffff0b7224 */ /* 0x004fc600078e0000 */
[----:B0-----:R-:W2:Y:S04]  /*15020*/  LDL.LU R8, [R1+0x80] ;  /* 0x0000800001087983 */ /* 0x001ea80000300800 */
[----:B------:R-:W2:Y:S04]  /*15030*/  LDL.LU R9, [R1+0x84] ;  /* 0x0000840001097983 */ /* 0x000ea80000300800 */
[----:B------:R-:W4:Y:S04]  /*15040*/  LDL.LU R10, [R1+0x88] ;  /* 0x00008800010a7983 */ /* 0x000f280000300800 */
[----:B------:R-:W5:Y:S04]  /*15050*/  LDL.LU R0, [R1+0x978] ;  /* 0x0009780001007983 */ /* 0x000f680000300800 */
[----:B------:R-:W2:Y:S04]  /*15060*/  LDL.LU R12, [R1+0xc0] ;  /* 0x0000c000010c7983 */ /* 0x000ea80000300800 */
[----:B------:R-:W2:Y:S04]  /*15070*/  LDL.LU R13, [R1+0xc4] ;  /* 0x0000c400010d7983 */ /* 0x000ea80000300800 */
[----:B------:R-:W4:Y:S04]  /*15080*/  LDL.LU R14, [R1+0xc8] ;  /* 0x0000c800010e7983 */ /* 0x000f280000300800 */
[----:B------:R-:W4:Y:S01]  /*15090*/  LDL.LU R15, [R1+0xcc] ;  /* 0x0000cc00010f7983 */ /* 0x000f220000300800 */
[----:B------:R-:W-:Y:S01]  /*150a0*/  IMAD R22, R22, 0x100, R19 ;  /* 0x0000010016167824 */ /* 0x000fe200078e0213 */
[----:B---3--:R-:W-:-:S02]  /*150b0*/  F2FP.F16.E4M3.UNPACK_B R19, R26.H1 ;  /* 0x0000001aff13723e */ /* 0x008fc400030006ff */
[----:B----4-:R-:W-:Y:S04]  /*150c0*/  STL.64 [R1+0x940], R14 ;  /* 0x0009400e01007387 */ /* 0x010fe80000100a00 */
[----:B--2---:R0:W-:Y:S04]  /*150d0*/  STL.64 [R1+0x938], R12 ;  /* 0x0009380c01007387 */ /* 0x0041e80000100a00 */
[----:B0-----:R-:W2:Y:S04]  /*150e0*/  LDL.LU R12, [R1+0xe0] ;  /* 0x0000e000010c7983 */ /* 0x001ea80000300800 */
[----:B------:R-:W2:Y:S04]  /*150f0*/  LDL.LU R13, [R1+0xe4] ;  /* 0x0000e400010d7983 */ /* 0x000ea80000300800 */
[----:B------:R-:W3:Y:S04]  /*15100*/  LDL.LU R14, [R1+0xe8] ;  /* 0x0000e800010e7983 */ /* 0x000ee80000300800 */
[----:B------:R-:W3:Y:S01]  /*15110*/  LDL.LU R15, [R1+0xec] ;  /* 0x0000ec00010f7983 */ /* 0x000ee20000300800 */
[----:B------:R-:W-:-:S02]  /*15120*/  IMAD R23, R23, 0x100, R27 ;  /* 0x0000010017177824 */ /* 0x000fc400078e021b */
[----:B------:R-:W-:Y:S01]  /*15130*/  IMAD R20, R20, 0x100, R18 ;  /* 0x0000010014147824 */ /* 0x000fe200078e0212 */
[----:B------:R-:W4:Y:S01]  /*15140*/  LDL.LU R26, [R1+0x1a0] ;  /* 0x0001a000011a7983 */ /* 0x000f220000300800 */
[----:B------:R-:W-:Y:S01]  /*15150*/  IMAD R21, R21, 0x100, R28 ;  /* 0x0000010015157824 */ /* 0x000fe200078e021c */
[----:B------:R-:W-:Y:S02]  /*15160*/  F2FP.F16.E4M3.UNPACK_B R18, R29.H1 ;  /* 0x0000001dff12723e */ /* 0x000fe400030006ff */
[----:B------:R-:W4:Y:S04]  /*15170*/  LDL.LU R27, [R1+0x1a4] ;  /* 0x0001a400011b7983 */ /* 0x000f280000300800 */
[----:B------:R-:W4:Y:S04]  /*15180*/  LDL.LU R28, [R1+0x1c0] ;  /* 0x0001c000011c7983 */ /* 0x000f280000300800 */
[----:B------:R-:W4:Y:S04]  /*15190*/  LDL.LU R29, [R1+0x1c4] ;  /* 0x0001c400011d7983 */ /* 0x000f280000300800 */
[----:B------:R-:W4:Y:S04]  /*151a0*/  LDL.LU R24, [R1+0x1b0] ;  /* 0x0001b00001187983 */ /* 0x000f280000300800 */
[----:B------:R-:W4:Y:S04]  /*151b0*/  LDL.LU R25, [R1+0x1b4] ;  /* 0x0001b40001197983 */ /* 0x000f280000300800 */
[----:B---3--:R-:W-:Y:S04]  /*151c0*/  STL.64 [R1+0x950], R14 ;  /* 0x0009500e01007387 */ /* 0x008fe80000100a00 */
[----:B--2---:R0:W-:Y:S04]  /*151d0*/  STL.64 [R1+0x948], R12 ;  /* 0x0009480c01007387 */ /* 0x0041e80000100a00 */
[----:B0-----:R-:W2:Y:S04]  /*151e0*/  LDL.LU R12, [R1+0xf0] ;  /* 0x0000f000010c7983 */ /* 0x001ea80000300800 */
[----:B------:R-:W2:Y:S04]  /*151f0*/  LDL.LU R13, [R1+0xf4] ;  /* 0x0000f400010d7983 */ /* 0x000ea80000300800 */
[----:B------:R-:W3:Y:S04]  /*15200*/  LDL.LU R14, [R1+0xf8] ;  /* 0x0000f800010e7983 */ /* 0x000ee80000300800 */
[----:B------:R-:W3:Y:S04]  /*15210*/  LDL.LU R15, [R1+0xfc] ;  /* 0x0000fc00010f7983 */ /* 0x000ee80000300800 */
        /* <DEDUP_REMOVED lines=10> */
[----:B------:R-:W2:Y:S04]  /*152c0*/  LDL.LU R14, [R1+0xd8] ;  /* 0x0000d800010e7983 */ /* 0x000ea80000300800 */
[----:B------:R-:W2:Y:S04]  /*152d0*/  LDL.LU R15, [R1+0xdc] ;  /* 0x0000dc00010f7983 */ /* 0x000ea80000300800 */
[----:B------:R-:W-:Y:S04]  /*152e0*/  STL.64 [R1+0x910], R10 ;  /* 0x0009100a01007387 */ /* 0x000fe80000100a00 */
[----:B------:R0:W-:Y:S04]  /*152f0*/  STL.64 [R1+0x908], R8 ;  /* 0x0009080801007387 */ /* 0x0001e80000100a00 */
[----:B0-----:R-:W3:Y:S04]  /*15300*/  LDL.LU R8, [R1+0xa0] ;  /* 0x0000a00001087983 */ /* 0x001ee80000300800 */
[----:B------:R-:W3:Y:S04]  /*15310*/  LDL.LU R9, [R1+0xa4] ;  /* 0x0000a40001097983 */ /* 0x000ee80000300800 */
[----:B------:R-:W5:Y:S04]  /*15320*/  LDL.LU R10, [R1+0xa8] ;  /* 0x0000a800010a7983 */ /* 0x000f680000300800 */
[----:B------:R-:W5:Y:S01]  /*15330*/  LDL.LU R11, [R1+0xac] ;  /* 0x0000ac00010b7983 */ /* 0x000f620000300800 */
[----:B--2---:R-:W-:Y:S03]  /*15340*/  HMMA.16816.F32 R12, R4, R18, R12 ;  /* 0x00000012040c723c */ /* 0x004fe6000000180c */
[----:B-----5:R0:W-:Y:S04]  /*15350*/  STL.64 [R1+0x920], R10 ;  /* 0x0009200a01007387 */ /* 0x0201e80000100a00 */
[----:B---3--:R1:W-:Y:S01]  /*15360*/  STL.64 [R1+0x918], R8 ;  /* 0x0009180801007387 */ /* 0x0083e20000100a00 */
[----:B0-----:R-:W-:-:S03]  /*15370*/  IMAD.MOV.U32 R11, RZ, RZ, R0 ;  /* 0x000000ffff0b7224 */ /* 0x001fc600078e0000 */
[----:B-1----:R-:W2:Y:S04]  /*15380*/  LDL.LU R8, [R1+0xb0] ;  /* 0x0000b00001087983 */ /* 0x002ea80000300800 */
[----:B------:R-:W2:Y:S04]  /*15390*/  LDL.LU R9, [R1+0xb4] ;  /* 0x0000b40001097983 */ /* 0x000ea80000300800 */
[----:B------:R-:W2:Y:S04]  /*153a0*/  LDL.LU R10, [R1+0xb8] ;  /* 0x0000b800010a7983 */ /* 0x000ea80000300800 */
[----:B------:R-:W3:Y:S04]  /*153b0*/  LDL.LU R0, [R1+0x15c] ;  /* 0x00015c0001007983 */ /* 0x000ee80000300800 */
[----:B------:R-:W-:Y:S04]  /*153c0*/  STL.64 [R1+0x120], R12 ;  /* 0x0001200c01007387 */ /* 0x000fe80000100a00 */
[----:B------:R0:W-:Y:S04]  /*153d0*/  STL.64 [R1+0x128], R14 ;  /* 0x0001280e01007387 */ /* 0x0001e80000100a00 */
[----:B0-----:R-:W5:Y:S04]  /*153e0*/  LDL.LU.64 R14, [R1+0x970] ;  /* 0x00097000010e7983 */ /* 0x001f680000300a00 */
[----:B------:R-:W5:Y:S01]  /*153f0*/  LDL.LU.64 R12, [R1+0x968] ;  /* 0x00096800010c7983 */ /* 0x000f620000300a00 */
[----:B----4-:R-:W-:-:S02]  /*15400*/  F2FP.F16.E4M3.UNPACK_B R26, R26.H1 ;  /* 0x0000001aff1a723e */ /* 0x010fc400030006ff */
[----:B------:R-:W-:-:S07]  /*15410*/  F2FP.F16.E4M3.UNPACK_B R27, R27.H1 ;  /* 0x0000001bff1b723e */ /* 0x000fce00030006ff */
[----:B-----5:R-:W-:-:S15]  /*15420*/  HMMA.16816.F32 R12, R4, R26, R12 ;  /* 0x0000001a040c723c */ /* 0x020fde000000180c */
[----:B------:R-:W-:-:S08]  /*15430*/  NOP ;  /* 0x0000000000007918 */ /* 0x000fd00000000000 */
[----:B------:R-:W-:Y:S04]  /*15440*/  STL.64 [R1+0x130], R12 ;  /* 0x0001300c01007387 */ /* 0x000fe80000100a00 */
[----:B------:R0:W-:Y:S04]  /*15450*/  STL.64 [R1+0x138], R14 ;  /* 0x0001380e01007387 */ /* 0x0001e80000100a00 */
[----:B0-----:R-:W4:Y:S04]  /*15460*/  LDL.LU.64 R14, [R1+0x960] ;  /* 0x00096000010e7983 */ /* 0x001f280000300a00 */
[----:B------:R-:W4:Y:S01]  /*15470*/  LDL.LU.64 R12, [R1+0x958] ;  /* 0x00095800010c7983 */ /* 0x000f220000300a00 */
[----:B------:R-:W-:-:S02]  /*15480*/  F2FP.F16.E4M3.UNPACK_B R28, R28.H1 ;  /* 0x0000001cff1c723e */ /* 0x000fc400030006ff */
[----:B------:R-:W-:-:S07]  /*15490*/  F2FP.F16.E4M3.UNPACK_B R29, R29.H1 ;  /* 0x0000001dff1d723e */ /* 0x000fce00030006ff */
[----:B----4-:R-:W-:-:S15]  /*154a0*/  HMMA.16816.F32 R12, R4, R28, R12 ;  /* 0x0000001c040c723c */ /* 0x010fde000000180c */
[----:B------:R-:W-:-:S08]  /*154b0*/  NOP ;  /* 0x0000000000007918 */ /* 0x000fd00000000000 */
[----:B------:R-:W-:Y:S04]  /*154c0*/  STL.64 [R1+0x140], R12 ;  /* 0x0001400c01007387 */ /* 0x000fe80000100a00 */
[----:B------:R0:W-:Y:S04]  /*154d0*/  STL.64 [R1+0x148], R14 ;  /* 0x0001480e01007387 */ /* 0x0001e80000100a00 */
[----:B0-----:R-:W4:Y:S04]  /*154e0*/  LDL.LU.64 R14, [R1+0x950] ;  /* 0x00095000010e7983 */ /* 0x001f280000300a00 */
[----:B------:R-:W4:Y:S01]  /*154f0*/  LDL.LU.64 R12, [R1+0x948] ;  /* 0x00094800010c7983 */ /* 0x000f220000300a00 */
[----:B------:R-:W-:-:S02]  /*15500*/  F2FP.F16.E4M3.UNPACK_B R24, R24.H1 ;  /* 0x00000018ff18723e */ /* 0x000fc400030006ff */
[----:B------:R-:W-:Y:S02]  /*15510*/  F2FP.F16.E4M3.UNPACK_B R25, R25.H1 ;  /* 0x00000019ff19723e */ /* 0x000fe400030006ff */
[----:B------:R-:W-:-:S05]  /*15520*/  F2FP.F16.E4M3.UNPACK_B R20, R20 ;  /* 0x00000014ff14723e */ /* 0x000fca00020006ff */
[----:B----4-:R-:W-:Y:S01]  /*15530*/  HMMA.16816.F32 R4, R4, R24, R12 ;  /* 0x000000180404723c */ /* 0x010fe2000000180c */
[----:B------:R-:W4:Y:S04]  /*15540*/  LDL.LU.64 R14, [R1+0x940] ;  /* 0x00094000010e7983 */ /* 0x000f280000300a00 */
[----:B------:R-:W4:Y:S01]  /*15550*/  LDL.LU.64 R12, [R1+0x938] ;  /* 0x00093800010c7983 */ /* 0x000f220000300a00 */
[----:B------:R-:W-:Y:S02]  /*15560*/  F2FP.F16.E4M3.UNPACK_B R22, R22 ;  /* 0x00000016ff16723e */ /* 0x000fe400020006ff */
[----:B------:R-:W-:Y:S02]  /*15570*/  F2FP.F16.E4M3.UNPACK_B R21, R21 ;  /* 0x00000015ff15723e */ /* 0x000fe400020006ff */
[----:B------:R-:W-:-:S13]  /*15580*/  F2FP.F16.E4M3.UNPACK_B R23, R23 ;  /* 0x00000017ff17723e */ /* 0x000fda00020006ff */
[----:B------:R0:W-:Y:S04]  /*15590*/  STL.64 [R1+0x100], R4 ;  /* 0x0001000401007387 */ /* 0x0001e80000100a00 */
[----:B------:R1:W-:Y:S04]  /*155a0*/  STL.64 [R1+0x108], R6 ;  /* 0x0001080601007387 */ /* 0x0003e80000100a00 */
[----:B0-----:R-:W5:Y:S04]  /*155b0*/  LDL.LU R4, [R1+0x400] ;  /* 0x0004000001047983 */ /* 0x001f680000300800 */
[----:B-1----:R-:W3:Y:S04]  /*155c0*/  LDL.LU R6, [R1+0x414] ;  /* 0x0004140001067983 */ /* 0x002ee80000300800 */
[----:B------:R-:W3:Y:S01]  /*155d0*/  LDL.LU R7, [R1+0x410] ;  /* 0x0004100001077983 */ /* 0x000ee20000300800 */
[----:B----4-:R-:W-:-:S15]  /*155e0*/  HMMA.16816.F32 R12, R20, R2, R12 ;  /* 0x00000002140c723c */ /* 0x010fde000000180c */
[----:B------:R-:W-:-:S08]  /*155f0*/  NOP ;  /* 0x0000000000007918 */ /* 0x000fd00000000000 */
[----:B------:R-:W-:Y:S04]  /*15600*/  STL.64 [R1+0xd0], R12 ;  /* 0x0000d00c01007387 */ /* 0x000fe80000100a00 */
[----:B------:R0:W-:Y:S04]  /*15610*/  STL.64 [R1+0xd8], R14 ;  /* 0x0000d80e01007387 */ /* 0x0001e80000100a00 */
[----:B0-----:R-:W4:Y:S04]  /*15620*/  LDL.LU.64 R14, [R1+0x930] ;  /* 0x00093000010e7983 */ /* 0x001f280000300a00 */
[----:B------:R-:W2:Y:S04]  /*15630*/  LDL.LU.64 R12, [R1+0x928] ;  /* 0x00092800010c7983 */ /* 0x000ea80000300a00 */
[----:B------:R-:W5:Y:S01]  /*15640*/  LDL R5, [R1+0x158] ;  /* 0x0001580001057983 */ /* 0x000f620000100800 */
[----:B--2---:R-:W-:-:S15]  /*15650*/  HMMA.16816.F32 R8, R20, R12, R8 ;  /* 0x0000000c1408723c */ /* 0x004fde0000001808 */
[----:B------:R-:W-:-:S08]  /*15660*/  NOP ;  /* 0x0000000000007918 */ /* 0x000fd00000000000 */
[----:B------:R-:W-:Y:S04]  /*15670*/  STL.64 [R1+0xc0], R8 ;  /* 0x0000c00801007387 */ /* 0x000fe80000100a00 */
[----:B------:R0:W-:Y:S04]  /*15680*/  STL.64 [R1+0xc8], R10 ;  /* 0x0000c80a01007387 */ /* 0x0001e80000100a00 */
[----:B0-----:R-:W4:Y:S04]  /*15690*/  LDL.LU.64 R10, [R1+0x920] ;  /* 0x00092000010a7983 */ /* 0x001f280000300a00 */
[----:B------:R-:W4:Y:S04]  /*156a0*/  LDL.LU.64 R8, [R1+0x918] ;  /* 0x0009180001087983 */ /* 0x000f280000300a00 */
[----:B------:R-:W2:Y:S04]  /*156b0*/  LDL.LU R12, [R1+0x3f8] ;  /* 0x0003f800010c7983 */ /* 0x000ea80000300800 */
[----:B------:R-:W5:Y:S01]  /*156c0*/  LDL.LU R13, [R1+0x404] ;  /* 0x00040400010d7983 */ /* 0x000f620000300800 */
[----:B----4-:R-:W-:-:S15]  /*156d0*/  HMMA.16816.F32 R8, R20, R14, R8 ;  /* 0x0000000e1408723c */ /* 0x010fde0000001808 */
[----:B------:R-:W-:-:S08]  /*156e0*/  NOP ;  /* 0x0000000000007918 */ /* 0x000fd00000000000 */
[----:B------:R-:W-:Y:S04]  /*156f0*/  STL.64 [R1+0x110], R8 ;  /* 0x0001100801007387 */ /* 0x000fe80000100a00 */
[----:B------:R0:W-:Y:S04]  /*15700*/  STL.64 [R1+0x118], R10 ;  /* 0x0001180a01007387 */ /* 0x0001e80000100a00 */
[----:B0-----:R-:W4:Y:S04]  /*15710*/  LDL.LU.64 R10, [R1+0x910] ;  /* 0x00091000010a7983 */ /* 0x001f280000300a00 */
[----:B------:R-:W4:Y:S04]  /*15720*/  LDL.LU.64 R8, [R1+0x908] ;  /* 0x0009080001087983 */ /* 0x000f280000300a00 */
[----:B------:R-:W3:Y:S04]  /*15730*/  LDL.LU R14, [R1+0x40c] ;  /* 0x00040c00010e7983 */ /* 0x000ee80000300800 */
[----:B------:R-:W3:Y:S01]  /*15740*/  LDL.LU R15, [R1+0x408] ;  /* 0x00040800010f7983 */ /* 0x000ee20000300800 */
[----:B----4-:R-:W-:-:S15]  /*15750*/  HMMA.16816.F32 R8, R20, R16, R8 ;  /* 0x000000101408723c */ /* 0x010fde0000001808 */
[----:B------:R-:W-:-:S08]  /*15760*/  NOP ;  /* 0x0000000000007918 */ /* 0x000fd00000000000 */
[----:B------:R0:W-:Y:S01]  /*15770*/  STL.64 [R1+0xf0], R8 ;  /* 0x0000f00801007387 */ /* 0x0001e20000100a00 */
[----:B------:R-:W-:Y:S02]  /*15780*/  IMAD.MOV.U32 R3, RZ, RZ, R10 ;  /* 0x000000ffff037224 */ /* 0x000fe400078e000a */
[----:B------:R-:W-:Y:S02]  /*15790*/  IMAD.MOV.U32 R2, RZ, RZ, R11 ;  /* 0x000000ffff027224 */ /* 0x000fe400078e000b */
[----:B------:R-:W4:Y:S04]  /*157a0*/  LDL.LU.64 R10, [R1+0x900] ;  /* 0x00090000010a7983 */ /* 0x000f280000300a00 */
[----:B0-----:R-:W4:Y:S02]  /*157b0*/  LDL.LU.64 R8, [R1+0x8f8] ;  /* 0x0008f80001087983 */ /* 0x001f240000300a00 */
[----:B----4-:R-:W-:Y:S02]  /*157c0*/  HMMA.16816.F32 R16, R20, R18, R8 ;  /* 0x000000121410723c */ /* 0x010fe40000001808 */
[----:B------:R-:W4:Y:S04]  /*157d0*/  LDL.LU.64 R10, [R1+0x8f0] ;  /* 0x0008f000010a7983 */ /* 0x000f280000300a00 */
[----:B------:R-:W4:-:S15]  /*157e0*/  LDL.LU.64 R8, [R1+0x8e8] ;  /* 0x0008e80001087983 */ /* 0x000f1e0000300a00 */
[----:B------:R-:W-:-:S02]  /*157f0*/  NOP ;  /* 0x0000000000007918 */ /* 0x000fc40000000000 */
[----:B------:R0:W-:Y:S04]  /*15800*/  STL.64 [R1+0xb0], R16 ;  /* 0x0000b01001007387 */ /* 0x0001e80000100a00 */
[----:B------:R1:W-:Y:S04]  /*15810*/  STL.64 [R1+0xb8], R18 ;  /* 0x0000b81201007387 */ /* 0x0003e80000100a00 */
[----:B0-----:R-:W2:Y:S04]  /*15820*/  LDL.LU R16, [R1] ;  /* 0x0000000001107983 */ /* 0x001ea80000300800 */
[----:B------:R-:W2:Y:S04]  /*15830*/  LDL.LU R17, [R1+0x4] ;  /* 0x0000040001117983 */ /* 0x000ea80000300800 */
[----:B-1----:R-:W2:Y:S04]  /*15840*/  LDL.LU R18, [R1+0x8] ;  /* 0x0000080001127983 */ /* 0x002ea80000300800 */
[----:B------:R-:W2:Y:S01]  /*15850*/  LDL.LU R19, [R1+0xc] ;  /* 0x00000c0001137983 */ /* 0x000ea20000300800 */
[----:B----4-:R-:W-:-:S15]  /*15860*/  HMMA.16816.F32 R8, R20, R26, R8 ;  /* 0x0000001a1408723c */ /* 0x010fde0000001808 */
[----:B------:R-:W-:-:S08]  /*15870*/  NOP ;  /* 0x0000000000007918 */ /* 0x000fd00000000000 */
[----:B------:R-:W-:Y:S04]  /*15880*/  STL.64 [R1+0x20], R8 ;  /* 0x0000200801007387 */ /* 0x000fe80000100a00 */
[----:B------:R0:W-:Y:S04]  /*15890*/  STL.64 [R1+0x28], R10 ;  /* 0x0000280a01007387 */ /* 0x0001e80000100a00 */
[----:B0-----:R-:W4:Y:S04]  /*158a0*/  LDL.LU.64 R10, [R1+0x8e0] ;  /* 0x0008e000010a7983 */ /* 0x001f280000300a00 */
[----:B------:R-:W5:Y:S04]  /*158b0*/  LDL.LU.64 R8, [R1+0x8d8] ;  /* 0x0008d80001087983 */ /* 0x000f680000300a00 */
[----:B------:R-:W4:Y:S01]  /*158c0*/  LDL.LU R27, [R1+0x3fc] ;  /* 0x0003fc00011b7983 */ /* 0x000f220000300800 */
[----:B--2---:R-:W-:Y:S01]  /*158d0*/  HMMA.16816.F32 R16, R20, R28, R16 ;  /* 0x0000001c1410723c */ /* 0x004fe20000001810 */
[----:B---3--:R-:W-:-:S02]  /*158e0*/  IMAD R14, R15, 0x100, R14 ;  /* 0x000001000f0e7824 */ /* 0x008fc400078e020e */
[----:B------:R-:W-:Y:S02]  /*158f0*/  IMAD R15, R7, 0x100, R6 ;  /* 0x00000100070f7824 */ /* 0x000fe400078e0206 */
[----:B------:R-:W2:Y:S04]  /*15900*/  LDL R6, [R1+0x168] ;  /* 0x0001680001067983 */ /* 0x000ea80000100800 */
[----:B------:R-:W3:Y:S04]  /*15910*/  LDL R7, [R1+0x16c] ;  /* 0x00016c0001077983 */ /* 0x000ee80000100800 */
[----:B------:R-:W3:Y:S04]  /*15920*/  LDL.LU R28, [R1+0x42c] ;  /* 0x00042c00011c7983 */ /* 0x000ee80000300800 */
[----:B------:R-:W3:Y:S04]  /*15930*/  LDL.LU R29, [R1+0x428] ;  /* 0x00042800011d7983 */ /* 0x000ee80000300800 */
[----:B------:R-:W3:Y:S01]  /*15940*/  LDL.LU R26, [R1+0x424] ;  /* 0x00042400011a7983 */ /* 0x000ee20000300800 */
[----:B----4-:R-:W-:-:S03]  /*15950*/  IMAD R12, R12, 0x100, R27 ;  /* 0x000001000c0c7824 */ /* 0x010fc600078e021b */
[----:B------:R-:W4:Y:S04]  /*15960*/  LDL.LU R27, [R1+0x420] ;  /* 0x00042000011b7983 */ /* 0x000f280000300800 */
[----:B------:R5:W-:Y:S04]  /*15970*/  STL [R1+0x814], R16 ;  /* 0x0008141001007387 */ /* 0x000be80000100800 */
[----:B------:R0:W-:Y:S04]  /*15980*/  STL [R1+0x810], R17 ;  /* 0x0008101101007387 */ /* 0x0001e80000100800 */
[----:B------:R1:W-:Y:S01]  /*15990*/  STL [R1+0x80c], R18 ;  /* 0x00080c1201007387 */ /* 0x0003e20000100800 */
[----:B-----5:R-:W-:-:S03]  /*159a0*/  IMAD.MOV.U32 R16, RZ, RZ, R9 ;  /* 0x000000ffff107224 */ /* 0x020fc600078e0009 */
[----:B------:R5:W-:Y:S01]  /*159b0*/  STL [R1+0x808], R19 ;  /* 0x0008081301007387 */ /* 0x000be20000100800 */
[----:B0-----:R-:W-:-:S03]  /*159c0*/  IMAD.MOV.U32 R17, RZ, RZ, R10 ;  /* 0x000000ffff117224 */ /* 0x001fc600078e000a */
[----:B------:R-:W2:Y:S01]  /*159d0*/  LDL.LU R9, [R1+0x8d0] ;  /* 0x0008d00001097983 */ /* 0x000ea20000300800 */
[----:B-1----:R-:W-:-:S03]  /*159e0*/  IMAD.MOV.U32 R18, RZ, RZ, R11 ;  /* 0x000000ffff127224 */ /* 0x002fc600078e000b */
[----:B------:R-:W2:Y:S04]  /*159f0*/  LDL.LU R10, [R1+0x8cc] ;  /* 0x0008cc00010a7983 */ /* 0x000ea80000300800 */
[----:B------:R-:W2:Y:S01]  /*15a00*/  LDL.LU R11, [R1+0x8c8] ;  /* 0x0008c800010b7983 */ /* 0x000ea20000300800 */
[----:B------:R-:W-:Y:S01]  /*15a10*/  IMAD R13, R4, 0x100, R13 ;  /* 0x00000100040d7824 */ /* 0x000fe200078e020d */
[----:B------:R-:W-:Y:S02]  /*15a20*/  F2FP.F16.E4M3.UNPACK_B R4, R5 ;  /* 0x00000005ff04723e */ /* 0x000fe400020006ff */
[----:B-----5:R-:W5:Y:S01]  /*15a30*/  LDL.LU R19, [R1+0x5c] ;  /* 0x00005c0001137983 */ /* 0x020f620000300800 */
[----:B------:R-:W-:-:S03]  /*15a40*/  F2FP.F16.E4M3.UNPACK_B R5, R0 ;  /* 0x00000000ff05723e */ /* 0x000fc600020006ff */
[----:B------:R0:W-:Y:S04]  /*15a50*/  STL [R1+0x8a8], R0 ;  /* 0x0008a80001007387 */ /* 0x0001e80000100800 */
[----:B0-----:R-:W5:Y:S01]  /*15a60*/  LDL.LU R0, [R1+0x418] ;  /* 0x0004180001007983 */ /* 0x001f620000300800 */
[----:B--2---:R-:W-:Y:S03]  /*15a70*/  HMMA.16816.F32 R8, R20, R24, R8 ;  /* 0x000000181408723c */ /* 0x004fe60000001808 */
[----:B------:R-:W2:-:S15]  /*15a80*/  LDL.LU R20, [R1+0x30] ;  /* 0x0000300001147983 */ /* 0x000e9e0000300800 */
[----:B------:R-:W-:-:S05]  /*15a90*/  NOP ;  /* 0x0000000000007918 */ /* 0x000fca0000000000 */
[----:B------:R0:W-:Y:S04]  /*15aa0*/  STL.64 [R1+0x10], R8 ;  /* 0x0000100801007387 */ /* 0x0001e80000100a00 */
[----:B------:R1:W-:Y:S04]  /*15ab0*/  STL.64 [R1+0x18], R10 ;  /* 0x0000180a01007387 */ /* 0x0003e80000100a00 */
[----:B------:R-:W2:Y:S04]  /*15ac0*/  LDL.LU R21, [R1+0x34] ;  /* 0x0000340001157983 */ /* 0x000ea80000300800 */
[----:B------:R-:W2:Y:S04]  /*15ad0*/  LDL.LU R22, [R1+0x38] ;  /* 0x0000380001167983 */ /* 0x000ea80000300800 */
[----:B------:R-:W2:Y:S04]  /*15ae0*/  LDL.LU R23, [R1+0x3c] ;  /* 0x00003c0001177983 */ /* 0x000ea80000300800 */
[----:B------:R-:W5:Y:S01]  /*15af0*/  LDL R25, [R1+0x178] ;  /* 0x0001780001197983 */ /* 0x000f620000100800 */
[----:B------:R-:W-:-:S02]  /*15b00*/  F2FP.F16.E4M3.UNPACK_B R12, R12 ;  /* 0x0000000cff0c723e */ /* 0x000fc400020006ff */
[----:B------:R-:W-:Y:S01]  /*15b10*/  F2FP.F16.E4M3.UNPACK_B R14, R14 ;  /* 0x0000000eff0e723e */ /* 0x000fe200020006ff */
[----:B0-----:R-:W5:Y:S01]  /*15b20*/  LDL R8, [R1+0x17c] ;  /* 0x00017c0001087983 */ /* 0x001f620000100800 */
[----:B------:R-:W-:Y:S02]  /*15b30*/  F2FP.F16.E4M3.UNPACK_B R13, R13 ;  /* 0x0000000dff0d723e */ /* 0x000fe400020006ff */
[----:B------:R-:W-:Y:S02]  /*15b40*/  F2FP.F16.E4M3.UNPACK_B R15, R15 ;  /* 0x0000000fff0f723e */ /* 0x000fe400020006ff */
[----:B------:R-:W-:Y:S02]  /*15b50*/  F2FP.F16.E4M3.UNPACK_B R6, R6 ;  /* 0x00000006ff06723e */ /* 0x000fe400020006ff */
[----:B---3--:R-:W-:Y:S01]  /*15b60*/  F2FP.F16.E4M3.UNPACK_B R7, R7 ;  /* 0x00000007ff07723e */ /* 0x008fe200020006ff */
[----:B----4-:R-:W-:Y:S04]  /*15b70*/  STL.64 [R1+0x8c0], R26 ;  /* 0x0008c01a01007387 */ /* 0x010fe80000100a00 */
[----:B------:R-:W3:Y:S04]  /*15b80*/  LDL R9, [R1+0x188] ;  /* 0x0001880001097983 */ /* 0x000ee80000100800 */
[----:B-1----:R-:W4:Y:S04]  /*15b90*/  LDL R10, [R1+0x18c] ;  /* 0x00018c00010a7983 */ /* 0x002f280000100800 */
[----:B------:R-:W3:Y:S01]  /*15ba0*/  LDL.LU R11, [R1+0x41c] ;  /* 0x00041c00010b7983 */ /* 0x000ee20000300800 */
[----:B--2---:R-:W-:-:S15]  /*15bb0*/  HMMA.16816.F32 R20, R12, R4, R20 ;  /* 0x000000040c14723c */ /* 0x004fde0000001814 */
[----:B------:R-:W-:-:S08]  /*15bc0*/  NOP ;  /* 0x0000000000007918 */ /* 0x000fd00000000000 */
[----:B------:R5:W-:Y:S02]  /*15bd0*/  STL.64 [R1+0x40], R20 ;  /* 0x0000401401007387 */ /* 0x000be40000100a00 */
[----:B-----5:R-:W-:Y:S02]  /*15be0*/  F2FP.F16.E4M3.UNPACK_B R20, R25 ;  /* 0x00000019ff14723e */ /* 0x020fe400020006ff */
[----:B------:R-:W-:Y:S01]  /*15bf0*/  HMMA.16816.F32 R24, R12, R6, R16 ;  /* 0x000000060c18723c */ /* 0x000fe20000001810 */
[----:B------:R-:W-:-:S15]  /*15c00*/  STL.64 [R1+0x48], R22 ;  /* 0x0000481601007387 */ /* 0x000fde0000100a00 */
[----:B------:R-:W-:-:S08]  /*15c10*/  NOP ;  /* 0x0000000000007918 */ /* 0x000fd00000000000 */
[----:B------:R-:W-:Y:S02]  /*15c20*/  IMAD.MOV.U32 R18, RZ, RZ, R26 ;  /* 0x000000ffff127224 */ /* 0x000fe400078e001a */
[----:B------:R-:W-:Y:S02]  /*15c30*/  IMAD.MOV.U32 R19, RZ, RZ, R27 ;  /* 0x000000ffff137224 */ /* 0x000fe400078e001b */
[----:B------:R-:W2:Y:S04]  /*15c40*/  LDL.LU.64 R26, [R1+0x8c0] ;  /* 0x0008c000011a7983 */ /* 0x000ea80000300a00 */
[----:B------:R-:W-:Y:S04]  /*15c50*/  STL.64 [R1+0x870], R6 ;  /* 0x0008700601007387 */ /* 0x000fe80000100a00 */
[----:B------:R0:W-:Y:S04]  /*15c60*/  STL.64 [R1+0x868], R4 ;  /* 0x0008680401007387 */ /* 0x0001e80000100a00 */
[----:B0-----:R-:W5:Y:S04]  /*15c70*/  LDL.LU R4, [R1+0x70] ;  /* 0x0000700001047983 */ /* 0x001f680000300800 */
[----:B------:R-:W5:Y:S04]  /*15c80*/  LDL.LU R5, [R1+0x74] ;  /* 0x0000740001057983 */ /* 0x000f680000300800 */
[----:B------:R-:W5:Y:S04]  /*15c90*/  LDL.LU R6, [R1+0x78] ;  /* 0x0000780001067983 */ /* 0x000f680000300800 */
[----:B------:R-:W5:Y:S01]  /*15ca0*/  LDL.LU R7, [R1+0x7c] ;  /* 0x00007c0001077983 */ /* 0x000f620000300800 */
[----:B------:R-:W-:Y:S01]  /*15cb0*/  F2FP.F16.E4M3.UNPACK_B R21, R8 ;  /* 0x00000008ff15723e */ /* 0x000fe200020006ff */
[----:B------:R-:W-:-:S02]  /*15cc0*/  IMAD.MOV.U32 R16, RZ, RZ, R24 ;  /* 0x000000ffff107224 */ /* 0x000fc400078e0018 */
[----:B------:R-:W-:Y:S01]  /*15cd0*/  IMAD.MOV.U32 R17, RZ, RZ, R25 ;  /* 0x000000ffff117224 */ /* 0x000fe200078e0019 */
[----:B------:R-:W-:Y:S04]  /*15ce0*/  STL.64 [R1+0x820], R18 ;  /* 0x0008201201007387 */ /* 0x000fe80000100a00 */
[----:B------:R0:W-:Y:S01]  /*15cf0*/  STL.64 [R1+0x818], R16 ;  /* 0x0008181001007387 */ /* 0x0001e20000100a00 */
[----:B-----5:R-:W-:-:S15]  /*15d00*/  HMMA.16816.F32 R4, R12, R20, R4 ;  /* 0x000000140c04723c */ /* 0x020fde0000001804 */
[----:B------:R-:W-:-:S08]  /*15d10*/  NOP ;  /* 0x0000000000007918 */ /* 0x000fd00000000000 */
[----:B------:R-:W-:Y:S04]  /*15d20*/  STL.64 [R1+0x80], R4 ;  /* 0x0000800401007387 */ /* 0x000fe80000100a00 */
[----:B------:R-:W-:Y:S04]  /*15d30*/  STL.64 [R1+0x88], R6 ;  /* 0x0000880601007387 */ /* 0x000fe80000100a00 */
[----:B0-----:R-:W5:Y:S04]  /*15d40*/  LDL.LU R16, [R1+0xb0] ;  /* 0x0000b00001107983 */ /* 0x001f680000300800 */
[----:B------:R-:W5:Y:S04]  /*15d50*/  LDL.LU R17, [R1+0xb4] ;  /* 0x0000b40001117983 */ /* 0x000f680000300800 */
[----:B------:R-:W4:Y:S04]  /*15d60*/  LDL.LU R18, [R1+0xb8] ;  /* 0x0000b80001127983 */ /* 0x000f280000300800 */
[----:B------:R-:W4:Y:S04]  /*15d70*/  LDL.LU R19, [R1+0xbc] ;  /* 0x0000bc0001137983 */ /* 0x000f280000300800 */
[----:B----4-:R-:W-:Y:S04]  /*15d80*/  STL.64 [R1+0x830], R18 ;  /* 0x0008301201007387 */ /* 0x010fe80000100a00 */
[----:B-----5:R0:W-:Y:S04]  /*15d90*/  STL.64 [R1+0x828], R16 ;  /* 0x0008281001007387 */ /* 0x0201e80000100a00 */
[----:B0-----:R-:W4:Y:S04]  /*15da0*/  LDL.LU R16, [R1+0xf0] ;  /* 0x0000f00001107983 */ /* 0x001f280000300800 */
[----:B------:R-:W4:Y:S04]  /*15db0*/  LDL.LU R17, [R1+0xf4] ;  /* 0x0000f40001117983 */ /* 0x000f280000300800 */
[----:B------:R-:W5:Y:S04]  /*15dc0*/  LDL.LU R4, [R1+0x100] ;  /* 0x0001000001047983 */ /* 0x000f680000300800 */
[----:B------:R-:W5:Y:S04]  /*15dd0*/  LDL.LU R5, [R1+0x104] ;  /* 0x0001040001057983 */ /* 0x000f680000300800 */
[----:B------:R-:W3:Y:S04]  /*15de0*/  LDL.LU R6, [R1+0x108] ;  /* 0x0001080001067983 */ /* 0x000ee80000300800 */
[----:B------:R-:W3:Y:S04]  /*15df0*/  LDL.LU R7, [R1+0x10c] ;  /* 0x00010c0001077983 */ /* 0x000ee80000300800 */
[----:B---3--:R-:W-:Y:S04]  /*15e00*/  STL.64 [R1+0x880], R6 ;  /* 0x0008800601007387 */ /* 0x008fe80000100a00 */
[----:B-----5:R0:W-:Y:S04]  /*15e10*/  STL.64 [R1+0x878], R4 ;  /* 0x0008780401007387 */ /* 0x0201e80000100a00 */
[----:B0-----:R-:W3:Y:S04]  /*15e20*/  LDL.LU R4, [R1+0x140] ;  /* 0x0001400001047983 */ /* 0x001ee80000300800 */
[----:B------:R-:W3:Y:S04]  /*15e30*/  LDL.LU R5, [R1+0x144] ;  /* 0x0001440001057983 */ /* 0x000ee80000300800 */
[----:B------:R-:W5:Y:S04]  /*15e40*/  LDL.LU R6, [R1+0x148] ;  /* 0x0001480001067983 */ /* 0x000f680000300800 */
[----:B------:R-:W5:Y:S01]  /*15e50*/  LDL.LU R7, [R1+0x14c] ;  /* 0x00014c0001077983 */ /* 0x000f620000300800 */
[----:B------:R-:W-:-:S03]  /*15e60*/  IMAD R8, R0, 0x100, R11 ;  /* 0x0000010000087824 */ /* 0x000fc600078e020b */
[----:B-----5:R-:W-:Y:S04]  /*15e70*/  STL.64 [R1+0x890], R6 ;  /* 0x0008900601007387 */ /* 0x020fe80000100a00 */
[----:B---3--:R0:W-:Y:S04]  /*15e80*/  STL.64 [R1+0x888], R4 ;  /* 0x0008880401007387 */ /* 0x0081e80000100a00 */
[----:B0-----:R-:W3:Y:S04]  /*15e90*/  LDL.LU R4, [R1+0x130] ;  /* 0x0001300001047983 */ /* 0x001ee80000300800 */
[----:B------:R-:W3:Y:S04]  /*15ea0*/  LDL.LU R5, [R1+0x134] ;  /* 0x0001340001057983 */ /* 0x000ee80000300800 */
[----:B------:R-:W5:Y:S04]  /*15eb0*/  LDL.LU R6, [R1+0x138] ;  /* 0x0001380001067983 */ /* 0x000f680000300800 */
[----:B------:R-:W5:Y:S04]  /*15ec0*/  LDL.LU R7, [R1+0x13c] ;  /* 0x00013c0001077983 */ /* 0x000f680000300800 */
[----:B------:R-:W4:Y:S04]  /*15ed0*/  LDL.LU R0, [R1+0x434] ;  /* 0x0004340001007983 */ /* 0x000f280000300800 */
[----:B------:R-:W3:Y:S01]  /*15ee0*/  LDL.LU R11, [R1+0x430] ;  /* 0x00043000010b7983 */ /* 0x000ee20000300800 */
[----:B------:R-:W-:Y:S01]  /*15ef0*/  F2FP.F16.E4M3.UNPACK_B R23, R10 ;  /* 0x0000000aff17723e */ /* 0x000fe200020006ff */
[----:B------:R-:W-:Y:S01]  /*15f00*/  IMAD R10, R29, 0x100, R28 ;  /* 0x000001001d0a7824 */ /* 0x000fe200078e021c */
[----:B------:R-:W-:Y:S01]  /*15f10*/  F2FP.F16.E4M3.UNPACK_B R22, R9 ;  /* 0x00000009ff16723e */ /* 0x000fe200020006ff */
[----:B--2---:R-:W-:-:S02]  /*15f20*/  IMAD R9, R27, 0x100, R26 ;  /* 0x000001001b097824 */ /* 0x004fc400078e021a */
[----:B------:R-:W-:Y:S02]  /*15f30*/  IMAD.MOV.U32 R18, RZ, RZ, R3 ;  /* 0x000000ffff127224 */ /* 0x000fe400078e0003 */
[----:B------:R-:W-:Y:S01]  /*15f40*/  IMAD.MOV.U32 R19, RZ, RZ, R2 ;  /* 0x000000ffff137224 */ /* 0x000fe200078e0002 */
[----:B---3--:R-:W-:Y:S04]  /*15f50*/  STL.64 [R1+0x8b8], R10 ;  /* 0x0008b80a01007387 */ /* 0x008fe80000100a00 */
[----:B------:R0:W-:Y:S04]  /*15f60*/  STL.64 [R1+0x8b0], R8 ;  /* 0x0008b00801007387 */ /* 0x0001e80000100a00 */
[----:B0-----:R-:W2:Y:S04]  /*15f70*/  LDL.LU R8, [R1+0x90] ;  /* 0x0000900001087983 */ /* 0x001ea80000300800 */
[----:B------:R-:W2:Y:S04]  /*15f80*/  LDL.LU R9, [R1+0x94] ;  /* 0x0000940001097983 */ /* 0x000ea80000300800 */
[----:B------:R-:W2:Y:S04]  /*15f90*/  LDL.LU R10, [R1+0x98] ;  /* 0x00009800010a7983 */ /* 0x000ea80000300800 */
[----:B------:R-:W2:Y:S04]  /*15fa0*/  LDL.LU R11, [R1+0x9c] ;  /* 0x00009c00010b7983 */ /* 0x000ea80000300800 */
[----:B------:R-:W3:Y:S04]  /*15fb0*/  LDL R24, [R1+0x198] ;  /* 0x0001980001187983 */ /* 0x000ee80000100800 */
[----:B------:R-:W3:Y:S04]  /*15fc0*/  LDL R25, [R1+0x19c] ;  /* 0x00019c0001197983 */ /* 0x000ee80000100800 */
[----:B------:R-:W3:Y:S04]  /*15fd0*/  LDL R26, [R1+0x1a8] ;  /* 0x0001a800011a7983 */ /* 0x000ee80000100800 */
[----:B------:R-:W3:Y:S04]  /*15fe0*/  LDL R27, [R1+0x1ac] ;  /* 0x0001ac00011b7983 */ /* 0x000ee80000100800 */
[----:B-----5:R-:W-:Y:S04]  /*15ff0*/  STL.64 [R1+0x8a0], R6 ;  /* 0x0008a00601007387 */ /* 0x020fe80000100a00 */
[----:B------:R0:W-:Y:S04]  /*16000*/  STL.64 [R1+0x898], R4 ;  /* 0x0008980401007387 */ /* 0x0001e80000100a00 */
[----:B0-----:R-:W5:Y:S04]  /*16010*/  LDL.LU R4, [R1+0x120] ;  /* 0x0001200001047983 */ /* 0x001f680000300800 */
[----:B------:R-:W5:Y:S04]  /*16020*/  LDL.LU R5, [R1+0x124] ;  /* 0x0001240001057983 */ /* 0x000f680000300800 */
[----:B------:R-:W5:Y:S04]  /*16030*/  LDL.LU R6, [R1+0x128] ;  /* 0x0001280001067983 */ /* 0x000f680000300800 */
[----:B------:R-:W5:Y:S04]  /*16040*/  LDL.LU R7, [R1+0x12c] ;  /* 0x00012c0001077983 */ /* 0x000f680000300800 */
[----:B------:R-:W5:Y:S04]  /*16050*/  LDL R28, [R1+0x1c8] ;  /* 0x0001c800011c7983 */ /* 0x000f680000100800 */
[----:B------:R-:W5:Y:S04]  /*16060*/  LDL R29, [R1+0x1cc] ;  /* 0x0001cc00011d7983 */ /* 0x000f680000100800 */
[----:B------:R-:W5:Y:S04]  /*16070*/  LDL R2, [R1+0x1b8] ;  /* 0x0001b80001027983 */ /* 0x000f680000100800 */
[----:B------:R-:W5:Y:S04]  /*16080*/  LDL R3, [R1+0x1bc] ;  /* 0x0001bc0001037983 */ /* 0x000f680000100800 */
[----:B------:R-:W-:Y:S04]  /*16090*/  STL.64 [R1+0x840], R18 ;  /* 0x0008401201007387 */ /* 0x000fe80000100a00 */
[----:B----4-:R0:W-:Y:S04]  /*160a0*/  STL.64 [R1+0x838], R16 ;  /* 0x0008381001007387 */ /* 0x0101e80000100a00 */
[----:B0-----:R-:W4:Y:S04]  /*160b0*/  LDL.LU R16, [R1+0x110] ;  /* 0x0001100001107983 */ /* 0x001f280000300800 */
[----:B------:R-:W4:Y:S04]  /*160c0*/  LDL.LU R17, [R1+0x114] ;  /* 0x0001140001117983 */ /* 0x000f280000300800 */
[----:B------:R-:W2:Y:S04]  /*160d0*/  LDL.LU R18, [R1+0x118] ;  /* 0x0001180001127983 */ /* 0x000ea80000300800 */
[----:B------:R-:W2:Y:S04]  /*160e0*/  LDL.LU R19, [R1+0x11c] ;  /* 0x00011c0001137983 */ /* 0x000ea80000300800 */
[----:B--2---:R-:W-:Y:S04]  /*160f0*/  STL.64 [R1+0x850], R18 ;  /* 0x0008501201007387 */ /* 0x004fe80000100a00 */
[----:B----4-:R0:W-:Y:S04]  /*16100*/  STL.64 [R1+0x848], R16 ;  /* 0x0008481001007387 */ /* 0x0101e80000100a00 */
[----:B0-----:R-:W2:Y:S04]  /*16110*/  LDL.LU R16, [R1+0xc0] ;  /* 0x0000c00001107983 */ /* 0x001ea80000300800 */
[----:B------:R-:W2:Y:S04]  /*16120*/  LDL.LU R17, [R1+0xc4] ;  /* 0x0000c40001117983 */ /* 0x000ea80000300800 */
[----:B------:R-:W4:Y:S04]  /*16130*/  LDL.LU R18, [R1+0xc8] ;  /* 0x0000c80001127983 */ /* 0x000f280000300800 */
[----:B------:R-:W4:Y:S01]  /*16140*/  LDL.LU R19, [R1+0xcc] ;  /* 0x0000cc0001137983 */ /* 0x000f220000300800 */
[----:B------:R-:W-:Y:S01]  /*16150*/  HMMA.16816.F32 R8, R12, R22, R8 ;  /* 0x000000160c08723c */ /* 0x000fe20000001808 */
[----:B---3--:R-:W-:-:S02]  /*16160*/  F2FP.F16.E4M3.UNPACK_B R24, R24 ;  /* 0x00000018ff18723e */ /* 0x008fc400020006ff */
[----:B------:R-:W-:-:S07]  /*16170*/  F2FP.F16.E4M3.UNPACK_B R25, R25 ;  /* 0x00000019ff19723e */ /* 0x000fce00020006ff */
[----:B-----5:R-:W-:Y:S01]  /*16180*/  HMMA.16816.F32 R4, R12, R24, R4 ;  /* 0x000000180c04723c */ /* 0x020fe20000001804 */
[----:B----4-:R-:W-:Y:S04]  /*16190*/  STL.64 [R1+0x860], R18 ;  /* 0x0008601201007387 */ /* 0x010fe80000100a00 */
[----:B--2---:R0:W-:Y:S04]  /*161a0*/  STL.64 [R1+0x858], R16 ;  /* 0x0008581001007387 */ /* 0x0041e80000100a00 */
[----:B0-----:R-:W2:Y:S04]  /*161b0*/  LDL.LU R16, [R1+0xd0] ;  /* 0x0000d00001107983 */ /* 0x001ea80000300800 */
[----:B------:R-:W2:Y:S04]  /*161c0*/  LDL.LU R17, [R1+0xd4] ;  /* 0x0000d40001117983 */ /* 0x000ea80000300800 */
[----:B------:R-:W2:Y:S04]  /*161d0*/  LDL.LU R18, [R1+0xd8] ;  /* 0x0000d80001127983 */ /* 0x000ea80000300800 */
[----:B------:R-:W2:Y:S04]  /*161e0*/  LDL.LU R19, [R1+0xdc] ;  /* 0x0000dc0001137983 */ /* 0x000ea80000300800 */
[----:B------:R-:W-:Y:S04]  /*161f0*/  STL.64 [R1+0xa0], R8 ;  /* 0x0000a00801007387 */ /* 0x000fe80000100a00 */
[----:B------:R0:W-:Y:S04]  /*16200*/  STL.64 [R1+0xa8], R10 ;  /* 0x0000a80a01007387 */ /* 0x0001e80000100a00 */
[----:B0-----:R-:W3:Y:S04]  /*16210*/  LDL.LU.64 R10, [R1+0x8b8] ;  /* 0x0008b800010a7983 */ /* 0x001ee80000300a00 */
[----:B------:R-:W4:Y:S01]  /*16220*/  LDL.LU.64 R8, [R1+0x8b0] ;  /* 0x0008b00001087983 */ /* 0x000f220000300a00 */
[----:B---3--:R-:W-:-:S03]  /*16230*/  IMAD R11, R11, 0x100, R0 ;  /* 0x000001000b0b7824 */ /* 0x008fc600078e0200 */
[----:B------:R-:W3:Y:S04]  /*16240*/  LDL.LU R0, [R1+0x8a8] ;  /* 0x0008a80001007983 */ /* 0x000ee80000300800 */
[----:B------:R-:W-:Y:S04]  /*16250*/  STL.64 [R1+0xe0], R4 ;  /* 0x0000e00401007387 */ /* 0x000fe80000100a00 */
[----:B------:R0:W-:Y:S04]  /*16260*/  STL.64 [R1+0xe8], R6 ;  /* 0x0000e80601007387 */ /* 0x0001e80000100a00 */
[----:B0-----:R-:W5:Y:S04]  /*16270*/  LDL.LU.64 R6, [R1+0x8a0] ;  /* 0x0008a00001067983 */ /* 0x001f680000300a00 */
[----:B------:R-:W5:Y:S01]  /*16280*/  LDL.LU.64 R4, [R1+0x898] ;  /* 0x0008980001047983 */ /* 0x000f620000300a00 */
[----:B------:R-:W-:-:S02]  /*16290*/  F2FP.F16.E4M3.UNPACK_B R26, R26 ;  /* 0x0000001aff1a723e */ /* 0x000fc400020006ff */
[----:B------:R-:W-:-:S07]  /*162a0*/  F2FP.F16.E4M3.UNPACK_B R27, R27 ;  /* 0x0000001bff1b723e */ /* 0x000fce00020006ff */
[----:B-----5:R-:W-:-:S15]  /*162b0*/  HMMA.16816.F32 R4, R12, R26, R4 ;  /* 0x0000001a0c04723c */ /* 0x020fde0000001804 */
[----:B------:R-:W-:-:S08]  /*162c0*/  NOP ;  /* 0x0000000000007918 */ /* 0x000fd00000000000 */
        /* <DEDUP_REMOVED lines=13> */
[----:B------:R-:W-:Y:S02]  /*163a0*/  F2FP.F16.E4M3.UNPACK_B R3, R3 ;  /* 0x00000003ff03723e */ /* 0x000fe400020006ff */
[----:B----4-:R-:W-:-:S05]  /*163b0*/  F2FP.F16.E4M3.UNPACK_B R8, R8 ;  /* 0x00000008ff08723e */ /* 0x010fca00020006ff */
[----:B-----5:R-:W-:Y:S01]  /*163c0*/  HMMA.16816.F32 R12, R12, R2, R4 ;  /* 0x000000020c0c723c */ /* 0x020fe20000001804 */
[----:B------:R-:W4:Y:S04]  /*163d0*/  LDL.LU.64 R6, [R1+0x870] ;  /* 0x0008700001067983 */ /* 0x000f280000300a00 */
[----:B------:R-:W2:Y:S01]  /*163e0*/  LDL.LU.64 R4, [R1+0x868] ;  /* 0x0008680001047983 */ /* 0x000ea20000300a00 */
[----:B------:R-:W-:Y:S02]  /*163f0*/  F2FP.F16.E4M3.UNPACK_B R10, R10 ;  /* 0x0000000aff0a723e */ /* 0x000fe400020006ff */
[----:B------:R-:W-:Y:S02]  /*16400*/  F2FP.F16.E4M3.UNPACK_B R9, R9 ;  /* 0x00000009ff09723e */ /* 0x000fe400020006ff */
[----:B------:R-:W-:-:S13]  /*16410*/  F2FP.F16.E4M3.UNPACK_B R11, R11 ;  /* 0x0000000bff0b723e */ /* 0x000fda00020006ff */
[----:B------:R0:W-:Y:S04]  /*16420*/  STL.64 [R1+0x100], R12 ;  /* 0x0001000c01007387 */ /* 0x0001e80000100a00 */
[----:B------:R1:W-:Y:S04]  /*16430*/  STL.64 [R1+0x108], R14 ;  /* 0x0001080e01007387 */ /* 0x0003e80000100a00 */
[----:B0-----:R-:W5:Y:S04]  /*16440*/  LDL.LU R12, [R1+0x690] ;  /* 0x00069000010c7983 */ /* 0x001f680000300800 */
[----:B-1----:R-:W5:Y:S04]  /*16450*/  LDL.LU R14, [R1+0x698] ;  /* 0x00069800010e7983 */ /* 0x002f680000300800 */
[----:B------:R-:W5:Y:S04]  /*16460*/  LDL.LU R13, [R1+0x6a0] ;  /* 0x0006a000010d7983 */ /* 0x000f680000300800 */
[----:B------:R-:W3:Y:S01]  /*16470*/  LDL.LU R15, [R1+0x69c] ;  /* 0x00069c00010f7983 */ /* 0x000ee20000300800 */
[----:B--2---:R-:W-:-:S15]  /*16480*/  HMMA.16816.F32 R16, R8, R4, R16 ;  /* 0x000000040810723c */ /* 0x004fde0000001810 */
[----:B------:R-:W-:-:S08]  /*16490*/  NOP ;  /* 0x0000000000007918 */ /* 0x000fd00000000000 */
[----:B------:R-:W-:Y:S04]  /*164a0*/  STL.64 [R1+0xd0], R16 ;  /* 0x0000d01001007387 */ /* 0x000fe80000100a00 */
[----:B------:R0:W-:Y:S04]  /*164b0*/  STL.64 [R1+0xd8], R18 ;  /* 0x0000d81201007387 */ /* 0x0001e80000100a00 */
[----:B0-----:R-:W4:Y:S04]  /*164c0*/  LDL.LU.64 R18, [R1+0x860] ;  /* 0x0008600001127983 */ /* 0x001f280000300a00 */
[----:B------:R-:W4:Y:S04]  /*164d0*/  LDL.LU.64 R16, [R1+0x858] ;  /* 0x0008580001107983 */ /* 0x000f280000300a00 */
[----:B------:R-:W3:Y:S04]  /*164e0*/  LDL.LU R4, [R1+0x6ac] ;  /* 0x0006ac0001047983 */ /* 0x000ee80000300800 */
[----:B------:R-:W2:Y:S01]  /*164f0*/  LDL.LU R5, [R1+0x158] ;  /* 0x0001580001057983 */ /* 0x000ea20000300800 */
[----:B----4-:R-:W-:-:S15]  /*16500*/  HMMA.16816.F32 R16, R8, R6, R16 ;  /* 0x000000060810723c */ /* 0x010fde0000001810 */
[----:B------:R-:W-:-:S08]  /*16510*/  NOP ;  /* 0x0000000000007918 */ /* 0x000fd00000000000 */
[----:B------:R-:W-:Y:S04]  /*16520*/  STL.64 [R1+0xc0], R16 ;  /* 0x0000c01001007387 */ /* 0x000fe80000100a00 */
[----:B------:R0:W-:Y:S04]  /*16530*/  STL.64 [R1+0xc8], R18 ;  /* 0x0000c81201007387 */ /* 0x0001e80000100a00 */
[----:B0-----:R-:W4:Y:S04]  /*16540*/  LDL.LU.64 R18, [R1+0x850] ;  /* 0x0008500001127983 */ /* 0x001f280000300a00 */
[----:B------:R-:W4:Y:S04]  /*16550*/  LDL.LU.64 R16, [R1+0x848] ;  /* 0x0008480001107983 */ /* 0x000f280000300a00 */
[----:B------:R-:W5:Y:S04]  /*16560*/  LDL.LU R6, [R1+0x6a8] ;  /* 0x0006a80001067983 */ /* 0x000f680000300800 */
[----:B------:R-:W2:Y:S01]  /*16570*/  LDL.LU R7, [R1+0x6a4] ;  /* 0x0006a40001077983 */ /* 0x000ea20000300800 */
[----:B----4-:R-:W-:-:S15]  /*16580*/  HMMA.16816.F32 R16, R8, R20, R16 ;  /* 0x000000140810723c */ /* 0x010fde0000001810 */
[----:B------:R-:W-:-:S08]  /*16590*/  NOP ;  /* 0x0000000000007918 */ /* 0x000fd00000000000 */
[----:B------:R-:W-:Y:S04]  /*165a0*/  STL.64 [R1+0x90], R16 ;  /* 0x0000901001007387 */ /* 0x000fe80000100a00 */
[----:B------:R0:W-:Y:S04]  /*165b0*/  STL.64 [R1+0x98], R18 ;  /* 0x0000981201007387 */ /* 0x0001e80000100a00 */
[----:B0-----:R-:W4:Y:S04]  /*165c0*/  LDL.LU.64 R18, [R1+0x840] ;  /* 0x0008400001127983 */ /* 0x001f280000300a00 */
[----:B------:R-:W4:Y:S02]  /*165d0*/  LDL.LU.64 R16, [R1+0x838] ;  /* 0x0008380001107983 */ /* 0x000f240000300a00 */
[----:B----4-:R-:W-:Y:S02]  /*165e0*/  HMMA.16816.F32 R20, R8, R22, R16 ;  /* 0x000000160814723c */ /* 0x010fe40000001810 */
[----:B------:R-:W4:Y:S04]  /*165f0*/  LDL.LU.64 R18, [R1+0x830] ;  /* 0x0008300001127983 */ /* 0x000f280000300a00 */
[----:B------:R-:W4:-:S15]  /*16600*/  LDL.LU.64 R16, [R1+0x828] ;  /* 0x0008280001107983 */ /* 0x000f1e0000300a00 */
[----:B------:R-:W-:-:S02]  /*16610*/  NOP ;  /* 0x0000000000007918 */ /* 0x000fc40000000000 */
[----:B------:R-:W-:Y:S04]  /*16620*/  STL.64 [R1+0x70], R20 ;  /* 0x0000701401007387 */ /* 0x000fe80000100a00 */
[----:B------:R0:W-:Y:S01]  /*16630*/  STL.64 [R1+0x78], R22 ;  /* 0x0000781601007387 */ /* 0x0001e20000100a00 */
[----:B----4-:R-:W-:-:S15]  /*16640*/  HMMA.16816.F32 R16, R8, R24, R16 ;  /* 0x000000180810723c */ /* 0x010fde0000001810 */
[----:B------:R-:W-:-:S09]  /*16650*/  NOP ;  /* 0x0000000000007918 */ /* 0x000fd20000000000 */
[----:B0-----:R-:W-:Y:S02]  /*16660*/  IMAD.MOV.U32 R22, RZ, RZ, R19 ;  /* 0x000000ffff167224 */ /* 0x001fe400078e0013 */
[----:B------:R-:W-:Y:S02]  /*16670*/  IMAD.MOV.U32 R23, RZ, RZ, R18 ;  /* 0x000000ffff177224 */ /* 0x000fe400078e0012 */
[----:B------:R-:W-:Y:S01]  /*16680*/  IMAD.MOV.U32 R25, RZ, RZ, R16 ;  /* 0x000000ffff197224 */ /* 0x000fe200078e0010 */
[----:B------:R-:W4:Y:S01]  /*16690*/  LDL.LU.64 R18, [R1+0x820] ;  /* 0x0008200001127983 */ /* 0x000f220000300a00 */
[----:B------:R-:W-:-:S03]  /*166a0*/  IMAD.MOV.U32 R24, RZ, RZ, R17 ;  /* 0x000000ffff187224 */ /* 0x000fc600078e0011 */
[----:B------:R-:W4:Y:S04]  /*166b0*/  LDL.LU.64 R16, [R1+0x818] ;  /* 0x0008180001107983 */ /* 0x000f280000300a00 */
[----:B------:R0:W-:Y:S04]  /*166c0*/  STL [R1+0x7a8], R22 ;  /* 0x0007a81601007387 */ /* 0x0001e80000100800 */
[----:B------:R1:W-:Y:S04]  /*166d0*/  STL [R1+0x7a4], R23 ;  /* 0x0007a41701007387 */ /* 0x0003e80000100800 */
[----:B------:R-:W4:Y:S04]  /*166e0*/  LDL.LU R20, [R1+0x20] ;  /* 0x0000200001147983 */ /* 0x000f280000300800 */
[----:B------:R-:W4:Y:S04]  /*166f0*/  LDL.LU R21, [R1+0x24] ;  /* 0x0000240001157983 */ /* 0x000f280000300800 */
[----:B0-----:R-:W4:Y:S04]  /*16700*/  LDL.LU R22, [R1+0x28] ;  /* 0x0000280001167983 */ /* 0x001f280000300800 */
[----:B-1----:R-:W4:Y:S04]  /*16710*/  LDL.LU R23, [R1+0x2c] ;  /* 0x00002c0001177983 */ /* 0x002f280000300800 */
[----:B------:R0:W-:Y:S01]  /*16720*/  STL [R1+0x7a0], R24 ;  /* 0x0007a01801007387 */ /* 0x0001e20000100800 */
[----:B---3--:R-:W-:Y:S01]  /*16730*/  IMAD R15, R15, 0x100, R4 ;  /* 0x000001000f0f7824 */ /* 0x008fe200078e0204 */
[----:B------:R-:W-:-:S02]  /*16740*/  F2FP.F16.E4M3.UNPACK_B R0, R0.H1 ;  /* 0x00000000ff00723e */ /* 0x000fc400030006ff */
[----:B0-----:R-:W3:Y:S04]  /*16750*/  LDL.LU R24, [R1+0x694] ;  /* 0x0006940001187983 */ /* 0x001ee80000300800 */
[----:B------:R-:W-:Y:S01]  /*16760*/  STL [R1+0x79c], R25 ;  /* 0x00079c1901007387 */ /* 0x000fe20000100800 */
[----:B-----5:R-:W-:Y:S02]  /*16770*/  IMAD R14, R14, 0x100, R6 ;  /* 0x000001000e0e7824 */ /* 0x020fe400078e0206 */
[----:B--2---:R-:W-:Y:S01]  /*16780*/  IMAD R13, R13, 0x100, R7 ;  /* 0x000001000d0d7824 */ /* 0x004fe200078e0207 */
[----:B----4-:R-:W-:-:S15]  /*16790*/  HMMA.16816.F32 R20, R8, R26, R20 ;  /* 0x0000001a0814723c */ /* 0x010fde0000001814 */
[----:B------:R-:W-:-:S09]  /*167a0*/  NOP ;  /* 0x0000000000007918 */ /* 0x000fd20000000000 */
[----:B------:R-:W-:Y:S01]  /*167b0*/  IMAD.MOV.U32 R27, RZ, RZ, R22 ;  /* 0x000000ffff1b7224 */ /* 0x000fe200078e0016 */
[----:B------:R0:W-:Y:S04]  /*167c0*/  STL.64 [R1+0x30], R20 ;  /* 0x0000301401007387 */ /* 0x0001e80000100a00 */
[----:B------:R1:W-:Y:S04]  /*167d0*/  STL [R1+0x7c0], R27 ;  /* 0x0007c01b01007387 */ /* 0x0003e80000100800 */
[----:B------:R-:W2:Y:S01]  /*167e0*/  LDL.LU R4, [R1+0x178] ;  /* 0x0001780001047983 */ /* 0x000ea20000300800 */
[----:B0-----:R-:W-:-:S03]  /*167f0*/  F2FP.F16.E4M3.UNPACK_B R20, R5.H1 ;  /* 0x00000005ff14723e */ /* 0x001fc600030006ff */
[----:B------:R-:W2:Y:S04]  /*16800*/  LDL.LU R5, [R1+0x17c] ;  /* 0x00017c0001057983 */ /* 0x000ea80000300800 */
[----:B------:R-:W-:Y:S04]  /*16810*/  STL [R1+0x20], R20 ;  /* 0x0000201401007387 */ /* 0x000fe80000100800 */
[----:B-1----:R-:W4:Y:S04]  /*16820*/  LDL.LU R27, [R1+0x6b4] ;  /* 0x0006b400011b7983 */ /* 0x002f280000300800 */
[----:B------:R-:W-:Y:S04]  /*16830*/  STL [R1+0x24], R0 ;  /* 0x0000240001007387 */ /* 0x000fe80000100800 */
[----:B------:R-:W5:Y:S04]  /*16840*/  LDL.LU R6, [R1+0x188] ;  /* 0x0001880001067983 */ /* 0x000f680000300800 */
[----:B------:R-:W5:Y:S01]  /*16850*/  LDL.LU R7, [R1+0x18c] ;  /* 0x00018c0001077983 */ /* 0x000f620000300800 */
[----:B------:R-:W-:-:S02]  /*16860*/  IMAD.MOV.U32 R26, RZ, RZ, R23 ;  /* 0x000000ffff1a7224 */ /* 0x000fc400078e0017 */
[----:B---3--:R-:W-:Y:S01]  /*16870*/  IMAD R12, R12, 0x100, R24 ;  /* 0x000001000c0c7824 */ /* 0x008fe200078e0218 */
[----:B-----5:R0:W-:Y:S04]  /*16880*/  STL.64 [R1+0x7e0], R6 ;  /* 0x0007e00601007387 */ /* 0x0201e80000100a00 */
[----:B--2---:R-:W-:Y:S04]  /*16890*/  STL.64 [R1+0x7d8], R4 ;  /* 0x0007d80401007387 */ /* 0x004fe80000100a00 */
[----:B------:R-:W2:Y:S01]  /*168a0*/  LDL.LU R22, [R1+0x6c8] ;  /* 0x0006c80001167983 */ /* 0x000ea20000300800 */
[----:B0-----:R-:W-:-:S03]  /*168b0*/  IMAD.MOV.U32 R7, RZ, RZ, R0 ;  /* 0x000000ffff077224 */ /* 0x001fc600078e0000 */
[----:B------:R-:W3:Y:S01]  /*168c0*/  LDL.LU R0, [R1+0x6b8] ;  /* 0x0006b80001007983 */ /* 0x000ee20000300800 */
[----:B------:R-:W-:-:S03]  /*168d0*/  IMAD.MOV.U32 R6, RZ, RZ, R20 ;  /* 0x000000ffff067224 */ /* 0x000fc600078e0014 */
[----:B------:R-:W2:Y:S04]  /*168e0*/  LDL.LU R23, [R1+0x6c4] ;  /* 0x0006c40001177983 */ /* 0x000ea80000300800 */
[----:B------:R-:W5:Y:S04]  /*168f0*/  LDL.LU R24, [R1+0x6cc] ;  /* 0x0006cc0001187983 */ /* 0x000f680000300800 */
[----:B------:R-:W4:Y:S04]  /*16900*/  LDL.LU R20, [R1+0x198] ;  /* 0x0001980001147983 */ /* 0x000f280000300800 */
[----:B------:R-:W4:Y:S04]  /*16910*/  LDL.LU R21, [R1+0x19c] ;  /* 0x00019c0001157983 */ /* 0x000f280000300800 */
[----:B--2---:R-:W-:Y:S04]  /*16920*/  STL.64 [R1+0x7b8], R22 ;  /* 0x0007b81601007387 */ /* 0x004fe80000100a00 */
[----:B----4-:R0:W-:Y:S04]  /*16930*/  STL.64 [R1+0x7b0], R20 ;  /* 0x0007b01401007387 */ /* 0x0101e80000100a00 */
[----:B0-----:R-:W2:Y:S04]  /*16940*/  LDL.LU R20, [R1+0x80] ;  /* 0x0000800001147983 */ /* 0x001ea80000300800 */
[----:B------:R-:W2:Y:S04]  /*16950*/  LDL.LU R21, [R1+0x84] ;  /* 0x0000840001157983 */ /* 0x000ea80000300800 */
[----:B------:R-:W4:Y:S04]  /*16960*/  LDL.LU R22, [R1+0x88] ;  /* 0x0000880001167983 */ /* 0x000f280000300800 */
[----:B------:R-:W4:Y:S04]  /*16970*/  LDL.LU R23, [R1+0x8c] ;  /* 0x00008c0001177983 */ /* 0x000f280000300800 */
[----:B------:R-:W3:Y:S04]  /*16980*/  LDL.LU R4, [R1+0x168] ;  /* 0x0001680001047983 */ /* 0x000ee80000300800 */
[----:B------:R-:W3:Y:S04]  /*16990*/  LDL.LU R5, [R1+0x16c] ;  /* 0x00016c0001057983 */ /* 0x000ee80000300800 */
[----:B------:R-:W-:Y:S04]  /*169a0*/  STL.64 [R1+0x800], R6 ;  /* 0x0008000601007387 */ /* 0x000fe80000100a00 */
[----:B---3--:R0:W-:Y:S04]  /*169b0*/  STL.64 [R1+0x7f8], R4 ;  /* 0x0007f80401007387 */ /* 0x0081e80000100a00 */
[----:B0-----:R-:W3:Y:S04]  /*169c0*/  LDL.LU R4, [R1+0x10] ;  /* 0x0000100001047983 */ /* 0x001ee80000300800 */
[----:B------:R-:W3:Y:S04]  /*169d0*/  LDL.LU R5, [R1+0x14] ;  /* 0x0000140001057983 */ /* 0x000ee80000300800 */
[----:B------:R-:W3:Y:S04]  /*169e0*/  LDL.LU R6, [R1+0x18] ;  /* 0x0000180001067983 */ /* 0x000ee80000300800 */
[----:B------:R-:W3:Y:S04]  /*169f0*/  LDL.LU R7, [R1+0x1c] ;  /* 0x00001c0001077983 */ /* 0x000ee80000300800 */
[----:B----4-:R0:W-:Y:S04]  /*16a00*/  STL.64 [R1+0x7d0], R22 ;  /* 0x0007d01601007387 */ /* 0x0101e80000100a00 */
[----:B--2---:R1:W-:Y:S01]  /*16a10*/  STL.64 [R1+0x7c8], R20 ;  /* 0x0007c81401007387 */ /* 0x0043e20000100a00 */
[----:B0-----:R-:W-:-:S02]  /*16a20*/  IMAD.MOV.U32 R22, RZ, RZ, R18 ;  /* 0x000000ffff167224 */ /* 0x001fc400078e0012 */
[----:B-1----:R-:W-:Y:S02]  /*16a30*/  IMAD.MOV.U32 R20, RZ, RZ, R16 ;  /* 0x000000ffff147224 */ /* 0x002fe400078e0010 */
[----:B------:R-:W2:Y:S01]  /*16a40*/  LDL.LU R16, [R1+0x814] ;  /* 0x0008140001107983 */ /* 0x000ea20000300800 */
[----:B------:R-:W-:Y:S02]  /*16a50*/  IMAD.MOV.U32 R21, RZ, RZ, R17 ;  /* 0x000000ffff157224 */ /* 0x000fe400078e0011 */
[----:B------:R-:W-:Y:S01]  /*16a60*/  IMAD.MOV.U32 R23, RZ, RZ, R19 ;  /* 0x000000ffff177224 */ /* 0x000fe200078e0013 */
[----:B------:R-:W2:Y:S04]  /*16a70*/  LDL.LU R17, [R1+0x810] ;  /* 0x0008100001117983 */ /* 0x000ea80000300800 */
[----:B------:R-:W2:Y:S04]  /*16a80*/  LDL.LU R18, [R1+0x80c] ;  /* 0x00080c0001127983 */ /* 0x000ea80000300800 */
[----:B------:R-:W2:Y:S04]  /*16a90*/  LDL.LU R19, [R1+0x808] ;  /* 0x0008080001137983 */ /* 0x000ea80000300800 */
[----:B------:R-:W-:Y:S04]  /*16aa0*/  STL.64 [R1+0x7f0], R22 ;  /* 0x0007f01601007387 */ /* 0x000fe80000100a00 */
[----:B------:R0:W-:Y:S04]  /*16ab0*/  STL.64 [R1+0x7e8], R20 ;  /* 0x0007e81401007387 */ /* 0x0001e80000100a00 */
[----:B0-----:R-:W4:Y:S04]  /*16ac0*/  LDL.LU R20, [R1+0x40] ;  /* 0x0000400001147983 */ /* 0x001f280000300800 */
[----:B------:R-:W4:Y:S04]  /*16ad0*/  LDL.LU R21, [R1+0x44] ;  /* 0x0000440001157983 */ /* 0x000f280000300800 */
[----:B------:R-:W4:Y:S04]  /*16ae0*/  LDL.LU R22, [R1+0x48] ;  /* 0x0000480001167983 */ /* 0x000f280000300800 */
[----:B------:R-:W4:Y:S01]  /*16af0*/  LDL.LU R23, [R1+0x4c] ;  /* 0x00004c0001177983 */ /* 0x000f220000300800 */
[C---:B--2---:R-:W-:Y:S06]  /*16b00*/  HMMA.16816.F32 R16, R8.reuse, R28, R16 ;  /* 0x0000001c0810723c */ /* 0x044fec0000001810 */
[----:B---3--:R-:W-:-:S15]  /*16b10*/  HMMA.16816.F32 R8, R8, R2, R4 ;  /* 0x000000020808723c */ /* 0x008fde0000001804 */
[----:B------:R-:W-:-:S03]  /*16b20*/  NOP ;  /* 0x0000000000007918 */ /* 0x000fc60000000000 */
[----:B------:R-:W-:Y:S02]  /*16b30*/  IMAD.MOV.U32 R25, RZ, RZ, R16 ;  /* 0x000000ffff197224 */ /* 0x000fe400078e0010 */
[----:B------:R-:W-:Y:S01]  /*16b40*/  IMAD.MOV.U32 R29, RZ, RZ, R17 ;  /* 0x000000ffff1d7224 */ /* 0x000fe200078e0011 */
[----:B------:R-:W2:Y:S01]  /*16b50*/  LDL.LU R16, [R1+0x6b0] ;  /* 0x0006b00001107983 */ /* 0x000ea20000300800 */
[----:B------:R-:W-:Y:S02]  /*16b60*/  IMAD.MOV.U32 R28, RZ, RZ, R18 ;  /* 0x000000ffff1c7224 */ /* 0x000fe400078e0012 */
[----:B------:R-:W-:Y:S01]  /*16b70*/  IMAD.MOV.U32 R18, RZ, RZ, R19 ;  /* 0x000000ffff127224 */ /* 0x000fe200078e0013 */
[----:B------:R-:W3:Y:S04]  /*16b80*/  LDL.LU R17, [R1+0x6c0] ;  /* 0x0006c00001117983 */ /* 0x000ee80000300800 */
[----:B------:R-:W5:Y:S04]  /*16b90*/  LDL.LU R19, [R1+0x6bc] ;  /* 0x0006bc0001137983 */ /* 0x000f680000300800 */
[----:B------:R-:W4:Y:S04]  /*16ba0*/  LDL.LU.64 R6, [R1+0x800] ;  /* 0x0008000001067983 */ /* 0x000f280000300a00 */
[----:B------:R-:W2:Y:S01]  /*16bb0*/  LDL.LU.64 R4, [R1+0x7f8] ;  /* 0x0007f80001047983 */ /* 0x000ea20000300a00 */
[----:B------:R-:W-:-:S02]  /*16bc0*/  F2FP.F16.E4M3.UNPACK_B R12, R12 ;  /* 0x0000000cff0c723e */ /* 0x000fc400020006ff */
[----:B------:R-:W-:Y:S02]  /*16bd0*/  F2FP.F16.E4M3.UNPACK_B R14, R14 ;  /* 0x0000000eff0e723e */ /* 0x000fe400020006ff */
[----:B------:R-:W-:Y:S02]  /*16be0*/  F2FP.F16.E4M3.UNPACK_B R13, R13 ;  /* 0x0000000dff0d723e */ /* 0x000fe400020006ff */
[----:B------:R-:W-:Y:S01]  /*16bf0*/  F2FP.F16.E4M3.UNPACK_B R15, R15 ;  /* 0x0000000fff0f723e */ /* 0x000fe200020006ff */
[----:B------:R-:W-:Y:S04]  /*16c00*/  STL.64 [R1+0x6f8], R10 ;  /* 0x0006f80a01007387 */ /* 0x000fe80000100a00 */
[----:B------:R0:W-:Y:S04]  /*16c10*/  STL.64 [R1+0x6f0], R8 ;  /* 0x0006f00801007387 */ /* 0x0001e80000100a00 */
[----:B0-----:R-:W3:Y:S04]  /*16c20*/  LDL.LU R8, [R1+0xa0] ;  /* 0x0000a00001087983 */ /* 0x001ee80000300800 */
[----:B------:R-:W3:Y:S04]  /*16c30*/  LDL.LU R9, [R1+0xa4] ;  /* 0x0000a40001097983 */ /* 0x000ee80000300800 */
[----:B------:R-:W3:Y:S04]  /*16c40*/  LDL.LU R10, [R1+0xa8] ;  /* 0x0000a800010a7983 */ /* 0x000ee80000300800 */
[----:B------:R-:W3:Y:S01]  /*16c50*/  LDL.LU R11, [R1+0xac] ;  /* 0x0000ac00010b7983 */ /* 0x000ee20000300800 */
[----:B--2---:R-:W-:-:S02]  /*16c60*/  F2FP.F16.E4M3.UNPACK_B R2, R4.H1 ;  /* 0x00000004ff02723e */ /* 0x004fc400030006ff */
[----:B------:R-:W-:Y:S02]  /*16c70*/  F2FP.F16.E4M3.UNPACK_B R3, R5.H1 ;  /* 0x00000005ff03723e */ /* 0x000fe400030006ff */
[----:B----4-:R-:W-:Y:S01]  /*16c80*/  HMMA.16816.F32 R4, R12, R6, R20 ;  /* 0x000000060c04723c */ /* 0x010fe20000001814 */
[----:B------:R-:W2:Y:S04]  /*16c90*/  LDL.LU.64 R22, [R1+0x7f0] ;  /* 0x0007f00001167983 */ /* 0x000ea80000300a00 */
[----:B------:R-:W2:-:S15]  /*16ca0*/  LDL.LU.64 R20, [R1+0x7e8] ;  /* 0x0007e80001147983 */ /* 0x000e9e0000300a00 */
[----:B------:R-:W-:-:S03]  /*16cb0*/  NOP ;  /* 0x0000000000007918 */ /* 0x000fc60000000000 */
[----:B------:R-:W-:Y:S04]  /*16cc0*/  STL.64 [R1+0xb0], R4 ;  /* 0x0000b00401007387 */ /* 0x000fe80000100a00 */
[----:B------:R0:W-:Y:S04]  /*16cd0*/  STL.64 [R1+0xb8], R6 ;  /* 0x0000b80601007387 */ /* 0x0001e80000100a00 */
[----:B0-----:R-:W4:Y:S04]  /*16ce0*/  LDL.LU.64 R6, [R1+0x7e0] ;  /* 0x0007e00001067983 */ /* 0x001f280000300a00 */
[----:B------:R-:W5:Y:S01]  /*16cf0*/  LDL.LU.64 R4, [R1+0x7d8] ;  /* 0x0007d80001047983 */ /* 0x000f620000300a00 */
[----:B--2---:R-:W-:-:S15]  /*16d00*/  HMMA.16816.F32 R20, R12, R2, R20 ;  /* 0x000000020c14723c */ /* 0x004fde0000001814 */
[----:B------:R-:W-:-:S08]  /*16d10*/  NOP ;  /* 0x0000000000007918 */ /* 0x000fd00000000000 */
[----:B------:R-:W-:Y:S04]  /*16d20*/  STL.64 [R1+0xf0], R20 ;  /* 0x0000f01401007387 */ /* 0x000fe80000100a00 */
[----:B------:R0:W-:Y:S04]  /*16d30*/  STL.64 [R1+0xf8], R22 ;  /* 0x0000f81601007387 */ /* 0x0001e80000100a00 */
[----:B0-----:R-:W2:Y:S04]  /*16d40*/  LDL.LU.64 R22, [R1+0x7d0] ;  /* 0x0007d00001167983 */ /* 0x001ea80000300a00 */
[----:B------:R-:W2:Y:S01]  /*16d50*/  LDL.LU.64 R20, [R1+0x7c8] ;  /* 0x0007c80001147983 */ /* 0x000ea20000300a00 */
[----:B-----5:R-:W-:-:S02]  /*16d60*/  F2FP.F16.E4M3.UNPACK_B R4, R4.H1 ;  /* 0x00000004ff04723e */ /* 0x020fc400030006ff */
[----:B------:R-:W-:Y:S01]  /*16d70*/  F2FP.F16.E4M3.UNPACK_B R5, R5.H1 ;  /* 0x00000005ff05723e */ /* 0x000fe200030006ff */
[----:B------:R-:W-:Y:S02]  /*16d80*/  IMAD R16, R16, 0x100, R27 ;  /* 0x0000010010107824 */ /* 0x000fe400078e021b */
[----:B------:R-:W5:Y:S04]  /*16d90*/  LDL.LU R27, [R1+0x7c0] ;  /* 0x0007c000011b7983 */ /* 0x000f680000300800 */
[----:B--2---:R-:W-:-:S15]  /*16da0*/  HMMA.16816.F32 R20, R12, R4, R20 ;  /* 0x000000040c14723c */ /* 0x004fde0000001814 */
[----:B------:R-:W-:-:S08]  /*16db0*/  NOP ;  /* 0x0000000000007918 */ /* 0x000fd00000000000 */
[----:B------:R-:W-:Y:S04]  /*16dc0*/  STL.64 [R1+0x140], R20 ;  /* 0x0001401401007387 */ /* 0x000fe80000100a00 */
[----:B------:R0:W-:Y:S04]  /*16dd0*/  STL.64 [R1+0x148], R22 ;  /* 0x0001481601007387 */ /* 0x0001e80000100a00 */
[----:B0-----:R-:W2:Y:S01]  /*16de0*/  LDL.LU.64 R22, [R1+0x7b8] ;  /* 0x0007b80001167983 */ /* 0x001ea20000300a00 */
[----:B----4-:R-:W-:Y:S02]  /*16df0*/  F2FP.F16.E4M3.UNPACK_B R6, R6.H1 ;  /* 0x00000006ff06723e */ /* 0x010fe400030006ff */
[----:B------:R-:W-:Y:S01]  /*16e00*/  F2FP.F16.E4M3.UNPACK_B R7, R7.H1 ;  /* 0x00000007ff07723e */ /* 0x000fe200030006ff */
[----:B------:R-:W-:Y:S01]  /*16e10*/  IMAD R19, R19, 0x100, R24 ;  /* 0x0000010013137824 */ /* 0x000fe200078e0218 */
[----:B------:R-:W4:Y:S05]  /*16e20*/  LDL.LU.64 R20, [R1+0x7b0] ;  /* 0x0007b00001147983 */ /* 0x000f2a0000300a00 */
[----:B---3--:R-:W-:Y:S01]  /*16e30*/  HMMA.16816.F32 R8, R12, R6, R8 ;  /* 0x000000060c08723c */ /* 0x008fe20000001808 */
[----:B--2---:R-:W-:-:S02]  /*16e40*/  IMAD R0, R0, 0x100, R22 ;  /* 0x0000010000007824 */ /* 0x004fc400078e0216 */
[----:B------:R-:W-:Y:S01]  /*16e50*/  IMAD R17, R17, 0x100, R23 ;  /* 0x0000010011117824 */ /* 0x000fe200078e0217 */
[----:B------:R-:W2:Y:S04]  /*16e60*/  LDL.LU R22, [R1+0x7a8] ;  /* 0x0007a80001167983 */ /* 0x000ea80000300800 */
[----:B------:R-:W3:Y:S04]  /*16e70*/  LDL.LU R23, [R1+0x7a4] ;  /* 0x0007a40001177983 */ /* 0x000ee80000300800 */
[----:B------:R-:W3:Y:S04]  /*16e80*/  LDL.LU R24, [R1+0x7a0] ;  /* 0x0007a00001187983 */ /* 0x000ee80000300800 */
[----:B------:R-:W-:Y:S04]  /*16e90*/  STL [R1+0x798], R19 ;  /* 0x0007981301007387 */ /* 0x000fe80000100800 */
[----:B------:R-:W-:Y:S04]  /*16ea0*/  STL.64 [R1+0x790], R16 ;  /* 0x0007901001007387 */ /* 0x000fe80000100a00 */
[----:B------:R-:W-:Y:S04]  /*16eb0*/  STL.64 [R1+0x748], R6 ;  /* 0x0007480601007387 */ /* 0x000fe80000100a00 */
[----:B------:R-:W-:Y:S04]  /*16ec0*/  STL.64 [R1+0x740], R4 ;  /* 0x0007400401007387 */ /* 0x000fe80000100a00 */
[----:B------:R0:W-:Y:S04]  /*16ed0*/  STL.64 [R1+0x1d0], R8 ;  /* 0x0001d00801007387 */ /* 0x0001e80000100a00 */
[----:B------:R1:W-:Y:S01]  /*16ee0*/  STL.64 [R1+0x1d8], R10 ;  /* 0x0001d80a01007387 */ /* 0x0003e20000100a00 */
[----:B0-----:R-:W-:-:S02]  /*16ef0*/  IMAD.MOV.U32 R8, RZ, RZ, R25 ;  /* 0x000000ffff087224 */ /* 0x001fc400078e0019 */
[----:B------:R-:W-:Y:S01]  /*16f00*/  IMAD.MOV.U32 R9, RZ, RZ, R29 ;  /* 0x000000ffff097224 */ /* 0x000fe200078e001d */
[----:B------:R-:W3:Y:S01]  /*16f10*/  LDL.LU R25, [R1+0x79c] ;  /* 0x00079c0001197983 */ /* 0x000ee20000300800 */
[----:B-1----:R-:W-:Y:S02]  /*16f20*/  IMAD.MOV.U32 R10, RZ, RZ, R28 ;  /* 0x000000ffff0a7224 */ /* 0x002fe400078e001c */
[----:B------:R-:W-:Y:S01]  /*16f30*/  IMAD.MOV.U32 R11, RZ, RZ, R18 ;  /* 0x000000ffff0b7224 */ /* 0x000fe200078e0012 */
[----:B----4-:R-:W-:Y:S01]  /*16f40*/  F2FP.F16.E4M3.UNPACK_B R20, R20.H1 ;  /* 0x00000014ff14723e */ /* 0x010fe200030006ff */
[----:B------:R-:W0:Y:S03]  /*16f50*/  LDC R28, c[0x0][0x238] ;  /* 0x00008e00ff1c7b82 */ /* 0x000e260000000800 */
[----:B------:R-:W-:Y:S04]  /*16f60*/  STL.64 [R1+0x708], R10 ;  /* 0x0007080a01007387 */ /* 0x000fe80000100a00 */
[----:B------:R1:W-:Y:S04]  /*16f70*/  STL.64 [R1+0x700], R8 ;  /* 0x0007000801007387 */ /* 0x0003e80000100a00 */
[----:B-1----:R-:W4:Y:S04]  /*16f80*/  LDL.LU R8, [R1+0x30] ;  /* 0x0000300001087983 */ /* 0x002f280000300800 */
[----:B------:R-:W4:Y:S01]  /*16f90*/  LDL.LU R9, [R1+0x34] ;  /* 0x0000340001097983 */ /* 0x000f220000300800 */
[----:B-----5:R-:W-:-:S02]  /*16fa0*/  IMAD.MOV.U32 R10, RZ, RZ, R27 ;  /* 0x000000ffff0a7224 */ /* 0x020fc400078e001b */
[----:B------:R-:W-:-:S05]  /*16fb0*/  IMAD.MOV.U32 R11, RZ, RZ, R26 ;  /* 0x000000ffff0b7224 */ /* 0x000fca00078e001a */
[----:B------:R-:W-:Y:S04]  /*16fc0*/  STL.64 [R1+0x718], R10 ;  /* 0x0007180a01007387 */ /* 0x000fe80000100a00 */
[----:B----4-:R-:W-:Y:S04]  /*16fd0*/  STL.64 [R1+0x710], R8 ;  /* 0x0007100801007387 */ /* 0x010fe80000100a00 */
[----:B------:R-:W4:Y:S04]  /*16fe0*/  LDL.LU R4, [R1+0xc0] ;  /* 0x0000c00001047983 */ /* 0x000f280000300800 */
[----:B------:R-:W4:Y:S04]  /*16ff0*/  LDL.LU R5, [R1+0xc4] ;  /* 0x0000c40001057983 */ /* 0x000f280000300800 */
[----:B------:R-:W5:Y:S04]  /*17000*/  LDL.LU R6, [R1+0xc8] ;  /* 0x0000c80001067983 */ /* 0x000f680000300800 */
[----:B------:R-:W5:Y:S04]  /*17010*/  LDL.LU R7, [R1+0xcc] ;  /* 0x0000cc0001077983 */ /* 0x000f680000300800 */
[----:B-----5:R-:W-:Y:S04]  /*17020*/  STL.64 [R1+0x758], R6 ;  /* 0x0007580601007387 */ /* 0x020fe80000100a00 */
[----:B----4-:R1:W-:Y:S04]  /*17030*/  STL.64 [R1+0x750], R4 ;  /* 0x0007500401007387 */ /* 0x0103e80000100a00 */
[----:B-1----:R-:W4:Y:S04]  /*17040*/  LDL.LU R4, [R1+0xd0] ;  /* 0x0000d00001047983 */ /* 0x002f280000300800 */
[----:B------:R-:W4:Y:S04]  /*17050*/  LDL.LU R5, [R1+0xd4] ;  /* 0x0000d40001057983 */ /* 0x000f280000300800 */
[----:B------:R-:W5:Y:S04]  /*17060*/  LDL.LU R6, [R1+0xd8] ;  /* 0x0000d80001067983 */ /* 0x000f680000300800 */
[----:B------:R-:W5:Y:S01]  /*17070*/  LDL.LU R7, [R1+0xdc] ;  /* 0x0000dc0001077983 */ /* 0x000f620000300800 */
[----:B--2---:R-:W-:-:S03]  /*17080*/  IMAD.MOV.U32 R11, RZ, RZ, R22 ;  /* 0x000000ffff0b7224 */ /* 0x004fc600078e0016 */
[----:B-----5:R-:W-:Y:S04]  /*17090*/  STL.64 [R1+0x768], R6 ;  /* 0x0007680601007387 */ /* 0x020fe80000100a00 */
[----:B----4-:R1:W-:Y:S04]  /*170a0*/  STL.64 [R1+0x760], R4 ;  /* 0x0007600401007387 */ /* 0x0103e80000100a00 */
[----:B-1----:R-:W2:Y:S04]  /*170b0*/  LDL.LU R4, [R1+0x100] ;  /* 0x0001000001047983 */ /* 0x002ea80000300800 */
[----:B------:R-:W2:Y:S04]  /*170c0*/  LDL.LU R5, [R1+0x104] ;  /* 0x0001040001057983 */ /* 0x000ea80000300800 */
[----:B------:R-:W4:Y:S04]  /*170d0*/  LDL.LU R6, [R1+0x108] ;  /* 0x0001080001067983 */ /* 0x000f280000300800 */
[----:B------:R-:W4:Y:S04]  /*170e0*/  LDL.LU R7, [R1+0x10c] ;  /* 0x00010c0001077983 */ /* 0x000f280000300800 */
[----:B------:R-:W5:Y:S01]  /*170f0*/  LDL.LU R16, [R1+0xe0] ;  /* 0x0000e00001107983 */ /* 0x000f620000300800 */
[----:B---3--:R-:W-:-:S03]  /*17100*/  IMAD.MOV.U32 R10, RZ, RZ, R23 ;  /* 0x000000ffff0a7224 */ /* 0x008fc600078e0017 */
[----:B------:R-:W5:Y:S01]  /*17110*/  LDL.LU R17, [R1+0xe4] ;  /* 0x0000e40001117983 */ /* 0x000f620000300800 */
[----:B------:R-:W-:-:S03]  /*17120*/  IMAD.MOV.U32 R9, RZ, RZ, R24 ;  /* 0x000000ffff097224 */ /* 0x000fc600078e0018 */
[----:B------:R-:W5:Y:S01]  /*17130*/  LDL.LU R18, [R1+0xe8] ;  /* 0x0000e80001127983 */ /* 0x000f620000300800 */
[----:B------:R-:W-:-:S03]  /*17140*/  IMAD.MOV.U32 R8, RZ, RZ, R25 ;  /* 0x000000ffff087224 */ /* 0x000fc600078e0019 */
[----:B------:R-:W5:Y:S04]  /*17150*/  LDL.LU R19, [R1+0xec] ;  /* 0x0000ec0001137983 */ /* 0x000f680000300800 */
[----:B------:R-:W3:Y:S04]  /*17160*/  LDL.LU R22, [R1+0x1a8] ;  /* 0x0001a80001167983 */ /* 0x000ee80000300800 */
[----:B------:R-:W5:Y:S04]  /*17170*/  LDL.LU R23, [R1+0x1ac] ;  /* 0x0001ac0001177983 */ /* 0x000f680000300800 */
[----:B------:R-:W5:Y:S04]  /*17180*/  LDL.LU R24, [R1+0x1c8] ;  /* 0x0001c80001187983 */ /* 0x000f680000300800 */
[----:B------:R-:W5:Y:S04]  /*17190*/  LDL.LU R25, [R1+0x1cc] ;  /* 0x0001cc0001197983 */ /* 0x000f680000300800 */
[----:B------:R-:W5:Y:S04]  /*171a0*/  LDL.LU R26, [R1+0x1b8] ;  /* 0x0001b800011a7983 */ /* 0x000f680000300800 */
[----:B------:R-:W5:Y:S04]  /*171b0*/  LDL.LU R27, [R1+0x1bc] ;  /* 0x0001bc00011b7983 */ /* 0x000f680000300800 */
[----:B----4-:R-:W-:Y:S04]  /*171c0*/  STL.64 [R1+0x778], R6 ;  /* 0x0007780601007387 */ /* 0x010fe80000100a00 */
[----:B--2---:R1:W-:Y:S04]  /*171d0*/  STL.64 [R1+0x770], R4 ;  /* 0x0007700401007387 */ /* 0x0043e80000100a00 */
[----:B-1----:R-:W2:Y:S04]  /*171e0*/  LDL.LU R4, [R1+0x120] ;  /* 0x0001200001047983 */ /* 0x002ea80000300800 */
[----:B------:R-:W2:Y:S04]  /*171f0*/  LDL.LU R5, [R1+0x124] ;  /* 0x0001240001057983 */ /* 0x000ea80000300800 */
[----:B------:R-:W4:Y:S04]  /*17200*/  LDL.LU R6, [R1+0x128] ;  /* 0x0001280001067983 */ /* 0x000f280000300800 */
[----:B------:R-:W4:Y:S01]  /*17210*/  LDL.LU R7, [R1+0x12c] ;  /* 0x00012c0001077983 */ /* 0x000f220000300800 */
[----:B------:R-:W-:-:S03]  /*17220*/  F2FP.F16.E4M3.UNPACK_B R21, R21.H1 ;  /* 0x00000015ff15723e */ /* 0x000fc600030006ff */
[----:B----4-:R-:W-:Y:S04]  /*17230*/  STL.64 [R1+0x788], R6 ;  /* 0x0007880601007387 */ /* 0x010fe80000100a00 */
[----:B--2---:R1:W-:Y:S04]  /*17240*/  STL.64 [R1+0x780], R4 ;  /* 0x0007800401007387 */ /* 0x0043e80000100a00 */
[----:B-1----:R-:W2:Y:S04]  /*17250*/  LDL.LU R4, [R1+0x130] ;  /* 0x0001300001047983 */ /* 0x002ea80000300800 */
[----:B------:R-:W2:Y:S04]  /*17260*/  LDL.LU R5, [R1+0x134] ;  /* 0x0001340001057983 */ /* 0x000ea80000300800 */
[----:B------:R-:W2:Y:S04]  /*17270*/  LDL.LU R6, [R1+0x138] ;  /* 0x0001380001067983 */ /* 0x000ea80000300800 */
[----:B------:R-:W2:Y:S04]  /*17280*/  LDL.LU R7, [R1+0x13c] ;  /* 0x00013c0001077983 */ /* 0x000ea80000300800 */
[----:B------:R-:W-:Y:S04]  /*17290*/  STL.64 [R1+0x728], R10 ;  /* 0x0007280a01007387 */ /* 0x000fe80000100a00 */
[----:B------:R1:W-:Y:S04]  /*172a0*/  STL.64 [R1+0x720], R8 ;  /* 0x0007200801007387 */ /* 0x0003e80000100a00 */
[----:B-1----:R-:W4:Y:S04]  /*172b0*/  LDL.LU R8, [R1+0x70] ;  /* 0x0000700001087983 */ /* 0x002f280000300800 */
[----:B------:R-:W4:Y:S04]  /*172c0*/  LDL.LU R9, [R1+0x74] ;  /* 0x0000740001097983 */ /* 0x000f280000300800 */
[----:B------:R-:W4:Y:S04]  /*172d0*/  LDL.LU R10, [R1+0x78] ;  /* 0x00007800010a7983 */ /* 0x000f280000300800 */
[----:B------:R-:W4:Y:S01]  /*172e0*/  LDL.LU R11, [R1+0x7c] ;  /* 0x00007c00010b7983 */ /* 0x000f220000300800 */
[----:B---3--:R-:W-:-:S02]  /*172f0*/  F2FP.F16.E4M3.UNPACK_B R22, R22.H1 ;  /* 0x00000016ff16723e */ /* 0x008fc400030006ff */
[----:B-----5:R-:W-:Y:S01]  /*17300*/  F2FP.F16.E4M3.UNPACK_B R23, R23.H1 ;  /* 0x00000017ff17723e */ /* 0x020fe200030006ff */
[C---:B------:R-:W-:Y:S06]  /*17310*/  HMMA.16816.F32 R16, R12.reuse, R20, R16 ;  /* 0x000000140c10723c */ /* 0x040fec0000001810 */
[----:B--2---:R-:W-:Y:S01]  /*17320*/  HMMA.16816.F32 R4, R12, R22, R4 ;  /* 0x000000160c04723c */ /* 0x004fe20000001804 */
[----:B----4-:R-:W-:Y:S04]  /*17330*/  STL.64 [R1+0x738], R10 ;  /* 0x0007380a01007387 */ /* 0x010fe80000100a00 */
[----:B------:R1:W-:Y:S04]  /*17340*/  STL.64 [R1+0x730], R8 ;  /* 0x0007300801007387 */ /* 0x0003e80000100a00 */
[----:B-1----:R-:W2:Y:S04]  /*17350*/  LDL.LU R8, [R1+0x90] ;  /* 0x0000900001087983 */ /* 0x002ea80000300800 */
[----:B------:R-:W2:Y:S04]  /*17360*/  LDL.LU R9, [R1+0x94] ;  /* 0x0000940001097983 */ /* 0x000ea80000300800 */
[----:B------:R-:W2:Y:S04]  /*17370*/  LDL.LU R10, [R1+0x98] ;  /* 0x00009800010a7983 */ /* 0x000ea80000300800 */
[----:B------:R-:W2:Y:S04]  /*17380*/  LDL.LU R11, [R1+0x9c] ;  /* 0x00009c00010b7983 */ /* 0x000ea80000300800 */
[----:B------:R-:W3:Y:S04]  /*17390*/  LDL.LU R29, [R1+0x204] ;  /* 0x00020400011d7983 */ /* 0x000ee80000300800 */
[----:B------:R-:W-:Y:S04]  /*173a0*/  STL.64 [R1+0x1f0], R16 ;  /* 0x0001f01001007387 */ /* 0x000fe80000100a00 */
[----:B------:R1:W-:Y:S04]  /*173b0*/  STL.64 [R1+0x1f8], R18 ;  /* 0x0001f81201007387 */ /* 0x0003e80000100a00 */
[----:B-1----:R-:W4:Y:S04]  /*173c0*/  LDL.LU R19, [R1+0x798] ;  /* 0x0007980001137983 */ /* 0x002f280000300800 */
[----:B------:R-:W5:Y:S04]  /*173d0*/  LDL.LU.64 R16, [R1+0x790] ;  /* 0x0007900001107983 */ /* 0x000f680000300a00 */
[----:B------:R-:W-:Y:S04]  /*173e0*/  STL.64 [R1+0x1e0], R4 ;  /* 0x0001e00401007387 */ /* 0x000fe80000100a00 */
[----:B------:R1:W-:Y:S04]  /*173f0*/  STL.64 [R1+0x1e8], R6 ;  /* 0x0001e80601007387 */ /* 0x0003e80000100a00 */
[----:B-1----:R-:W2:Y:S04]  /*17400*/  LDL.LU.64 R6, [R1+0x788] ;  /* 0x0007880001067983 */ /* 0x002ea80000300a00 */
[----:B------:R-:W2:Y:S01]  /*17410*/  LDL.LU.64 R4, [R1+0x780] ;  /* 0x0007800001047983 */ /* 0x000ea20000300a00 */
[----:B------:R-:W-:-:S02]  /*17420*/  F2FP.F16.E4M3.UNPACK_B R24, R24.H1 ;  /* 0x00000018ff18723e */ /* 0x000fc400030006ff */
[----:B------:R-:W-:-:S07]  /*17430*/  F2FP.F16.E4M3.UNPACK_B R25, R25.H1 ;  /* 0x00000019ff19723e */ /* 0x000fce00030006ff */
[----:B--2---:R-:W-:-:S15]  /*17440*/  HMMA.16816.F32 R4, R12, R24, R4 ;  /* 0x000000180c04723c */ /* 0x004fde0000001804 */
[----:B------:R-:W-:-:S08]  /*17450*/  NOP ;  /* 0x0000000000007918 */ /* 0x000fd00000000000 */
[----:B------:R-:W-:Y:S04]  /*17460*/  STL.64 [R1+0x130], R4 ;  /* 0x0001300401007387 */ /* 0x000fe80000100a00 */
[----:B------:R1:W-:Y:S04]  /*17470*/  STL.64 [R1+0x138], R6 ;  /* 0x0001380601007387 */ /* 0x0003e80000100a00 */
[----:B-1----:R-:W2:Y:S04]  /*17480*/  LDL.LU.64 R6, [R1+0x778] ;  /* 0x0007780001067983 */ /* 0x002ea80000300a00 */
[----:B------:R-:W2:Y:S01]  /*17490*/  LDL.LU.64 R4, [R1+0x770] ;  /* 0x0007700001047983 */ /* 0x000ea20000300a00 */
[----:B------:R-:W-:-:S02]  /*174a0*/  F2FP.F16.E4M3.UNPACK_B R26, R26.H1 ;  /* 0x0000001aff1a723e */ /* 0x000fc400030006ff */
[----:B------:R-:W-:-:S07]  /*174b0*/  F2FP.F16.E4M3.UNPACK_B R27, R27.H1 ;  /* 0x0000001bff1b723e */ /* 0x000fce00030006ff */
[----:B--2---:R-:W-:Y:S01]  /*174c0*/  HMMA.16816.F32 R12, R12, R26, R4 ;  /* 0x0000001a0c0c723c */ /* 0x004fe20000001804 */
[----:B------:R-:W2:Y:S04]  /*174d0*/  LDL.LU.64 R6, [R1+0x768] ;  /* 0x0007680001067983 */ /* 0x000ea80000300a00 */
[----:B------:R-:W2:-:S15]  /*174e0*/  LDL.LU.64 R4, [R1+0x760] ;  /* 0x0007600001047983 */ /* 0x000e9e0000300a00 */
[----:B------:R-:W-:-:S03]  /*174f0*/  NOP ;  /* 0x0000000000007918 */ /* 0x000fc60000000000 */
[----:B------:R-:W-:Y:S04]  /*17500*/  STL.64 [R1+0xe0], R12 ;  /* 0x0000e00c01007387 */ /* 0x000fe80000100a00 */
[----:B------:R1:W-:Y:S04]  /*17510*/  STL.64 [R1+0xe8], R14 ;  /* 0x0000e80e01007387 */ /* 0x0003e80000100a00 */
[----:B-1----:R-:W2:Y:S04]  /*17520*/  LDL.LU R14, [R1+0x20] ;  /* 0x00002000010e7983 */ /* 0x002ea80000300800 */
[----:B------:R-:W2:Y:S01]  /*17530*/  LDL.LU R15, [R1+0x24] ;  /* 0x00002400010f7983 */ /* 0x000ea20000300800 */
[----:B-----5:R-:W-:-:S02]  /*17540*/  F2FP.F16.E4M3.UNPACK_B R16, R16 ;  /* 0x00000010ff10723e */ /* 0x020fc400020006ff */
[----:B------:R-:W-:Y:S02]  /*17550*/  F2FP.F16.E4M3.UNPACK_B R18, R0 ;  /* 0x00000000ff12723e */ /* 0x000fe400020006ff */
[----:B------:R-:W-:Y:S02]  /*17560*/  F2FP.F16.E4M3.UNPACK_B R17, R17 ;  /* 0x00000011ff11723e */ /* 0x000fe400020006ff */
[----:B----4-:R-:W-:-:S07]  /*17570*/  F2FP.F16.E4M3.UNPACK_B R19, R19 ;  /* 0x00000013ff13723e */ /* 0x010fce00020006ff */
[----:B--2---:R-:W-:Y:S01]  /*17580*/  HMMA.16816.F32 R12, R16, R14, R4 ;  /* 0x0000000e100c723c */ /* 0x004fe20000001804 */
[----:B------:R-:W2:Y:S04]  /*17590*/  LDL.LU.64 R6, [R1+0x758] ;  /* 0x0007580001067983 */ /* 0x000ea80000300a00 */
[----:B------:R-:W2:-:S15]  /*175a0*/  LDL.LU.64 R4, [R1+0x750] ;  /* 0x0007500001047983 */ /* 0x000e9e0000300a00 */
[----:B------:R-:W-:-:S03]  /*175b0*/  NOP ;  /* 0x0000000000007918 */ /* 0x000fc60000000000 */
[----:B------:R1:W-:Y:S04]  /*175c0*/  STL.64 [R1+0x120], R12 ;  /* 0x0001200c01007387 */ /* 0x0003e80000100a00 */
[----:B------:R-:W-:Y:S04]  /*175d0*/  STL.64 [R1+0x128], R14 ;  /* 0x0001280e01007387 */ /* 0x000fe80000100a00 */
[----:B-1----:R-:W4:Y:S01]  /*175e0*/  LDL.LU R12, [R1+0x308] ;  /* 0x00030800010c7983 */ /* 0x002f220000300800 */
[----:B--2---:R-:W-:-:S15]  /*175f0*/  HMMA.16816.F32 R4, R16, R2, R4 ;  /* 0x000000021004723c */ /* 0x004fde0000001804 */
[----:B------:R-:W-:-:S08]  /*17600*/  NOP ;  /* 0x0000000000007918 */ /* 0x000fd00000000000 */
[----:B------:R-:W-:Y:S04]  /*17610*/  STL.64 [R1+0x110], R4 ;  /* 0x0001100401007387 */ /* 0x000fe80000100a00 */
[----:B------:R1:W-:Y:S04]  /*17620*/  STL.64 [R1+0x118], R6 ;  /* 0x0001180601007387 */ /* 0x0003e80000100a00 */
[----:B-1----:R-:W2:Y:S04]  /*17630*/  LDL.LU.64 R6, [R1+0x748] ;  /* 0x0007480001067983 */ /* 0x002ea80000300a00 */
[----:B------:R-:W5:Y:S04]  /*17640*/  LDL.LU.64 R4, [R1+0x740] ;  /* 0x0007400001047983 */ /* 0x000f680000300a00 */
[----:B------:R-:W4:Y:S04]  /*17650*/  LDL.LU R2, [R1+0x200] ;  /* 0x0002000001027983 */ /* 0x000f280000300800 */
[----:B------:R-:W4:Y:S04]  /*17660*/  LDL.LU R3, [R1+0x68c] ;  /* 0x00068c0001037983 */ /* 0x000f280000300800 */
[----:B------:R-:W4:Y:S01]  /*17670*/  LDL.LU R13, [R1+0x30c] ;  /* 0x00030c00010d7983 */ /* 0x000f220000300800 */
[----:B-----5:R-:W-:-:S15]  /*17680*/  HMMA.16816.F32 R8, R16, R4, R8 ;  /* 0x000000041008723c */ /* 0x020fde0000001808 */
[----:B------:R-:W-:-:S08]  /*17690*/  NOP ;  /* 0x0000000000007918 */ /* 0x000fd00000000000 */
[----:B------:R-:W-:Y:S04]  /*176a0*/  STL.64 [R1+0xa0], R8 ;  /* 0x0000a00801007387 */ /* 0x000fe80000100a00 */
[----:B------:R1:W-:Y:S04]  /*176b0*/  STL.64 [R1+0xa8], R10 ;  /* 0x0000a80a01007387 */ /* 0x0003e80000100a00 */
[----:B-1----:R-:W2:Y:S04]  /*176c0*/  LDL.LU.64 R10, [R1+0x738] ;  /* 0x00073800010a7983 */ /* 0x002ea80000300a00 */
[----:B------:R-:W2:Y:S02]  /*176d0*/  LDL.LU.64 R8, [R1+0x730] ;  /* 0x0007300001087983 */ /* 0x000ea40000300a00 */
[----:B--2---:R-:W-:Y:S02]  /*176e0*/  HMMA.16816.F32 R4, R16, R6, R8 ;  /* 0x000000061004723c */ /* 0x004fe40000001808 */
[----:B------:R-:W2:Y:S04]  /*176f0*/  LDL.LU.64 R10, [R1+0x728] ;  /* 0x00072800010a7983 */ /* 0x000ea80000300a00 */
[----:B------:R-:W2:-:S15]  /*17700*/  LDL.LU.64 R8, [R1+0x720] ;  /* 0x0007200001087983 */ /* 0x000e9e0000300a00 */
[----:B------:R-:W-:-:S02]  /*17710*/  NOP ;  /* 0x0000000000007918 */ /* 0x000fc40000000000 */
[----:B------:R-:W-:Y:S04]  /*17720*/  STL.64 [R1+0x80], R4 ;  /* 0x0000800401007387 */ /* 0x000fe80000100a00 */
[----:B------:R1:W-:Y:S04]  /*17730*/  STL.64 [R1+0x88], R6 ;  /* 0x0000880601007387 */ /* 0x0003e80000100a00 */
[----:B-1----:R-:W5:Y:S01]  /*17740*/  LDL.LU R6, [R1+0x314] ;  /* 0x0003140001067983 */ /* 0x002f620000300800 */
[----:B--2---:R-:W-:-:S15]  /*17750*/  HMMA.16816.F32 R8, R16, R20, R8 ;  /* 0x000000141008723c */ /* 0x004fde0000001808 */
[----:B------:R-:W-:-:S08]  /*17760*/  NOP ;  /* 0x0000000000007918 */ /* 0x000fd00000000000 */
[----:B------:R-:W-:Y:S04]  /*17770*/  STL.64 [R1+0x50], R8 ;  /* 0x0000500801007387 */ /* 0x000fe80000100a00 */
[----:B------:R1:W-:Y:S04]  /*17780*/  STL.64 [R1+0x58], R10 ;  /* 0x0000580a01007387 */ /* 0x0003e80000100a00 */
[----:B-1----:R-:W2:Y:S04]  /*17790*/  LDL.LU.64 R10, [R1+0x718] ;  /* 0x00071800010a7983 */ /* 0x002ea80000300a00 */
[----:B------:R-:W2:Y:S04]  /*177a0*/  LDL.LU.64 R8, [R1+0x710] ;  /* 0x0007100001087983 */ /* 0x000ea80000300a00 */
[----:B------:R-:W5:Y:S01]  /*177b0*/  LDL.LU R21, [R1+0x310] ;  /* 0x0003100001157983 */ /* 0x000f620000300800 */
[----:B--2---:R-:W-:-:S15]  /*177c0*/  HMMA.16816.F32 R8, R16, R22, R8 ;  /* 0x000000161008723c */ /* 0x004fde0000001808 */
[----:B------:R-:W-:-:S08]  /*177d0*/  NOP ;  /* 0x0000000000007918 */ /* 0x000fd00000000000 */
[----:B------:R-:W-:Y:S04]  /*177e0*/  STL.64 [R1+0x10], R8 ;  /* 0x0000100801007387 */ /* 0x000fe80000100a00 */
[----:B------:R1:W-:Y:S04]  /*177f0*/  STL.64 [R1+0x18], R10 ;  /* 0x0000180a01007387 */ /* 0x0003e80000100a00 */
[----:B-1----:R-:W2:Y:S04]  /*17800*/  LDL.LU.64 R10, [R1+0x708] ;  /* 0x00070800010a7983 */ /* 0x002ea80000300a00 */
[----:B------:R-:W2:Y:S04]  /*17810*/  LDL.LU.64 R8, [R1+0x700] ;  /* 0x0007000001087983 */ /* 0x000ea80000300a00 */
[----:B------:R-:W5:Y:S01]  /*17820*/  LDL.LU R22, [R1+0x688] ;  /* 0x0006880001167983 */ /* 0x000f620000300800 */
[----:B0-----:R-:W-:-:S03]  /*17830*/  IMAD.SHL.U32 R0, R28, 0x40, RZ ;  /* 0x000000401c007824 */ /* 0x001fc600078e00ff */
[----:B------:R-:W5:Y:S02]  /*17840*/  LDL.LU R14, [R1+0x318] ;  /* 0x00031800010e7983 */ /* 0x000f640000300800 */
[----:B---3--:R-:W-:Y:S01]  /*17850*/  IADD3 R29, P0, R0, R29, RZ ;  /* 0x0000001d001d7210 */ /* 0x008fe20007f1e0ff */
[----:B--2---:R-:W-:-:S15]  /*17860*/  HMMA.16816.F32 R8, R16, R24, R8 ;  /* 0x000000181008723c */ /* 0x004fde0000001808 */
[----:B------:R-:W-:-:S08]  /*17870*/  NOP ;  /* 0x0000000000007918 */ /* 0x000fd00000000000 */
[----:B------:R-:W-:Y:S04]  /*17880*/  STL.64 [R1], R8 ;  /* 0x0000000801007387 */ /* 0x000fe80000100a00 */
[----:B------:R0:W-:Y:S04]  /*17890*/  STL.64 [R1+0x8], R10 ;  /* 0x0000080a01007387 */ /* 0x0001e80000100a00 */
[----:B0-----:R-:W2:Y:S04]  /*178a0*/  LDL.LU.64 R10, [R1+0x6f8] ;  /* 0x0006f800010a7983 */ /* 0x001ea80000300a00 */
[----:B------:R-:W2:Y:S04]  /*178b0*/  LDL.LU.64 R8, [R1+0x6f0] ;  /* 0x0006f00001087983 */ /* 0x000ea80000300a00 */
[----:B------:R-:W3:Y:S04]  /*178c0*/  LDL.LU R4, [R1+0x31c] ;  /* 0x00031c0001047983 */ /* 0x000ee80000300800 */
[----:B------:R-:W2:Y:S04]  /*178d0*/  LDL.LU R24, [R1+0x438] ;  /* 0x0004380001187983 */ /* 0x000ea80000300800 */
[----:B------:R-:W2:Y:S04]  /*178e0*/  LDL.LU R15, [R1+0x320] ;  /* 0x00032000010f7983 */ /* 0x000ea80000300800 */
[----:B------:R0:W-:Y:S04]  /*178f0*/  STL [R1+0x204], R29 ;  /* 0x0002041d01007387 */ /* 0x0001e80000100800 */
[----:B0-----:R-:W2:Y:S01]  /*17900*/  LDL.LU R29, [R1+0x43c] ;  /* 0x00043c00011d7983 */ /* 0x001ea20000300800 */
[----:B----4-:R-:W-:-:S03]  /*17910*/  LEA.HI.X.SX32 R2, R0, R2, 0x1, P0 ;  /* 0x0000000200027211 */ /* 0x010fc600000f0eff */
[----:B------:R-:W4:Y:S01]  /*17920*/  LDL.LU R5, [R1+0x324] ;  /* 0x0003240001057983 */ /* 0x000f220000300800 */
[----:B------:R-:W-:-:S03]  /*17930*/  IADD3 R3, P1, R3, UR4, RZ ;  /* 0x0000000403037c10 */ /* 0x000fc6000ff3e0ff */
[----:B------:R0:W-:Y:S01]  /*17940*/  STL [R1+0x200], R2 ;  /* 0x0002000201007387 */ /* 0x0001e20000100800 */
[----:B------:R-:W-:Y:S01]  /*17950*/  IADD3 R12, P6, R12, UR4, RZ ;  /* 0x000000040c0c7c10 */ /* 0x000fe2000ffde0ff */
[----:B------:R-:W-:Y:S02]  /*17960*/  USHF.R.S32.HI UR7, URZ, 0x1f, UR4 ;  /* 0x0000001f3f077899 */ /* 0x000fe40008011404 */
[----:B0-----:R-:W4:Y:S04]  /*17970*/  LDL.LU R2, [R1+0x440] ;  /* 0x0004400001027983 */ /* 0x001f280000300800 */
[----:B------:R-:W4:Y:S04]  /*17980*/  LDL.LU R23, [R1+0x328] ;  /* 0x0003280001177983 */ /* 0x000f280000300800 */
[----:B------:R-:W4:Y:S01]  /*17990*/  LDL.LU R7, [R1+0x444] ;  /* 0x0004440001077983 */ /* 0x000f220000300800 */
[----:B------:R-:W-:-:S03]  /*179a0*/  IADD3 R13, P5, R13, UR4, RZ ;  /* 0x000000040d0d7c10 */ /* 0x000fc6000ffbe0ff */
[----:B------:R-:W4:Y:S01]  /*179b0*/  LDL.LU R25, [R1+0x32c] ;  /* 0x00032c0001197983 */ /* 0x000f220000300800 */
[----:B-----5:R-:W-:-:S03]  /*179c0*/  IADD3 R21, P3, R21, UR4, RZ ;  /* 0x0000000415157c10 */ /* 0x020fc6000ff7e0ff */
[----:B------:R0:W-:Y:S01]  /*179d0*/  STL [R1+0x68c], R3 ;  /* 0x00068c0301007387 */ /* 0x0001e20000100800 */
[----:B------:R-:W-:Y:S02]  /*179e0*/  IADD3 R6, P2, R6, UR4, RZ ;  /* 0x0000000406067c10 */ /* 0x000fe4000ff5e0ff */
[----:B------:R-:W-:Y:S01]  /*179f0*/  IADD3.X R22, R22, UR7, RZ, P1, !PT ;  /* 0x0000000716167c10 */ /* 0x000fe20008ffe4ff */
[----:B0-----:R-:W5:Y:S04]  /*17a00*/  LDL.LU R3, [R1+0x448] ;  /* 0x0004480001037983 */ /* 0x001f680000300800 */
[----:B------:R0:W-:Y:S01]  /*17a10*/  STL [R1+0x308], R12 ;  /* 0x0003080c01007387 */ /* 0x0001e20000100800 */
[----:B------:R-:W-:-:S03]  /*17a20*/  IADD3 R14, P1, R14, UR4, RZ ;  /* 0x000000040e0e7c10 */ /* 0x000fc6000ff3e0ff */
[----:B0-----:R-:W5:Y:S04]  /*17a30*/  LDL.LU R12, [R1+0x330] ;  /* 0x00033000010c7983 */ /* 0x001f680000300800 */
[----:B------:R-:W5:Y:S04]  /*17a40*/  LDL.LU R20, [R1+0x44c] ;  /* 0x00044c0001147983 */ /* 0x000f680000300800 */
[----:B------:R0:W-:Y:S04]  /*17a50*/  STL [R1+0x30c], R13 ;  /* 0x00030c0d01007387 */ /* 0x0001e80000100800 */
[----:B0-----:R-:W5:Y:S04]  /*17a60*/  LDL.LU R13, [R1+0x334] ;  /* 0x00033400010d7983 */ /* 0x001f680000300800 */
[----:B------:R0:W-:Y:S04]  /*17a70*/  STL [R1+0x310], R21 ;  /* 0x0003101501007387 */ /* 0x0001e80000100800 */
[----:B0-----:R-:W5:Y:S04]  /*17a80*/  LDL.LU R21, [R1+0x450] ;  /* 0x0004500001157983 */ /* 0x001f680000300800 */
[----:B------:R0:W-:Y:S04]  /*17a90*/  STL [R1+0x314], R6 ;  /* 0x0003140601007387 */ /* 0x0001e80000100800 */
[----:B0-----:R-:W5:Y:S04]  /*17aa0*/  LDL.LU R6, [R1+0x338] ;  /* 0x0003380001067983 */ /* 0x001f680000300800 */
[----:B------:R-:W5:Y:S04]  /*17ab0*/  LDL.LU R28, [R1+0x454] ;  /* 0x00045400011c7983 */ /* 0x000f680000300800 */
[----:B------:R0:W-:Y:S04]  /*17ac0*/  STL [R1+0x318], R14 ;  /* 0x0003180e01007387 */ /* 0x0001e80000100800 */
[----:B------:R1:W-:Y:S04]  /*17ad0*/  STL [R1+0x688], R22 ;  /* 0x0006881601007387 */ /* 0x0003e80000100800 */
[----:B0-----:R-:W5:Y:S04]  /*17ae0*/  LDL.LU R14, [R1+0x33c] ;  /* 0x00033c00010e7983 */ /* 0x001f680000300800 */
[----:B-1----:R-:W5:Y:S01]  /*17af0*/  LDL.LU R22, [R1+0x684] ;  /* 0x0006840001167983 */ /* 0x002f620000300800 */
[----:B---3--:R-:W-:-:S02]  /*17b00*/  IADD3 R4, P4, R4, UR4, RZ ;  /* 0x0000000404047c10 */ /* 0x008fc4000ff9e0ff */
[----:B--2---:R-:W-:-:S03]  /*17b10*/  IADD3.X R24, R24, UR7, RZ, P6, !PT ;  /* 0x0000000718187c10 */ /* 0x004fc6000b7fe4ff */
[----:B------:R0:W-:Y:S01]  /*17b20*/  STL [R1+0x31c], R4 ;  /* 0x00031c0401007387 */ /* 0x0001e20000100800 */
[----:B------:R-:W-:-:S03]  /*17b30*/  IADD3 R15, P6, R15, UR4, RZ ;  /* 0x000000040f0f7c10 */ /* 0x000fc6000ffde0ff */
[----:B0-----:R-:W2:Y:S04]  /*17b40*/  LDL.LU R4, [R1+0x340] ;  /* 0x0003400001047983 */ /* 0x001ea80000300800 */
[----:B------:R0:W-:Y:S01]  /*17b50*/  STL [R1+0x320], R15 ;  /* 0x0003200f01007387 */ /* 0x0001e20000100800 */
[----:B------:R-:W-:-:S03]  /*17b60*/  IADD3.X R29, R29, UR7, RZ, P5, !PT ;  /* 0x000000071d1d7c10 */ /* 0x000fc6000affe4ff */
[----:B0-----:R-:W3:Y:S04]  /*17b70*/  LDL.LU R15, [R1+0x680] ;  /* 0x00068000010f7983 */ /* 0x001ee80000300800 */
[----:B------:R-:W-:Y:S04]  /*17b80*/  STL [R1+0x438], R24 ;  /* 0x0004381801007387 */ /* 0x000fe80000100800 */
[----:B------:R0:W-:Y:S04]  /*17b90*/  STL [R1+0x43c], R29 ;  /* 0x00043c1d01007387 */ /* 0x0001e80000100800 */
[----:B0-----:R-:W3:Y:S01]  /*17ba0*/  LDL.LU R29, [R1+0x344] ;  /* 0x00034400011d7983 */ /* 0x001ee20000300800 */
[----:B----4-:R-:W-:-:S02]  /*17bb0*/  IADD3 R5, P5, R5, UR4, RZ ;  /* 0x0000000405057c10 */ /* 0x010fc4000ffbe0ff */
[----:B------:R-:W-:Y:S02]  /*17bc0*/  IADD3.X R2, R2, UR7, RZ, P3, !PT ;  /* 0x0000000702027c10 */ /* 0x000fe40009ffe4ff */
[----:B------:R-:W-:Y:S01]  /*17bd0*/  IADD3 R23, P3, R23, UR4, RZ ;  /* 0x0000000417177c10 */ /* 0x000fe2000ff7e0ff */
[----:B------:R0:W-:Y:S01]  /*17be0*/  STL [R1+0x324], R5 ;  /* 0x0003240501007387 */ /* 0x0001e20000100800 */
[----:B------:R-:W-:Y:S02]  /*17bf0*/  IADD3.X R7, R7, UR7, RZ, P2, !PT ;  /* 0x0000000707077c10 */ /* 0x000fe400097fe4ff */
[----:B------:R-:W-:Y:S01]  /*17c00*/  IADD3 R25, P2, R25, UR4, RZ ;  /* 0x0000000419197c10 */ /* 0x000fe2000ff5e0ff */
[----:B0-----:R-:W4:Y:S04]  /*17c10*/  LDL.LU R5, [R1+0x67c] ;  /* 0x00067c0001057983 */ /* 0x001f280000300800 */
[----:B------:R0:W-:Y:S01]  /*17c20*/  STL [R1+0x440], R2 ;  /* 0x0004400201007387 */ /* 0x0001e20000100800 */
[----:B-----5:R-:W-:-:S03]  /*17c30*/  IADD3.X R3, R3, UR7, RZ, P1, !PT ;  /* 0x0000000703037c10 */ /* 0x020fc60008ffe4ff */
[----:B0-----:R-:W5:Y:S04]  /*17c40*/  LDL.LU R2, [R1+0x348] ;  /* 0x0003480001027983 */ /* 0x001f680000300800 */
[----:B------:R0:W-:Y:S01]  /*17c50*/  STL [R1+0x328], R23 ;  /* 0x0003281701007387 */ /* 0x0001e20000100800 */
[----:B------:R-:W-:Y:S02]  /*17c60*/  IADD3 R12, P1, R12, UR4, RZ ;  /* 0x000000040c0c7c10 */ /* 0x000fe4000ff3e0ff */
[----:B------:R-:W-:Y:S01]  /*17c70*/  IADD3.X R20, R20, UR7, RZ, P4, !PT ;  /* 0x0000000714147c10 */ /* 0x000fe2000a7fe4ff */
[----:B0-----:R-:W5:Y:S04]  /*17c80*/  LDL.LU R23, [R1+0x458] ;  /* 0x0004580001177983 */ /* 0x001f680000300800 */
[----:B------:R0:W-:Y:S01]  /*17c90*/  STL [R1+0x444], R7 ;  /* 0x0004440701007387 */ /* 0x0001e20000100800 */
[----:B------:R-:W-:-:S03]  /*17ca0*/  IADD3 R13, P4, R13, UR4, RZ ;  /* 0x000000040d0d7c10 */ /* 0x000fc6000ff9e0ff */
[----:B0-----:R-:W5:Y:S04]  /*17cb0*/  LDL.LU R7, [R1+0x34c] ;  /* 0x00034c0001077983 */ /* 0x001f680000300800 */
[----:B------:R0:W-:Y:S01]  /*17cc0*/  STL [R1+0x448], R3 ;  /* 0x0004480301007387 */ /* 0x0001e20000100800 */
[----:B------:R-:W-:-:S03]  /*17cd0*/  IADD3.X R21, R21, UR7, RZ, P6, !PT ;  /* 0x0000000715157c10 */ /* 0x000fc6000b7fe4ff */
[----:B0-----:R-:W5:Y:S04]  /*17ce0*/  LDL.LU R3, [R1+0x45c] ;  /* 0x00045c0001037983 */ /* 0x001f680000300800 */
[----:B------:R-:W-:Y:S04]  /*17cf0*/  STL [R1+0x32c], R25 ;  /* 0x00032c1901007387 */ /* 0x000fe80000100800 */
        /* <DEDUP_REMOVED lines=10> */
[----:B------:R0:W-:Y:S04]  /*17da0*/  STL [R1+0x450], R21 ;  /* 0x0004501501007387 */ /* 0x0001e80000100800 */
[----:B0-----:R-:W5:Y:S04]  /*17db0*/  LDL.LU R21, [R1+0x464] ;  /* 0x0004640001157983 */ /* 0x001f680000300800 */
[----:B------:R0:W-:Y:S04]  /*17dc0*/  STL [R1+0x338], R6 ;  /* 0x0003380601007387 */ /* 0x0001e80000100800 */
[----:B0-----:R-:W5:Y:S04]  /*17dd0*/  LDL.LU R6, [R1+0x358] ;  /* 0x0003580001067983 */ /* 0x001f680000300800 */
[----:B------:R0:W-:Y:S04]  /*17de0*/  STL [R1+0x33c], R14 ;  /* 0x00033c0e01007387 */ /* 0x0001e80000100800 */
[----:B0-----:R-:W5:Y:S04]  /*17df0*/  LDL.LU R14, [R1+0x468] ;  /* 0x00046800010e7983 */ /* 0x001f680000300800 */
[----:B------:R-:W-:Y:S04]  /*17e00*/  STL [R1+0x454], R28 ;  /* 0x0004541c01007387 */ /* 0x000fe80000100800 */
[----:B------:R-:W5:Y:S01]  /*17e10*/  LDL.LU R24, [R1+0x35c] ;  /* 0x00035c0001187983 */ /* 0x000f620000300800 */
[----:B--2---:R-:W-:-:S05]  /*17e20*/  IADD3 R4, P3, R4, UR4, RZ ;  /* 0x0000000404047c10 */ /* 0x004fca000ff7e0ff */
[----:B------:R0:W-:Y:S04]  /*17e30*/  STL [R1+0x340], R4 ;  /* 0x0003400401007387 */ /* 0x0001e80000100800 */
[----:B------:R-:W-:Y:S01]  /*17e40*/  STL [R1+0x684], R22 ;  /* 0x0006841601007387 */ /* 0x000fe20000100800 */
[----:B---3--:R-:W-:-:S03]  /*17e50*/  IADD3.X R15, R15, UR7, RZ, P2, !PT ;  /* 0x000000070f0f7c10 */ /* 0x008fc600097fe4ff */
[----:B0-----:R-:W2:Y:S04]  /*17e60*/  LDL.LU R4, [R1+0x46c] ;  /* 0x00046c0001047983 */ /* 0x001ea80000300800 */
[----:B------:R0:W-:Y:S04]  /*17e70*/  STL [R1+0x680], R15 ;  /* 0x0006800f01007387 */ /* 0x0001e80000100800 */
[----:B0-----:R-:W3:Y:S01]  /*17e80*/  LDL.LU R15, [R1+0x360] ;  /* 0x00036000010f7983 */ /* 0x001ee20000300800 */
[----:B------:R-:W-:-:S05]  /*17e90*/  IADD3 R29, P2, R29, UR4, RZ ;  /* 0x000000041d1d7c10 */ /* 0x000fca000ff5e0ff */
[----:B------:R0:W-:Y:S04]  /*17ea0*/  STL [R1+0x344], R29 ;  /* 0x0003441d01007387 */ /* 0x0001e80000100800 */
[----:B0-----:R-:W3:Y:S01]  /*17eb0*/  LDL.LU R29, [R1+0x470] ;  /* 0x00047000011d7983 */ /* 0x001ee20000300800 */
[----:B----4-:R-:W-:-:S05]  /*17ec0*/  IADD3.X R5, R5, UR7, RZ, P1, !PT ;  /* 0x0000000705057c10 */ /* 0x010fca0008ffe4ff */
[----:B------:R0:W-:Y:S01]  /*17ed0*/  STL [R1+0x67c], R5 ;  /* 0x00067c0501007387 */ /* 0x0001e20000100800 */
[----:B-----5:R-:W-:-:S03]  /*17ee0*/  IADD3 R2, P1, R2, UR4, RZ ;  /* 0x0000000402027c10 */ /* 0x020fc6000ff3e0ff */
[----:B0-----:R-:W4:Y:S04]  /*17ef0*/  LDL.LU R5, [R1+0x364] ;  /* 0x0003640001057983 */ /* 0x001f280000300800 */
[----:B------:R-:W5:Y:S04]  /*17f00*/  LDL.LU R22, [R1+0x474] ;  /* 0x0004740001167983 */ /* 0x000f680000300800 */
[----:B------:R0:W-:Y:S01]  /*17f10*/  STL [R1+0x348], R2 ;  /* 0x0003480201007387 */ /* 0x0001e20000100800 */
[----:B------:R-:W-:-:S03]  /*17f20*/  IADD3.X R23, R23, UR7, RZ, P4, !PT ;  /* 0x0000000717177c10 */ /* 0x000fc6000a7fe4ff */
[----:B0-----:R-:W5:Y:S04]  /*17f30*/  LDL.LU R2, [R1+0x368] ;  /* 0x0003680001027983 */ /* 0x001f680000300800 */
[----:B------:R-:W5:Y:S01]  /*17f40*/  LDL.LU R25, [R1+0x478] ;  /* 0x0004780001197983 */ /* 0x000f620000300800 */
[----:B------:R-:W-:-:S05]  /*17f50*/  IADD3 R7, P4, R7, UR4, RZ ;  /* 0x0000000407077c10 */ /* 0x000fca000ff9e0ff */
[----:B------:R0:W-:Y:S04]  /*17f60*/  STL [R1+0x34c], R7 ;  /* 0x00034c0701007387 */ /* 0x0001e80000100800 */
[----:B------:R-:W-:Y:S01]  /*17f70*/  STL [R1+0x458], R23 ;  /* 0x0004581701007387 */ /* 0x000fe20000100800 */
[----:B------:R-:W-:-:S03]  /*17f80*/  IADD3.X R3, R3, UR7, RZ, P6, !PT ;  /* 0x0000000703037c10 */ /* 0x000fc6000b7fe4ff */
[----:B0-----:R-:W5:Y:S04]  /*17f90*/  LDL.LU R7, [R1+0x36c] ;  /* 0x00036c0001077983 */ /* 0x001f680000300800 */
[----:B------:R0:W-:Y:S04]  /*17fa0*/  STL [R1+0x45c], R3 ;  /* 0x00045c0301007387 */ /* 0x0001e80000100800 */
[----:B0-----:R-:W5:Y:S01]  /*17fb0*/  LDL.LU R3, [R1+0x47c] ;  /* 0x00047c0001037983 */ /* 0x001f620000300800 */
[----:B------:R-:W-:-:S03]  /*17fc0*/  IADD3 R12, P6, R12, UR4, RZ ;  /* 0x000000040c0c7c10 */ /* 0x000fc6000ffde0ff */
[----:B------:R-:W5:Y:S04]  /*17fd0*/  LDL.LU R23, [R1+0x370] ;  /* 0x0003700001177983 */ /* 0x000f680000300800 */
[----:B------:R0:W-:Y:S01]  /*17fe0*/  STL [R1+0x350], R12 ;  /* 0x0003500c01007387 */ /* 0x0001e20000100800 */
[----:B------:R-:W-:-:S03]  /*17ff0*/  IADD3.X R20, R20, UR7, RZ, P5, !PT ;  /* 0x0000000714147c10 */ /* 0x000fc6000affe4ff */
[----:B0-----:R-:W5:Y:S04]  /*18000*/  LDL.LU R12, [R1+0x480] ;  /* 0x00048000010c7983 */ /* 0x001f680000300800 */
[----:B------:R0:W-:Y:S01]  /*18010*/  STL [R1+0x460], R20 ;  /* 0x0004601401007387 */ /* 0x0001e20000100800 */
[----:B------:R-:W-:-:S03]  /*18020*/  IADD3 R13, P5, R13, UR4, RZ ;  /* 0x000000040d0d7c10 */ /* 0x000fc6000ffbe0ff */
[----:B0-----:R-:W5:Y:S04]  /*18030*/  LDL.LU R20, [R1+0x374] ;  /* 0x0003740001147983 */ /* 0x001f680000300800 */
[----:B------:R0:W-:Y:S01]  /*18040*/  STL [R1+0x354], R13 ;  /* 0x0003540d01007387 */ /* 0x0001e20000100800 */
[----:B------:R-:W-:-:S03]  /*18050*/  IADD3.X R21, R21, UR7, RZ, P3, !PT ;  /* 0x0000000715157c10 */ /* 0x000fc60009ffe4ff */
[----:B0-----:R-:W5:Y:S04]  /*18060*/  LDL.LU R13, [R1+0x484] ;  /* 0x00048400010d7983 */ /* 0x001f680000300800 */
[----:B------:R-:W5:Y:S04]  /*18070*/  LDL.LU R28, [R1+0x378] ;  /* 0x00037800011c7983 */ /* 0x000f680000300800 */
[----:B------:R0:W-:Y:S01]  /*18080*/  STL [R1+0x464], R21 ;  /* 0x0004641501007387 */ /* 0x0001e20000100800 */
[----:B------:R-:W-:-:S03]  /*18090*/  IADD3 R6, P3, R6, UR4, RZ ;  /* 0x0000000406067c10 */ /* 0x000fc6000ff7e0ff */
[----:B0-----:R-:W5:Y:S04]  /*180a0*/  LDL.LU R21, [R1+0x488] ;  /* 0x0004880001157983 */ /* 0x001f680000300800 */
[----:B------:R0:W-:Y:S01]  /*180b0*/  STL [R1+0x358], R6 ;  /* 0x0003580601007387 */ /* 0x0001e20000100800 */
[----:B------:R-:W-:-:S03]  /*180c0*/  IADD3.X R14, R14, UR7, RZ, P2, !PT ;  /* 0x000000070e0e7c10 */ /* 0x000fc600097fe4ff */
[----:B0-----:R-:W5:Y:S04]  /*180d0*/  LDL.LU R6, [R1+0x37c] ;  /* 0x00037c0001067983 */ /* 0x001f680000300800 */
[----:B------:R0:W-:Y:S01]  /*180e0*/  STL [R1+0x468], R14 ;  /* 0x0004680e01007387 */ /* 0x0001e20000100800 */
[----:B------:R-:W-:-:S03]  /*180f0*/  IADD3 R24, P2, R24, UR4, RZ ;  /* 0x0000000418187c10 */ /* 0x000fc6000ff5e0ff */
[----:B0-----:R-:W5:Y:S01]  /*18100*/  LDL.LU R14, [R1+0x48c] ;  /* 0x00048c00010e7983 */ /* 0x001f620000300800 */
[----:B--2---:R-:W-:-:S05]  /*18110*/  IADD3.X R4, R4, UR7, RZ, P1, !PT ;  /* 0x0000000704047c10 */ /* 0x004fca0008ffe4ff */
[----:B------:R0:W-:Y:S01]  /*18120*/  STL [R1+0x46c], R4 ;  /* 0x00046c0401007387 */ /* 0x0001e20000100800 */
[----:B---3--:R-:W-:-:S03]  /*18130*/  IADD3 R15, P1, R15, UR4, RZ ;  /* 0x000000040f0f7c10 */ /* 0x008fc6000ff3e0ff */
[----:B0-----:R-:W2:Y:S04]  /*18140*/  LDL.LU R4, [R1+0x380] ;  /* 0x0003800001047983 */ /* 0x001ea80000300800 */
[----:B------:R-:W-:Y:S04]  /*18150*/  STL [R1+0x35c], R24 ;  /* 0x00035c1801007387 */ /* 0x000fe80000100800 */
[----:B------:R0:W-:Y:S01]  /*18160*/  STL [R1+0x360], R15 ;  /* 0x0003600f01007387 */ /* 0x0001e20000100800 */
[----:B------:R-:W-:-:S03]  /*18170*/  IADD3.X R29, R29, UR7, RZ, P4, !PT ;  /* 0x000000071d1d7c10 */ /* 0x000fc6000a7fe4ff */
[----:B0-----:R-:W3:Y:S04]  /*18180*/  LDL.LU R15, [R1+0x490] ;  /* 0x00049000010f7983 */ /* 0x001ee80000300800 */
[----:B------:R0:W-:Y:S04]  /*18190*/  STL [R1+0x470], R29 ;  /* 0x0004701d01007387 */ /* 0x0001e80000100800 */
[----:B0-----:R-:W3:Y:S01]  /*181a0*/  LDL.LU R29, [R1+0x384] ;  /* 0x00038400011d7983 */ /* 0x001ee20000300800 */
[----:B----4-:R-:W-:Y:S02]  /*181b0*/  IADD3 R5, P4, R5, UR4, RZ ;  /* 0x0000000405057c10 */ /* 0x010fe4000ff9e0ff */
[----:B-----5:R-:W-:-:S03]  /*181c0*/  IADD3.X R22, R22, UR7, RZ, P6, !PT ;  /* 0x0000000716167c10 */ /* 0x020fc6000b7fe4ff */
[----:B------:R0:W-:Y:S04]  /*181d0*/  STL [R1+0x364], R5 ;  /* 0x0003640501007387 */ /* 0x0001e80000100800 */
[----:B0-----:R-:W4:Y:S01]  /*181e0*/  LDL.LU R5, [R1+0x494] ;  /* 0x0004940001057983 */ /* 0x001f220000300800 */
[----:B------:R-:W-:-:S03]  /*181f0*/  IADD3 R2, P6, R2, UR4, RZ ;  /* 0x0000000402027c10 */ /* 0x000fc6000ffde0ff */
        /* <DEDUP_REMOVED lines=8> */
[----:B0-----:R-:W5:Y:S01]  /*18280*/  LDL.LU R7, [R1+0x38c] ;  /* 0x00038c0001077983 */ /* 0x001f620000300800 */
[----:B------:R-:W-:-:S03]  /*18290*/  IADD3 R23, P3, R23, UR4, RZ ;  /* 0x0000000417177c10 */ /* 0x000fc6000ff7e0ff */
[----:B------:R-:W-:Y:S04]  /*182a0*/  STL [R1+0x478], R25 ;  /* 0x0004781901007387 */ /* 0x000fe80000100800 */
        /* <DEDUP_REMOVED lines=12> */
[----:B------:R-:W-:-:S03]  /*18370*/  IADD3.X R21, R21, UR7, RZ, P4, !PT ;  /* 0x0000000715157c10 */ /* 0x000fc6000a7fe4ff */
[----:B------:R0:W-:Y:S04]  /*18380*/  STL [R1+0x484], R13 ;  /* 0x0004840d01007387 */ /* 0x0001e80000100800 */
[----:B0-----:R-:W5:Y:S01]  /*18390*/  LDL.LU R13, [R1+0x4a4] ;  /* 0x0004a400010d7983 */ /* 0x001f620000300800 */
[----:B------:R-:W-:-:S03]  /*183a0*/  IADD3 R6, P4, R6, UR4, RZ ;  /* 0x0000000406067c10 */ /* 0x000fc6000ff9e0ff */
[----:B------:R0:W-:Y:S04]  /*183b0*/  STL [R1+0x488], R21 ;  /* 0x0004881501007387 */ /* 0x0001e80000100800 */
[----:B0-----:R-:W5:Y:S01]  /*183c0*/  LDL.LU R21, [R1+0x398] ;  /* 0x0003980001157983 */ /* 0x001f620000300800 */
[----:B------:R-:W-:-:S03]  /*183d0*/  IADD3.X R14, R14, UR7, RZ, P6, !PT ;  /* 0x000000070e0e7c10 */ /* 0x000fc6000b7fe4ff */
[----:B------:R-:W-:Y:S04]  /*183e0*/  STL [R1+0x378], R28 ;  /* 0x0003781c01007387 */ /* 0x000fe80000100800 */
[----:B------:R-:W5:Y:S04]  /*183f0*/  LDL.LU R24, [R1+0x4a8] ;  /* 0x0004a80001187983 */ /* 0x000f680000300800 */
[----:B------:R0:W-:Y:S04]  /*18400*/  STL [R1+0x48c], R14 ;  /* 0x00048c0e01007387 */ /* 0x0001e80000100800 */
[----:B------:R-:W-:Y:S04]  /*18410*/  STL [R1+0x37c], R6 ;  /* 0x00037c0601007387 */ /* 0x000fe80000100800 */
[----:B0-----:R-:W5:Y:S01]  /*18420*/  LDL.LU R14, [R1+0x39c] ;  /* 0x00039c00010e7983 */ /* 0x001f620000300800 */
[----:B--2---:R-:W-:-:S05]  /*18430*/  IADD3 R4, P6, R4, UR4, RZ ;  /* 0x0000000404047c10 */ /* 0x004fca000ffde0ff */
[----:B------:R0:W-:Y:S04]  /*18440*/  STL [R1+0x380], R4 ;  /* 0x0003800401007387 */ /* 0x0001e80000100800 */
[----:B0-----:R-:W2:Y:S01]  /*18450*/  LDL.LU R4, [R1+0x4ac] ;  /* 0x0004ac0001047983 */ /* 0x001ea20000300800 */
[----:B---3--:R-:W-:-:S05]  /*18460*/  IADD3.X R15, R15, UR7, RZ, P5, !PT ;  /* 0x000000070f0f7c10 */ /* 0x008fca000affe4ff */
[----:B------:R0:W-:Y:S01]  /*18470*/  STL [R1+0x490], R15 ;  /* 0x0004900f01007387 */ /* 0x0001e20000100800 */
[----:B------:R-:W-:-:S03]  /*18480*/  IADD3 R29, P5, R29, UR4, RZ ;  /* 0x000000041d1d7c10 */ /* 0x000fc6000ffbe0ff */
[----:B0-----:R-:W3:Y:S04]  /*18490*/  LDL.LU R15, [R1+0x3a0] ;  /* 0x0003a000010f7983 */ /* 0x001ee80000300800 */
[----:B------:R0:W-:Y:S04]  /*184a0*/  STL [R1+0x384], R29 ;  /* 0x0003841d01007387 */ /* 0x0001e80000100800 */
[----:B0-----:R-:W3:Y:S01]  /*184b0*/  LDL.LU R29, [R1+0x4b0] ;  /* 0x0004b000011d7983 */ /* 0x001ee20000300800 */
[----:B----4-:R-:W-:-:S03]  /*184c0*/  IADD3.X R5, R5, UR7, RZ, P3, !PT ;  /* 0x0000000705057c10 */ /* 0x010fc60009ffe4ff */
[----:B------:R-:W4:Y:S04]  /*184d0*/  LDL.LU R6, [R1+0x3a4] ;  /* 0x0003a40001067983 */ /* 0x000f280000300800 */
[----:B------:R0:W-:Y:S01]  /*184e0*/  STL [R1+0x494], R5 ;  /* 0x0004940501007387 */ /* 0x0001e20000100800 */
[----:B-----5:R-:W-:-:S03]  /*184f0*/  IADD3 R22, P3, R22, UR4, RZ ;  /* 0x0000000416167c10 */ /* 0x020fc6000ff7e0ff */
[----:B0-----:R-:W5:Y:S04]  /*18500*/  LDL.LU R5, [R1+0x4b4] ;  /* 0x0004b40001057983 */ /* 0x001f680000300800 */
[----:B------:R-:W5:Y:S01]  /*18510*/  LDL.LU R25, [R1+0x3a8] ;  /* 0x0003a80001197983 */ /* 0x000f620000300800 */
[----:B------:R-:W-:-:S05]  /*18520*/  IADD3.X R2, R2, UR7, RZ, P2, !PT ;  /* 0x0000000702027c10 */ /* 0x000fca00097fe4ff */
[----:B------:R0:W-:Y:S04]  /*18530*/  STL [R1+0x498], R2 ;  /* 0x0004980201007387 */ /* 0x0001e80000100800 */
[----:B------:R-:W-:Y:S01]  /*18540*/  STL [R1+0x388], R22 ;  /* 0x0003881601007387 */ /* 0x000fe20000100800 */
[----:B------:R-:W-:-:S03]  /*18550*/  IADD3 R7, P2, R7, UR4, RZ ;  /* 0x0000000407077c10 */ /* 0x000fc6000ff5e0ff */
[----:B0-----:R-:W5:Y:S04]  /*18560*/  LDL.LU R2, [R1+0x4b8] ;  /* 0x0004b80001027983 */ /* 0x001f680000300800 */
[----:B------:R0:W-:Y:S04]  /*18570*/  STL [R1+0x38c], R7 ;  /* 0x00038c0701007387 */ /* 0x0001e80000100800 */
[----:B0-----:R-:W5:Y:S01]  /*18580*/  LDL.LU R7, [R1+0x3ac] ;  /* 0x0003ac0001077983 */ /* 0x001f620000300800 */
[----:B------:R-:W-:-:S03]  /*18590*/  IADD3.X R3, R3, UR7, RZ, P1, !PT ;  /* 0x0000000703037c10 */ /* 0x000fc60008ffe4ff */
        /* <DEDUP_REMOVED lines=9> */
[----:B0-----:R-:W5:Y:S04]  /*18630*/  LDL.LU R12, [R1+0x3b4] ;  /* 0x0003b400010c7983 */ /* 0x001f680000300800 */
[----:B------:R-:W5:Y:S01]  /*18640*/  LDL.LU R28, [R1+0x4c4] ;  /* 0x0004c400011c7983 */ /* 0x000f620000300800 */
[----:B------:R-:W-:-:S05]  /*18650*/  IADD3.X R13, R13, UR7, RZ, P6, !PT ;  /* 0x000000070d0d7c10 */ /* 0x000fca000b7fe4ff */
[----:B------:R0:W-:Y:S04]  /*18660*/  STL [R1+0x4a4], R13 ;  /* 0x0004a40d01007387 */ /* 0x0001e80000100800 */
[----:B------:R1:W-:Y:S01]  /*18670*/  STL [R1+0x394], R20 ;  /* 0x0003941401007387 */ /* 0x0003e20000100800 */
[----:B------:R-:W-:-:S03]  /*18680*/  IADD3 R21, P6, R21, UR4, RZ ;  /* 0x0000000415157c10 */ /* 0x000fc6000ffde0ff */
[----:B0-----:R-:W5:Y:S04]  /*18690*/  LDL.LU R13, [R1+0x3b8] ;  /* 0x0003b800010d7983 */ /* 0x001f680000300800 */
[----:B-1----:R-:W5:Y:S01]  /*186a0*/  LDL.LU R20, [R1+0x4c8] ;  /* 0x0004c80001147983 */ /* 0x002f620000300800 */
[----:B------:R-:W-:-:S03]  /*186b0*/  IADD3.X R24, R24, UR7, RZ, P5, !PT ;  /* 0x0000000718187c10 */ /* 0x000fc6000affe4ff */
[----:B------:R0:W-:Y:S04]  /*186c0*/  STL [R1+0x398], R21 ;  /* 0x0003981501007387 */ /* 0x0001e80000100800 */
[----:B0-----:R-:W5:Y:S01]  /*186d0*/  LDL.LU R21, [R1+0x3bc] ;  /* 0x0003bc0001157983 */ /* 0x001f620000300800 */
[----:B------:R-:W-:-:S05]  /*186e0*/  IADD3 R14, P5, R14, UR4, RZ ;  /* 0x000000040e0e7c10 */ /* 0x000fca000ffbe0ff */
[----:B------:R0:W-:Y:S04]  /*186f0*/  STL [R1+0x39c], R14 ;  /* 0x00039c0e01007387 */ /* 0x0001e80000100800 */
[----:B0-----:R-:W5:Y:S04]  /*18700*/  LDL.LU R14, [R1+0x4cc] ;  /* 0x0004cc00010e7983 */ /* 0x001f680000300800 */
[----:B------:R-:W-:Y:S01]  /*18710*/  STL [R1+0x4a8], R24 ;  /* 0x0004a81801007387 */ /* 0x000fe20000100800 */
[----:B--2---:R-:W-:-:S05]  /*18720*/  IADD3.X R4, R4, UR7, RZ, P3, !PT ;  /* 0x0000000704047c10 */ /* 0x004fca0009ffe4ff */
[----:B------:R0:W-:Y:S04]  /*18730*/  STL [R1+0x4ac], R4 ;  /* 0x0004ac0401007387 */ /* 0x0001e80000100800 */
[----:B0-----:R-:W2:Y:S01]  /*18740*/  LDL.LU R4, [R1+0x3c0] ;  /* 0x0003c00001047983 */ /* 0x001ea20000300800 */
[----:B---3--:R-:W-:-:S05]  /*18750*/  IADD3 R15, P3, R15, UR4, RZ ;  /* 0x000000040f0f7c10 */ /* 0x008fca000ff7e0ff */
[----:B------:R0:W-:Y:S01]  /*18760*/  STL [R1+0x3a0], R15 ;  /* 0x0003a00f01007387 */ /* 0x0001e20000100800 */
[----:B------:R-:W-:-:S03]  /*18770*/  IADD3.X R29, R29, UR7, RZ, P2, !PT ;  /* 0x000000071d1d7c10 */ /* 0x000fc600097fe4ff */
[----:B0-----:R-:W3:Y:S04]  /*18780*/  LDL.LU R15, [R1+0x4d0] ;  /* 0x0004d000010f7983 */ /* 0x001ee80000300800 */
[----:B------:R0:W-:Y:S04]  /*18790*/  STL [R1+0x4b0], R29 ;  /* 0x0004b01d01007387 */ /* 0x0001e80000100800 */
[----:B0-----:R-:W3:Y:S01]  /*187a0*/  LDL.LU R29, [R1+0x3c4] ;  /* 0x0003c400011d7983 */ /* 0x001ee20000300800 */
[----:B----4-:R-:W-:Y:S02]  /*187b0*/  IADD3 R6, P2, R6, UR4, RZ ;  /* 0x0000000406067c10 */ /* 0x010fe4000ff5e0ff */
[----:B-----5:R-:W-:-:S03]  /*187c0*/  IADD3.X R5, R5, UR7, RZ, P1, !PT ;  /* 0x0000000705057c10 */ /* 0x020fc60008ffe4ff */
[----:B------:R0:W-:Y:S01]  /*187d0*/  STL [R1+0x3a4], R6 ;  /* 0x0003a40601007387 */ /* 0x0001e20000100800 */
[----:B------:R-:W-:-:S03]  /*187e0*/  IADD3 R25, P1, R25, UR4, RZ ;  /* 0x0000000419197c10 */ /* 0x000fc6000ff3e0ff */
[----:B0-----:R-:W4:Y:S04]  /*187f0*/  LDL.LU R6, [R1+0x4d4] ;  /* 0x0004d40001067983 */ /* 0x001f280000300800 */
[----:B------:R0:W-:Y:S01]  /*18800*/  STL [R1+0x4b4], R5 ;  /* 0x0004b40501007387 */ /* 0x0001e20000100800 */
[----:B------:R-:W-:-:S03]  /*18810*/  IADD3.X R2, R2, UR7, RZ, P4, !PT ;  /* 0x0000000702027c10 */ /* 0x000fc6000a7fe4ff */
[----:B0-----:R-:W5:Y:S04]  /*18820*/  LDL.LU R5, [R1+0x3c8] ;  /* 0x0003c80001057983 */ /* 0x001f680000300800 */
[----:B------:R0:W-:Y:S01]  /*18830*/  STL [R1+0x4b8], R2 ;  /* 0x0004b80201007387 */ /* 0x0001e20000100800 */
[----:B------:R-:W-:-:S03]  /*18840*/  IADD3 R7, P4, R7, UR4, RZ ;  /* 0x0000000407077c10 */ /* 0x000fc6000ff9e0ff */
[----:B0-----:R-:W5:Y:S01]  /*18850*/  LDL.LU R2, [R1+0x4d8] ;  /* 0x0004d80001027983 */ /* 0x001f620000300800 */
[----:B------:R-:W-:-:S03]  /*18860*/  IADD3.X R22, R22, UR7, RZ, P6, !PT ;  /* 0x0000000716167c10 */ /* 0x000fc6000b7fe4ff */
[----:B------:R-:W-:Y:S04]  /*18870*/  STL [R1+0x3a8], R25 ;  /* 0x0003a81901007387 */ /* 0x000fe80000100800 */
        /* <DEDUP_REMOVED lines=19> */
[----:B------:R-:W-:Y:S04]  /*189b0*/  STL [R1+0x4c4], R28 ;  /* 0x0004c41c01007387 */ /* 0x000fe80000100800 */
[----:B------:R-:W5:Y:S04]  /*189c0*/  LDL.LU R24, [R1+0x3d8] ;  /* 0x0003d80001187983 */ /* 0x000f680000300800 */
[----:B------:R0:W-:Y:S01]  /*189d0*/  STL [R1+0x4c8], R20 ;  /* 0x0004c81401007387 */ /* 0x0001e20000100800 */
[----:B------:R-:W-:-:S03]  /*189e0*/  IADD3.X R14, R14, UR7, RZ, P1, !PT ;  /* 0x000000070e0e7c10 */ /* 0x000fc60008ffe4ff */
[----:B0-----:R-:W5:Y:S04]  /*189f0*/  LDL.LU R20, [R1+0x4e8] ;  /* 0x0004e80001147983 */ /* 0x001f680000300800 */
[----:B------:R-:W-:Y:S04]  /*18a00*/  STL [R1+0x3bc], R21 ;  /* 0x0003bc1501007387 */ /* 0x000fe80000100800 */
[----:B------:R0:W-:Y:S04]  /*18a10*/  STL [R1+0x4cc], R14 ;  /* 0x0004cc0e01007387 */ /* 0x0001e80000100800 */
        /* <DEDUP_REMOVED lines=8> */
[----:B------:R-:W3:Y:S04]  /*18aa0*/  LDL.LU R21, [R1+0x4f0] ;  /* 0x0004f00001157983 */ /* 0x000ee80000300800 */
[----:B------:R0:W-:Y:S04]  /*18ab0*/  STL [R1+0x3c4], R29 ;  /* 0x0003c41d01007387 */ /* 0x0001e80000100800 */
[----:B0-----:R-:W3:Y:S01]  /*18ac0*/  LDL.LU R29, [R1+0x3e8] ;  /* 0x0003e800011d7983 */ /* 0x001ee20000300800 */
[----:B----4-:R-:W-:-:S03]  /*18ad0*/  IADD3.X R6, R6, UR7, RZ, P6, !PT ;  /* 0x0000000706067c10 */ /* 0x010fc6000b7fe4ff */
[----:B------:R-:W4:Y:S01]  /*18ae0*/  LDL.LU R25, [R1+0x4f4] ;  /* 0x0004f40001197983 */ /* 0x000f220000300800 */
[----:B-----5:R-:W-:-:S05]  /*18af0*/  IADD3 R5, P6, R5, UR4, RZ ;  /* 0x0000000405057c10 */ /* 0x020fca000ffde0ff */
        /* <DEDUP_REMOVED lines=17> */
[----:B------:R-:W5:Y:S01]  /*18c10*/  LDL.LU R28, [R1+0x520] ;  /* 0x00052000011c7983 */ /* 0x000f620000300800 */
[----:B------:R-:W-:-:S05]  /*18c20*/  IADD3 R12, P2, R12, UR4, RZ ;  /* 0x000000040c0c7c10 */ /* 0x000fca000ff5e0ff */
[----:B------:R0:W-:Y:S04]  /*18c30*/  STL [R1+0x3d4], R12 ;  /* 0x0003d40c01007387 */ /* 0x0001e80000100800 */
[----:B------:R1:W-:Y:S01]  /*18c40*/  STL [R1+0x4e0], R23 ;  /* 0x0004e01701007387 */ /* 0x0003e20000100800 */
[----:B------:R-:W-:-:S03]  /*18c50*/  IADD3.X R13, R13, UR7, RZ, P1, !PT ;  /* 0x000000070d0d7c10 */ /* 0x000fc60008ffe4ff */
[----:B0-----:R-:W5:Y:S04]  /*18c60*/  LDL.LU R12, [R1+0x504] ;  /* 0x00050400010c7983 */ /* 0x001f680000300800 */
[----:B-1----:R-:W5:Y:S01]  /*18c70*/  LDL.LU R23, [R1+0x528] ;  /* 0x0005280001177983 */ /* 0x002f620000300800 */
[----:B------:R-:W-:-:S03]  /*18c80*/  IADD3 R24, P1, R24, UR4, RZ ;  /* 0x0000000418187c10 */ /* 0x000fc6000ff3e0ff */
[----:B------:R0:W-:Y:S04]  /*18c90*/  STL [R1+0x4e4], R13 ;  /* 0x0004e40d01007387 */ /* 0x0001e80000100800 */
[----:B0-----:R-:W5:Y:S01]  /*18ca0*/  LDL.LU R13, [R1+0x508] ;  /* 0x00050800010d7983 */ /* 0x001f620000300800 */
[----:B------:R-:W-:-:S05]  /*18cb0*/  IADD3.X R20, R20, UR7, RZ, P4, !PT ;  /* 0x0000000714147c10 */ /* 0x000fca000a7fe4ff */
[----:B------:R0:W-:Y:S04]  /*18cc0*/  STL [R1+0x4e8], R20 ;  /* 0x0004e81401007387 */ /* 0x0001e80000100800 */
[----:B0-----:R-:W5:Y:S01]  /*18cd0*/  LDL.LU R20, [R1+0x530] ;  /* 0x0005300001147983 */ /* 0x001f620000300800 */
[----:B------:R-:W-:-:S03]  /*18ce0*/  IADD3 R14, P4, R14, UR4, RZ ;  /* 0x000000040e0e7c10 */ /* 0x000fc6000ff9e0ff */
[----:B------:R-:W-:Y:S04]  /*18cf0*/  STL [R1+0x3d8], R24 ;  /* 0x0003d81801007387 */ /* 0x000fe80000100800 */
[----:B------:R0:W-:Y:S04]  /*18d00*/  STL [R1+0x3e0], R14 ;  /* 0x0003e00e01007387 */ /* 0x0001e80000100800 */
[----:B0-----:R-:W5:Y:S01]  /*18d10*/  LDL.LU R14, [R1+0x50c] ;  /* 0x00050c00010e7983 */ /* 0x001f620000300800 */
[----:B--2---:R-:W-:-:S05]  /*18d20*/  IADD3.X R4, R4, UR7, RZ, P6, !PT ;  /* 0x0000000704047c10 */ /* 0x004fca000b7fe4ff */
[----:B------:R0:W-:Y:S04]  /*18d30*/  STL [R1+0x4ec], R4 ;  /* 0x0004ec0401007387 */ /* 0x0001e80000100800 */
[----:B0-----:R-:W2:Y:S01]  /*18d40*/  LDL.LU R4, [R1+0x538] ;  /* 0x0005380001047983 */ /* 0x001ea20000300800 */
[----:B---3--:R-:W-:Y:S02]  /*18d50*/  IADD3 R15, P6, R15, UR4, RZ ;  /* 0x000000040f0f7c10 */ /* 0x008fe4000ffde0ff */
[----:B------:R-:W-:-:S03]  /*18d60*/  IADD3.X R21, R21, UR7, RZ, P5, !PT ;  /* 0x0000000715157c10 */ /* 0x000fc6000affe4ff */
[----:B------:R0:W-:Y:S04]  /*18d70*/  STL [R1+0x3e4], R15 ;  /* 0x0003e40f01007387 */ /* 0x0001e80000100800 */
[----:B0-----:R-:W3:Y:S01]  /*18d80*/  LDL.LU R15, [R1+0x510] ;  /* 0x00051000010f7983 */ /* 0x001ee20000300800 */
[----:B------:R-:W-:-:S03]  /*18d90*/  IADD3 R29, P5, R29, UR4, RZ ;  /* 0x000000041d1d7c10 */ /* 0x000fc6000ffbe0ff */
[----:B------:R0:W-:Y:S04]  /*18da0*/  STL [R1+0x4f0], R21 ;  /* 0x0004f01501007387 */ /* 0x0001e80000100800 */
[----:B0-----:R-:W3:Y:S04]  /*18db0*/  LDL.LU R21, [R1+0x540] ;  /* 0x0005400001157983 */ /* 0x001ee80000300800 */
[----:B------:R0:W-:Y:S04]  /*18dc0*/  STL [R1+0x3e8], R29 ;  /* 0x0003e81d01007387 */ /* 0x0001e80000100800 */
[----:B0-----:R-:W3:Y:S01]  /*18dd0*/  LDL.LU R29, [R1+0x514] ;  /* 0x00051400011d7983 */ /* 0x001ee20000300800 */
[----:B----4-:R-:W-:-:S02]  /*18de0*/  IADD3.X R25, R25, UR7, RZ, P3, !PT ;  /* 0x0000000719197c10 */ /* 0x010fc40009ffe4ff */
[----:B-----5:R-:W-:-:S05]  /*18df0*/  IADD3 R5, P3, R5, UR4, RZ ;  /* 0x0000000405057c10 */ /* 0x020fca000ff7e0ff */
[----:B------:R0:W-:Y:S01]  /*18e00*/  STL [R1+0x3ec], R5 ;  /* 0x0003ec0501007387 */ /* 0x0001e20000100800 */
[----:B------:R-:W-:-:S03]  /*18e10*/  IADD3.X R2, R2, UR7, RZ, P2, !PT ;  /* 0x0000000702027c10 */ /* 0x000fc600097fe4ff */
[----:B0-----:R-:W4:Y:S01]  /*18e20*/  LDL.LU R5, [R1+0x548] ;  /* 0x0005480001057983 */ /* 0x001f220000300800 */
        /* <DEDUP_REMOVED lines=12> */
[----:B------:R0:W-:Y:S04]  /*18ef0*/  STL [R1+0x518], R22 ;  /* 0x0005181601007387 */ /* 0x0001e80000100800 */
[----:B0-----:R-:W5:Y:S04]  /*18f00*/  LDL.LU R22, [R1+0x558] ;  /* 0x0005580001167983 */ /* 0x001f680000300800 */
[----:B------:R0:W-:Y:S01]  /*18f10*/  STL [R1+0x500], R3 ;  /* 0x0005000301007387 */ /* 0x0001e20000100800 */
[----:B------:R-:W-:-:S03]  /*18f20*/  IADD3.X R12, R12, UR7, RZ, P6, !PT ;  /* 0x000000070c0c7c10 */ /* 0x000fc6000b7fe4ff */
        /* <DEDUP_REMOVED lines=8> */
[----:B------:R1:W-:Y:S01]  /*18fb0*/  STL [R1+0x528], R23 ;  /* 0x0005281701007387 */ /* 0x0003e20000100800 */
[----:B------:R-:W-:-:S03]  /*18fc0*/  IADD3 R20, P5, R20, UR4, RZ ;  /* 0x0000000414147c10 */ /* 0x000fc6000ffbe0ff */
[----:B0-----:R-:W5:Y:S04]  /*18fd0*/  LDL.LU R13, [R1+0x568] ;  /* 0x00056800010d7983 */ /* 0x001f680000300800 */
[----:B-1----:R-:W5:Y:S01]  /*18fe0*/  LDL.LU R23, [R1+0x53c] ;  /* 0x00053c0001177983 */ /* 0x002f620000300800 */
[----:B------:R-:W-:-:S05]  /*18ff0*/  IADD3.X R14, R14, UR7, RZ, P3, !PT ;  /* 0x000000070e0e7c10 */ /* 0x000fca0009ffe4ff */
[----:B------:R0:W-:Y:S04]  /*19000*/  STL [R1+0x50c], R14 ;  /* 0x00050c0e01007387 */ /* 0x0001e80000100800 */
[----:B------:R-:W-:Y:S04]  /*19010*/  STL [R1+0x530], R20 ;  /* 0x0005301401007387 */ /* 0x000fe80000100800 */
[----:B0-----:R-:W5:Y:S01]  /*19020*/  LDL.LU R14, [R1+0x570] ;  /* 0x00057000010e7983 */ /* 0x001f620000300800 */
[----:B--2---:R-:W-:-:S05]  /*19030*/  IADD3 R4, P3, R4, UR4, RZ ;  /* 0x0000000404047c10 */ /* 0x004fca000ff7e0ff */
[----:B------:R0:W-:Y:S04]  /*19040*/  STL [R1+0x538], R4 ;  /* 0x0005380401007387 */ /* 0x0001e80000100800 */
[----:B0-----:R-:W2:Y:S01]  /*19050*/  LDL.LU R4, [R1+0x544] ;  /* 0x0005440001047983 */ /* 0x001ea20000300800 */
[----:B---3--:R-:W-:-:S03]  /*19060*/  IADD3.X R15, R15, UR7, RZ, P2, !PT ;  /* 0x000000070f0f7c10 */ /* 0x008fc600097fe4ff */
[----:B------:R-:W3:Y:S04]  /*19070*/  LDL.LU R20, [R1+0x578] ;  /* 0x0005780001147983 */ /* 0x000ee80000300800 */
[----:B------:R0:W-:Y:S01]  /*19080*/  STL [R1+0x510], R15 ;  /* 0x0005100f01007387 */ /* 0x0001e20000100800 */
[----:B------:R-:W-:-:S03]  /*19090*/  IADD3 R21, P2, R21, UR4, RZ ;  /* 0x0000000415157c10 */ /* 0x000fc6000ff5e0ff */
[----:B0-----:R-:W3:Y:S04]  /*190a0*/  LDL.LU R15, [R1+0x54c] ;  /* 0x00054c00010f7983 */ /* 0x001ee80000300800 */
[----:B------:R-:W3:Y:S01]  /*190b0*/  LDL.LU R25, [R1+0x580] ;  /* 0x0005800001197983 */ /* 0x000ee20000300800 */
[----:B------:R-:W-:-:S05]  /*190c0*/  IADD3.X R29, R29, UR7, RZ, P1, !PT ;  /* 0x000000071d1d7c10 */ /* 0x000fca0008ffe4ff */
[----:B------:R0:W-:Y:S04]  /*190d0*/  STL [R1+0x514], R29 ;  /* 0x0005141d01007387 */ /* 0x0001e80000100800 */
[----:B------:R-:W-:Y:S04]  /*190e0*/  STL [R1+0x540], R21 ;  /* 0x0005401501007387 */ /* 0x000fe80000100800 */
[----:B0-----:R-:W3:Y:S01]  /*190f0*/  LDL.LU R29, [R1+0x554] ;  /* 0x00055400011d7983 */ /* 0x001ee20000300800 */
[----:B----4-:R-:W-:-:S05]  /*19100*/  IADD3 R5, P1, R5, UR4, RZ ;  /* 0x0000000405057c10 */ /* 0x010fca000ff3e0ff */
[----:B------:R0:W-:Y:S04]  /*19110*/  STL [R1+0x548], R5 ;  /* 0x0005480501007387 */ /* 0x0001e80000100800 */
[----:B0-----:R-:W4:Y:S01]  /*19120*/  LDL.LU R5, [R1+0x588] ;  /* 0x0005880001057983 */ /* 0x001f220000300800 */
[----:B-----5:R-:W-:-:S03]  /*19130*/  IADD3.X R2, R2, UR7, RZ, P4, !PT ;  /* 0x0000000702027c10 */ /* 0x020fc6000a7fe4ff */
        /* <DEDUP_REMOVED lines=20> */
[----:B------:R-:W-:Y:S02]  /*19280*/  IADD3 R13, P3, R13, UR4, RZ ;  /* 0x000000040d0d7c10 */ /* 0x000fe4000ff7e0ff */
[----:B------:R-:W-:-:S03]  /*19290*/  IADD3.X R23, R23, UR7, RZ, P2, !PT ;  /* 0x0000000717177c10 */ /* 0x000fc600097fe4ff */
[----:B------:R0:W-:Y:S04]  /*192a0*/  STL [R1+0x568], R13 ;  /* 0x0005680d01007387 */ /* 0x0001e80000100800 */
[----:B0-----:R-:W5:Y:S04]  /*192b0*/  LDL.LU R13, [R1+0x57c] ;  /* 0x00057c00010d7983 */ /* 0x001f680000300800 */
[----:B------:R-:W-:Y:S04]  /*192c0*/  STL [R1+0x534], R24 ;  /* 0x0005341801007387 */ /* 0x000fe80000100800 */
[----:B------:R0:W-:Y:S01]  /*192d0*/  STL [R1+0x53c], R23 ;  /* 0x00053c1701007387 */ /* 0x0001e20000100800 */
[----:B------:R-:W-:-:S03]  /*192e0*/  IADD3 R14, P2, R14, UR4, RZ ;  /* 0x000000040e0e7c10 */ /* 0x000fc6000ff5e0ff */
[----:B0-----:R-:W5:Y:S04]  /*192f0*/  LDL.LU R23, [R1+0x5b0] ;  /* 0x0005b00001177983 */ /* 0x001f680000300800 */
[----:B------:R0:W-:Y:S04]  /*19300*/  STL [R1+0x570], R14 ;  /* 0x0005700e01007387 */ /* 0x0001e80000100800 */
[----:B0-----:R-:W5:Y:S01]  /*19310*/  LDL.LU R14, [R1+0x584] ;  /* 0x00058400010e7983 */ /* 0x001f620000300800 */
[----:B--2---:R-:W-:Y:S02]  /*19320*/  IADD3.X R4, R4, UR7, RZ, P1, !PT ;  /* 0x0000000704047c10 */ /* 0x004fe40008ffe4ff */
[----:B---3--:R-:W-:-:S03]  /*19330*/  IADD3 R20, P1, R20, UR4, RZ ;  /* 0x0000000414147c10 */ /* 0x008fc6000ff3e0ff */
[----:B------:R0:W-:Y:S04]  /*19340*/  STL [R1+0x544], R4 ;  /* 0x0005440401007387 */ /* 0x0001e80000100800 */
[----:B0-----:R-:W2:Y:S01]  /*19350*/  LDL.LU R4, [R1+0x5b8] ;  /* 0x0005b80001047983 */ /* 0x001ea20000300800 */
[----:B------:R-:W-:-:S03]  /*19360*/  IADD3.X R15, R15, UR7, RZ, P4, !PT ;  /* 0x000000070f0f7c10 */ /* 0x000fc6000a7fe4ff */
[----:B------:R0:W-:Y:S04]  /*19370*/  STL [R1+0x578], R20 ;  /* 0x0005781401007387 */ /* 0x0001e80000100800 */
[----:B0-----:R-:W3:Y:S04]  /*19380*/  LDL.LU R20, [R1+0x58c] ;  /* 0x00058c0001147983 */ /* 0x001ee80000300800 */
[----:B------:R0:W-:Y:S04]  /*19390*/  STL [R1+0x54c], R15 ;  /* 0x00054c0f01007387 */ /* 0x0001e80000100800 */
[----:B0-----:R-:W3:Y:S01]  /*193a0*/  LDL.LU R15, [R1+0x5c0] ;  /* 0x0005c000010f7983 */ /* 0x001ee20000300800 */
[----:B------:R-:W-:-:S05]  /*193b0*/  IADD3.X R29, R29, UR7, RZ, P6, !PT ;  /* 0x000000071d1d7c10 */ /* 0x000fca000b7fe4ff */
[----:B------:R0:W-:Y:S04]  /*193c0*/  STL [R1+0x554], R29 ;  /* 0x0005541d01007387 */ /* 0x0001e80000100800 */
[----:B0-----:R-:W3:Y:S01]  /*193d0*/  LDL.LU R29, [R1+0x594] ;  /* 0x00059400011d7983 */ /* 0x001ee20000300800 */
[----:B------:R-:W-:Y:S02]  /*193e0*/  IADD3 R25, P4, R25, UR4, RZ ;  /* 0x0000000419197c10 */ /* 0x000fe4000ff9e0ff */
[----:B----4-:R-:W-:Y:S02]  /*193f0*/  IADD3 R5, P6, R5, UR4, RZ ;  /* 0x0000000405057c10 */ /* 0x010fe4000ffde0ff */
[----:B-----5:R-:W-:Y:S01]  /*19400*/  IADD3.X R21, R21, UR7, RZ, P5, !PT ;  /* 0x0000000715157c10 */ /* 0x020fe2000affe4ff */
[----:B------:R-:W-:Y:S04]  /*19410*/  STL [R1+0x580], R25 ;  /* 0x0005801901007387 */ /* 0x000fe80000100800 */
        /* <DEDUP_REMOVED lines=20> */
[----:B------:R0:W-:Y:S04]  /*19560*/  STL [R1+0x5a8], R12 ;  /* 0x0005a80c01007387 */ /* 0x0001e80000100800 */
[----:B0-----:R-:W5:Y:S01]  /*19570*/  LDL.LU R12, [R1+0x5e0] ;  /* 0x0005e000010c7983 */ /* 0x001f620000300800 */
[----:B------:R-:W-:-:S03]  /*19580*/  IADD3.X R13, R13, UR7, RZ, P4, !PT ;  /* 0x000000070d0d7c10 */ /* 0x000fc6000a7fe4ff */
[----:B------:R-:W-:Y:S04]  /*19590*/  STL [R1+0x574], R22 ;  /* 0x0005741601007387 */ /* 0x000fe80000100800 */
[----:B------:R0:W-:Y:S04]  /*195a0*/  STL [R1+0x57c], R13 ;  /* 0x00057c0d01007387 */ /* 0x0001e80000100800 */
[----:B0-----:R-:W5:Y:S01]  /*195b0*/  LDL.LU R13, [R1+0x5b4] ;  /* 0x0005b400010d7983 */ /* 0x001f620000300800 */
[----:B------:R-:W-:Y:S02]  /*195c0*/  IADD3 R23, P4, R23, UR4, RZ ;  /* 0x0000000417177c10 */ /* 0x000fe4000ff9e0ff */
[----:B------:R-:W-:-:S05]  /*195d0*/  IADD3.X R14, R14, UR7, RZ, P6, !PT ;  /* 0x000000070e0e7c10 */ /* 0x000fca000b7fe4ff */
[----:B------:R0:W-:Y:S04]  /*195e0*/  STL [R1+0x584], R14 ;  /* 0x0005840e01007387 */ /* 0x0001e80000100800 */
[----:B------:R-:W-:Y:S04]  /*195f0*/  STL [R1+0x5b0], R23 ;  /* 0x0005b01701007387 */ /* 0x000fe80000100800 */
[----:B0-----:R-:W5:Y:S01]  /*19600*/  LDL.LU R14, [R1+0x5e8] ;  /* 0x0005e800010e7983 */ /* 0x001f620000300800 */
[----:B--2---:R-:W-:-:S05]  /*19610*/  IADD3 R4, P6, R4, UR4, RZ ;  /* 0x0000000404047c10 */ /* 0x004fca000ffde0ff */
[----:B------:R0:W-:Y:S01]  /*19620*/  STL [R1+0x5b8], R4 ;  /* 0x0005b80401007387 */ /* 0x0001e20000100800 */
[----:B---3--:R-:W-:-:S03]  /*19630*/  IADD3.X R20, R20, UR7, RZ, P5, !PT ;  /* 0x0000000714147c10 */ /* 0x008fc6000affe4ff */
[----:B0-----:R-:W2:Y:S01]  /*19640*/  LDL.LU R4, [R1+0x5bc] ;  /* 0x0005bc0001047983 */ /* 0x001ea20000300800 */
[----:B------:R-:W-:-:S05]  /*19650*/  IADD3 R15, P5, R15, UR4, RZ ;  /* 0x000000040f0f7c10 */ /* 0x000fca000ffbe0ff */
[----:B------:R0:W-:Y:S04]  /*19660*/  STL [R1+0x5c0], R15 ;  /* 0x0005c00f01007387 */ /* 0x0001e80000100800 */
[----:B0-----:R-:W3:Y:S01]  /*19670*/  LDL.LU R15, [R1+0x5f0] ;  /* 0x0005f000010f7983 */ /* 0x001ee20000300800 */
[----:B------:R-:W-:-:S03]  /*19680*/  IADD3.X R29, R29, UR7, RZ, P3, !PT ;  /* 0x000000071d1d7c10 */ /* 0x000fc60009ffe4ff */
[----:B------:R-:W-:Y:S04]  /*19690*/  STL [R1+0x58c], R20 ;  /* 0x00058c1401007387 */ /* 0x000fe80000100800 */
[----:B------:R0:W-:Y:S04]  /*196a0*/  STL [R1+0x594], R29 ;  /* 0x0005941d01007387 */ /* 0x0001e80000100800 */
[----:B0-----:R-:W3:Y:S01]  /*196b0*/  LDL.LU R29, [R1+0x5c4] ;  /* 0x0005c400011d7983 */ /* 0x001ee20000300800 */
[----:B----4-:R-:W-:-:S05]  /*196c0*/  IADD3 R5, P3, R5, UR4, RZ ;  /* 0x0000000405057c10 */ /* 0x010fca000ff7e0ff */
[----:B------:R0:W-:Y:S01]  /*196d0*/  STL [R1+0x5c8], R5 ;  /* 0x0005c80501007387 */ /* 0x0001e20000100800 */
[----:B-----5:R-:W-:-:S03]  /*196e0*/  IADD3.X R21, R21, UR7, RZ, P2, !PT ;  /* 0x0000000715157c10 */ /* 0x020fc600097fe4ff */
[----:B0-----:R-:W4:Y:S01]  /*196f0*/  LDL.LU R5, [R1+0x5f8] ;  /* 0x0005f80001057983 */ /* 0x001f220000300800 */
[----:B------:R-:W-:-:S05]  /*19700*/  IADD3 R2, P2, R2, UR4, RZ ;  /* 0x0000000402027c10 */ /* 0x000fca000ff5e0ff */
[----:B------:R0:W-:Y:S01]  /*19710*/  STL [R1+0x5d0], R2 ;  /* 0x0005d00201007387 */ /* 0x0001e20000100800 */
[----:B------:R-:W-:-:S03]  /*19720*/  IADD3.X R6, R6, UR7, RZ, P1, !PT ;  /* 0x0000000706067c10 */ /* 0x000fc60008ffe4ff */
[----:B0-----:R-:W5:Y:S04]  /*19730*/  LDL.LU R2, [R1+0x5cc] ;  /* 0x0005cc0001027983 */ /* 0x001f680000300800 */
[----:B------:R-:W-:Y:S04]  /*19740*/  STL [R1+0x59c], R21 ;  /* 0x00059c1501007387 */ /* 0x000fe80000100800 */
[----:B------:R-:W5:Y:S01]  /*19750*/  LDL.LU R20, [R1+0x600] ;  /* 0x0006000001147983 */ /* 0x000f620000300800 */
[----:B------:R-:W-:-:S03]  /*19760*/  IADD3 R7, P1, R7, UR4, RZ ;  /* 0x0000000407077c10 */ /* 0x000fc6000ff3e0ff */
[----:B------:R-:W-:Y:S04]  /*19770*/  STL [R1+0x5a4], R6 ;  /* 0x0005a40601007387 */ /* 0x000fe80000100800 */
[----:B------:R-:W-:Y:S01]  /*19780*/  STL [R1+0x5d8], R7 ;  /* 0x0005d80701007387 */ /* 0x000fe20000100800 */
[----:B------:R-:W-:-:S05]  /*19790*/  IADD3.X R3, R3, UR7, RZ, P4, !PT ;  /* 0x0000000703037c10 */ /* 0x000fca000a7fe4ff */
[----:B------:R0:W-:Y:S04]  /*197a0*/  STL [R1+0x5ac], R3 ;  /* 0x0005ac0301007387 */ /* 0x0001e80000100800 */
[----:B0-----:R-:W5:Y:S01]  /*197b0*/  LDL.LU R3, [R1+0x5d4] ;  /* 0x0005d40001037983 */ /* 0x001f620000300800 */
[----:B------:R-:W-:-:S05]  /*197c0*/  IADD3 R12, P4, R12, UR4, RZ ;  /* 0x000000040c0c7c10 */ /* 0x000fca000ff9e0ff */
[----:B------:R0:W-:Y:S04]  /*197d0*/  STL [R1+0x5e0], R12 ;  /* 0x0005e00c01007387 */ /* 0x0001e80000100800 */
[----:B0-----:R-:W5:Y:S01]  /*197e0*/  LDL.LU R12, [R1+0x608] ;  /* 0x00060800010c7983 */ /* 0x001f620000300800 */
[----:B------:R-:W-:-:S03]  /*197f0*/  IADD3.X R13, R13, UR7, RZ, P6, !PT ;  /* 0x000000070d0d7c10 */ /* 0x000fc6000b7fe4ff */
[----:B------:R-:W5:Y:S04]  /*19800*/  LDL.LU R21, [R1+0x5dc] ;  /* 0x0005dc0001157983 */ /* 0x000f680000300800 */
[----:B------:R0:W-:Y:S04]  /*19810*/  STL [R1+0x5b4], R13 ;  /* 0x0005b40d01007387 */ /* 0x0001e80000100800 */
[----:B0-----:R-:W5:Y:S01]  /*19820*/  LDL.LU R13, [R1+0x610] ;  /* 0x00061000010d7983 */ /* 0x001f620000300800 */
[----:B------:R-:W-:-:S05]  /*19830*/  IADD3 R14, P6, R14, UR4, RZ ;  /* 0x000000040e0e7c10 */ /* 0x000fca000ffde0ff */
[----:B------:R0:W-:Y:S04]  /*19840*/  STL [R1+0x5e8], R14 ;  /* 0x0005e80e01007387 */ /* 0x0001e80000100800 */
[----:B0-----:R-:W5:Y:S04]  /*19850*/  LDL.LU R14, [R1+0x5e4] ;  /* 0x0005e400010e7983 */ /* 0x001f680000300800 */
[----:B------:R-:W5:Y:S01]  /*19860*/  LDL.LU R6, [R1+0x618] ;  /* 0x0006180001067983 */ /* 0x000f620000300800 */
[----:B--2---:R-:W-:-:S05]  /*19870*/  IADD3.X R4, R4, UR7, RZ, P5, !PT ;  /* 0x0000000704047c10 */ /* 0x004fca000affe4ff */
[----:B------:R-:W-:Y:S01]  /*19880*/  STL [R1+0x5bc], R4 ;  /* 0x0005bc0401007387 */ /* 0x000fe20000100800 */
[----:B---3--:R-:W-:-:S05]  /*19890*/  IADD3 R15, P5, R15, UR4, RZ ;  /* 0x000000040f0f7c10 */ /* 0x008fca000ffbe0ff */
[----:B------:R0:W-:Y:S04]  /*198a0*/  STL [R1+0x5f0], R15 ;  /* 0x0005f00f01007387 */ /* 0x0001e80000100800 */
[----:B0-----:R-:W2:Y:S01]  /*198b0*/  LDL.LU R15, [R1+0x5ec] ;  /* 0x0005ec00010f7983 */ /* 0x001ea20000300800 */
[----:B------:R-:W-:-:S05]  /*198c0*/  IADD3.X R29, R29, UR7, RZ, P3, !PT ;  /* 0x000000071d1d7c10 */ /* 0x000fca0009ffe4ff */
[----:B------:R0:W-:Y:S04]  /*198d0*/  STL [R1+0x5c4], R29 ;  /* 0x0005c41d01007387 */ /* 0x0001e80000100800 */
[----:B0-----:R-:W3:Y:S04]  /*198e0*/  LDL.LU R29, [R1+0x620] ;  /* 0x00062000011d7983 */ /* 0x001ee80000300800 */
[----:B------:R-:W3:Y:S01]  /*198f0*/  LDL.LU R7, [R1+0x5f4] ;  /* 0x0005f40001077983 */ /* 0x000ee20000300800 */
[----:B----4-:R-:W-:-:S03]  /*19900*/  IADD3 R5, P3, R5, UR4, RZ ;  /* 0x0000000405057c10 */ /* 0x010fc6000ff7e0ff */
[----:B------:R-:W4:Y:S04]  /*19910*/  LDL.LU R4, [R1+0x628] ;  /* 0x0006280001047983 */ /* 0x000f280000300800 */
[----:B------:R0:W-:Y:S04]  /*19920*/  STL [R1+0x5f8], R5 ;  /* 0x0005f80501007387 */ /* 0x0001e80000100800 */
[----:B0-----:R-:W4:Y:S01]  /*19930*/  LDL.LU R5, [R1+0x5fc] ;  /* 0x0005fc0001057983 */ /* 0x001f220000300800 */
[----:B-----5:R-:W-:-:S05]  /*19940*/  IADD3.X R2, R2, UR7, RZ, P2, !PT ;  /* 0x0000000702027c10 */ /* 0x020fca00097fe4ff */
[----:B------:R0:W-:Y:S01]  /*19950*/  STL [R1+0x5cc], R2 ;  /* 0x0005cc0201007387 */ /* 0x0001e20000100800 */
[----:B------:R-:W-:-:S03]  /*19960*/  IADD3 R20, P2, R20, UR4, RZ ;  /* 0x0000000414147c10 */ /* 0x000fc6000ff5e0ff */
[----:B0-----:R-:W5:Y:S01]  /*19970*/  LDL.LU R2, [R1+0x630] ;  /* 0x0006300001027983 */ /* 0x001f620000300800 */
[----:B------:R-:W-:-:S05]  /*19980*/  IADD3.X R3, R3, UR7, RZ, P1, !PT ;  /* 0x0000000703037c10 */ /* 0x000fca0008ffe4ff */
[----:B------:R0:W-:Y:S04]  /*19990*/  STL [R1+0x5d4], R3 ;  /* 0x0005d40301007387 */ /* 0x0001e80000100800 */
[----:B------:R-:W-:Y:S04]  /*199a0*/  STL [R1+0x600], R20 ;  /* 0x0006001401007387 */ /* 0x000fe80000100800 */
[----:B0-----:R-:W5:Y:S01]  /*199b0*/  LDL.LU R3, [R1+0x604] ;  /* 0x0006040001037983 */ /* 0x001f620000300800 */
[----:B------:R-:W-:Y:S02]  /*199c0*/  IADD3 R12, P1, R12, UR4, RZ ;  /* 0x000000040c0c7c10 */ /* 0x000fe4000ff3e0ff */
[----:B------:R-:W-:-:S03]  /*199d0*/  IADD3.X R21, R21, UR7, RZ, P4, !PT ;  /* 0x0000000715157c10 */ /* 0x000fc6000a7fe4ff */
[----:B------:R0:W-:Y:S04]  /*199e0*/  STL [R1+0x608], R12 ;  /* 0x0006080c01007387 */ /* 0x0001e80000100800 */
[----:B0-----:R-:W5:Y:S01]  /*199f0*/  LDL.LU R12, [R1+0x638] ;  /* 0x00063800010c7983 */ /* 0x001f620000300800 */
[----:B------:R-:W-:-:S05]  /*19a00*/  IADD3 R13, P4, R13, UR4, RZ ;  /* 0x000000040d0d7c10 */ /* 0x000fca000ff9e0ff */
[----:B------:R0:W-:Y:S04]  /*19a10*/  STL [R1+0x610], R13 ;  /* 0x0006100d01007387 */ /* 0x0001e80000100800 */
[----:B------:R-:W-:Y:S04]  /*19a20*/  STL [R1+0x5dc], R21 ;  /* 0x0005dc1501007387 */ /* 0x000fe80000100800 */
[----:B0-----:R-:W5:Y:S01]  /*19a30*/  LDL.LU R13, [R1+0x60c] ;  /* 0x00060c00010d7983 */ /* 0x001f620000300800 */
[----:B------:R-:W-:Y:S02]  /*19a40*/  IADD3.X R14, R14, UR7, RZ, P6, !PT ;  /* 0x000000070e0e7c10 */ /* 0x000fe4000b7fe4ff */
[----:B------:R-:W-:-:S03]  /*19a50*/  IADD3 R6, P6, R6, UR4, RZ ;  /* 0x0000000406067c10 */ /* 0x000fc6000ffde0ff */
[----:B------:R0:W-:Y:S04]  /*19a60*/  STL [R1+0x5e4], R14 ;  /* 0x0005e40e01007387 */ /* 0x0001e80000100800 */
[----:B0-----:R-:W5:Y:S01]  /*19a70*/  LDL.LU R14, [R1+0x640] ;  /* 0x00064000010e7983 */ /* 0x001f620000300800 */
[----:B--2---:R-:W-:-:S05]  /*19a80*/  IADD3.X R15, R15, UR7, RZ, P5, !PT ;  /* 0x000000070f0f7c10 */ /* 0x004fca000affe4ff */
[----:B------:R0:W-:Y:S04]  /*19a90*/  STL [R1+0x5ec], R15 ;  /* 0x0005ec0f01007387 */ /* 0x0001e80000100800 */
[----:B------:R-:W-:Y:S04]  /*19aa0*/  STL [R1+0x618], R6 ;  /* 0x0006180601007387 */ /* 0x000fe80000100800 */
[----:B0-----:R-:W2:Y:S01]  /*19ab0*/  LDL.LU R15, [R1+0x614] ;  /* 0x00061400010f7983 */ /* 0x001ea20000300800 */
[----:B---3--:R-:W-:-:S05]  /*19ac0*/  IADD3 R29, P5, R29, UR4, RZ ;  /* 0x000000041d1d7c10 */ /* 0x008fca000ffbe0ff */
[----:B------:R0:W-:Y:S04]  /*19ad0*/  STL [R1+0x620], R29 ;  /* 0x0006201d01007387 */ /* 0x0001e80000100800 */
[----:B0-----:R-:W3:Y:S01]  /*19ae0*/  LDL.LU R29, [R1+0x648] ;  /* 0x00064800011d7983 */ /* 0x001ee20000300800 */
[----:B------:R-:W-:Y:S02]  /*19af0*/  IADD3.X R7, R7, UR7, RZ, P3, !PT ;  /* 0x0000000707077c10 */ /* 0x000fe40009ffe4ff */
[----:B----4-:R-:W-:Y:S02]  /*19b00*/  IADD3 R4, P3, R4, UR4, RZ ;  /* 0x0000000404047c10 */ /* 0x010fe4000ff7e0ff */
[----:B------:R-:W-:Y:S01]  /*19b10*/  IADD3.X R5, R5, UR7, RZ, P2, !PT ;  /* 0x0000000705057c10 */ /* 0x000fe200097fe4ff */
[----:B------:R0:W-:Y:S04]  /*19b20*/  STL [R1+0x5f4], R7 ;  /* 0x0005f40701007387 */ /* 0x0001e80000100800 */
[----:B------:R1:W-:Y:S04]  /*19b30*/  STL [R1+0x628], R4 ;  /* 0x0006280401007387 */ /* 0x0003e80000100800 */
[----:B------:R-:W4:Y:S04]  /*19b40*/  LDL.LU R24, [R1+0x61c] ;  /* 0x00061c0001187983 */ /* 0x000f280000300800 */
[----:B------:R1:W-:Y:S04]  /*19b50*/  STL [R1+0x5fc], R5 ;  /* 0x0005fc0501007387 */ /* 0x0003e80000100800 */
[----:B------:R-:W4:Y:S01]  /*19b60*/  LDL.LU R25, [R1+0x650] ;  /* 0x0006500001197983 */ /* 0x000f220000300800 */
[----:B-----5:R-:W-:-:S05]  /*19b70*/  IADD3 R2, P2, R2, UR4, RZ ;  /* 0x0000000402027c10 */ /* 0x020fca000ff5e0ff */
[----:B------:R5:W-:Y:S04]  /*19b80*/  STL [R1+0x630], R2 ;  /* 0x0006300201007387 */ /* 0x000be80000100800 */
[----:B------:R-:W4:Y:S04]  /*19b90*/  LDL.LU R28, [R1+0x624] ;  /* 0x00062400011c7983 */ /* 0x000f280000300800 */
[----:B------:R-:W4:Y:S01]  /*19ba0*/  LDL.LU R22, [R1+0x658] ;  /* 0x0006580001167983 */ /* 0x000f220000300800 */
[----:B------:R-:W-:-:S05]  /*19bb0*/  IADD3.X R3, R3, UR7, RZ, P1, !PT ;  /* 0x0000000703037c10 */ /* 0x000fca0008ffe4ff */
[----:B------:R2:W-:Y:S04]  /*19bc0*/  STL [R1+0x604], R3 ;  /* 0x0006040301007387 */ /* 0x0005e80000100800 */
[----:B------:R-:W4:Y:S04]  /*19bd0*/  LDL.LU R23, [R1+0x62c] ;  /* 0x00062c0001177983 */ /* 0x000f280000300800 */
[----:B------:R-:W4:Y:S01]  /*19be0*/  LDL.LU R20, [R1+0x660] ;  /* 0x0006600001147983 */ /* 0x000f220000300800 */
[----:B------:R-:W-:-:S05]  /*19bf0*/  IADD3 R12, P1, R12, UR4, RZ ;  /* 0x000000040c0c7c10 */ /* 0x000fca000ff3e0ff */
[----:B------:R2:W-:Y:S04]  /*19c00*/  STL [R1+0x638], R12 ;  /* 0x0006380c01007387 */ /* 0x0005e80000100800 */
[----:B------:R-:W4:Y:S04]  /*19c10*/  LDL.LU R21, [R1+0x634] ;  /* 0x0006340001157983 */ /* 0x000f280000300800 */
[----:B------:R-:W4:Y:S01]  /*19c20*/  LDL.LU R6, [R1+0x668] ;  /* 0x0006680001067983 */ /* 0x000f220000300800 */
[----:B------:R-:W-:-:S05]  /*19c30*/  IADD3.X R13, R13, UR7, RZ, P4, !PT ;  /* 0x000000070d0d7c10 */ /* 0x000fca000a7fe4ff */
[----:B------:R2:W-:Y:S04]  /*19c40*/  STL [R1+0x60c], R13 ;  /* 0x00060c0d01007387 */ /* 0x0005e80000100800 */
[----:B0-----:R-:W4:Y:S04]  /*19c50*/  LDL.LU R7, [R1+0x63c] ;  /* 0x00063c0001077983 */ /* 0x001f280000300800 */
[----:B-1----:R-:W4:Y:S01]  /*19c60*/  LDL.LU R4, [R1+0x670] ;  /* 0x0006700001047983 */ /* 0x002f220000300800 */
[----:B------:R-:W-:-:S05]  /*19c70*/  IADD3 R14, P4, R14, UR4, RZ ;  /* 0x000000040e0e7c10 */ /* 0x000fca000ff9e0ff */
[----:B------:R0:W-:Y:S04]  /*19c80*/  STL [R1+0x640], R14 ;  /* 0x0006400e01007387 */ /* 0x0001e80000100800 */
[----:B------:R-:W4:Y:S04]  /*19c90*/  LDL.LU R5, [R1+0x644] ;  /* 0x0006440001057983 */ /* 0x000f280000300800 */
[----:B-----5:R-:W5:Y:S01]  /*19ca0*/  LDL.LU R2, [R1+0x678] ;  /* 0x0006780001027983 */ /* 0x020f620000300800 */
[----:B--2---:R-:W-:-:S05]  /*19cb0*/  IADD3.X R15, R15, UR7, RZ, P6, !PT ;  /* 0x000000070f0f7c10 */ /* 0x004fca000b7fe4ff */
[----:B------:R1:W-:Y:S04]  /*19cc0*/  STL [R1+0x614], R15 ;  /* 0x0006140f01007387 */ /* 0x0003e80000100800 */
[----:B------:R-:W2:Y:S04]  /*19cd0*/  LDL.LU R3, [R1+0x64c] ;  /* 0x00064c0001037983 */ /* 0x000ea80000300800 */
[----:B------:R-:W2:Y:S04]  /*19ce0*/  LDL.LU R12, [R1+0x654] ;  /* 0x00065400010c7983 */ /* 0x000ea80000300800 */
[----:B------:R-:W2:Y:S01]  /*19cf0*/  LDL.LU R13, [R1+0x65c] ;  /* 0x00065c00010d7983 */ /* 0x000ea20000300800 */
[----:B---3--:R-:W-:-:S05]  /*19d00*/  IADD3 R29, P6, R29, UR4, RZ ;  /* 0x000000041d1d7c10 */ /* 0x008fca000ffde0ff */
[----:B------:R3:W-:Y:S04]  /*19d10*/  STL [R1+0x648], R29 ;  /* 0x0006481d01007387 */ /* 0x0007e80000100800 */
[----:B0-----:R-:W2:Y:S04]  /*19d20*/  LDL.LU R14, [R1+0x664] ;  /* 0x00066400010e7983 */ /* 0x001ea80000300800 */
[----:B-1----:R-:W2:Y:S04]  /*19d30*/  LDL.LU R15, [R1+0x66c] ;  /* 0x00066c00010f7983 */ /* 0x002ea80000300800 */
[----:B---3--:R-:W3:Y:S01]  /*19d40*/  LDL.LU R29, [R1+0x674] ;  /* 0x00067400011d7983 */ /* 0x008ee20000300800 */
[----:B----4-:R-:W-:-:S02]  /*19d50*/  IADD3.X R24, R24, UR7, RZ, P5, !PT ;  /* 0x0000000718187c10 */ /* 0x010fc4000affe4ff */
[----:B------:R-:W-:-:S03]  /*19d60*/  IADD3 R25, P5, R25, UR4, RZ ;  /* 0x0000000419197c10 */ /* 0x000fc6000ffbe0ff */
[----:B------:R0:W-:Y:S04]  /*19d70*/  STL [R1+0x61c], R24 ;  /* 0x00061c1801007387 */ /* 0x0001e80000100800 */
[----:B------:R0:W-:Y:S01]  /*19d80*/  STL [R1+0x650], R25 ;  /* 0x0006501901007387 */ /* 0x0001e20000100800 */
[----:B------:R-:W-:Y:S02]  /*19d90*/  IADD3.X R28, R28, UR7, RZ, P3, !PT ;  /* 0x000000071c1c7c10 */ /* 0x000fe40009ffe4ff */
[----:B------:R-:W-:-:S03]  /*19da0*/  IADD3 R22, P3, R22, UR4, RZ ;  /* 0x0000000416167c10 */ /* 0x000fc6000ff7e0ff */
[----:B------:R0:W-:Y:S04]  /*19db0*/  STL [R1+0x624], R28 ;  /* 0x0006241c01007387 */ /* 0x0001e80000100800 */
[----:B------:R0:W-:Y:S01]  /*19dc0*/  STL [R1+0x658], R22 ;  /* 0x0006581601007387 */ /* 0x0001e20000100800 */
[----:B------:R-:W-:Y:S02]  /*19dd0*/  UIADD3 UR57, UP2, UR4, UR57, URZ ;  /* 0x0000003904397290 */ /* 0x000fe4000ff5e03f */
[----:B------:R-:W-:Y:S02]  /*19de0*/  UIADD3 UR56, UP6, UR4, UR56, URZ ;  /* 0x0000003804387290 */ /* 0x000fe4000ffde03f */
[----:B------:R-:W-:Y:S02]  /*19df0*/  UIADD3 UR55, UP5, UR4, UR55, URZ ;  /* 0x0000003704377290 */ /* 0x000fe4000ffbe03f */
[----:B------:R-:W-:-:S02]  /*19e00*/  UIADD3 UR6, UR6, -0x1, URZ ;  /* 0xffffffff06067890 */ /* 0x000fc4000fffe03f */
[----:B------:R-:W-:Y:S02]  /*19e10*/  UIADD3.X UR33, UR7, UR33, URZ, UP2, !UPT ;  /* 0x0000002107217290 */ /* 0x000fe400097fe43f */
[----:B------:R-:W-:Y:S02]  /*19e20*/  UIADD3.X UR32, UR7, UR32, URZ, UP6, !UPT ;  /* 0x0000002007207290 */ /* 0x000fe4000b7fe43f */
[----:B------:R-:W-:Y:S02]  /*19e30*/  UIADD3.X UR31, UR7, UR31, URZ, UP5, !UPT ;  /* 0x0000001f071f7290 */ /* 0x000fe4000affe43f */
[----:B------:R-:W-:Y:S02]  /*19e40*/  IADD3.X R23, R23, UR7, RZ, P2, !PT ;  /* 0x0000000717177c10 */ /* 0x000fe400097fe4ff */
[----:B------:R-:W-:-:S03]  /*19e50*/  IADD3 R20, P2, R20, UR4, RZ ;  /* 0x0000000414147c10 */ /* 0x000fc6000ff5e0ff */
[----:B------:R0:W-:Y:S04]  /*19e60*/  STL [R1+0x62c], R23 ;  /* 0x00062c1701007387 */ /* 0x0001e80000100800 */
[----:B------:R0:W-:Y:S01]  /*19e70*/  STL [R1+0x660], R20 ;  /* 0x0006601401007387 */ /* 0x0001e20000100800 */
        /* <DEDUP_REMOVED lines=11> */
[----:B------:R-:W-:Y:S01]  /*19f30*/  UIADD3 UR51, UP3, UR4, UR51, URZ ;  /* 0x0000003304337290 */ /* 0x000fe2000ff7e03f */
[----:B------:R-:W-:-:S02]  /*19f40*/  IADD3.X R5, R5, UR7, RZ, P6, !PT ;  /* 0x0000000705057c10 */ /* 0x000fc4000b7fe4ff */
[----:B-----5:R-:W-:-:S03]  /*19f50*/  IADD3 R2, P6, R2, UR4, RZ ;  /* 0x0000000402027c10 */ /* 0x020fc6000ffde0ff */
[----:B------:R0:W-:Y:S04]  /*19f60*/  STL [R1+0x644], R5 ;  /* 0x0006440501007387 */ /* 0x0001e80000100800 */
[----:B------:R0:W-:Y:S01]  /*19f70*/  STL [R1+0x678], R2 ;  /* 0x0006780201007387 */ /* 0x0001e20000100800 */
[----:B------:R-:W-:Y:S02]  /*19f80*/  UIADD3 UR50, UP2, UR4, UR50, URZ ;  /* 0x0000003204327290 */ /* 0x000fe4000ff5e03f */
[----:B------:R-:W-:Y:S02]  /*19f90*/  UIADD3 UR49, UP6, UR4, UR49, URZ ;  /* 0x0000003104317290 */ /* 0x000fe4000ffde03f */
[----:B------:R-:W-:Y:S01]  /*19fa0*/  UIADD3 UR48, UP5, UR4, UR48, URZ ;  /* 0x0000003004307290 */ /* 0x000fe2000ffbe03f */
[----:B------:R-:W-:Y:S01]  /*19fb0*/  ISETP.NE.U32.AND P0, PT, RZ, UR6, PT ;  /* 0x00000006ff007c0c */ /* 0x000fe2000bf05070 */
[----:B------:R-:W-:-:S02]  /*19fc0*/  UIADD3.X UR30, UR7, UR30, URZ, UP1, !UPT ;  /* 0x0000001e071e7290 */ /* 0x000fc40008ffe43f */
[----:B------:R-:W-:Y:S02]  /*19fd0*/  UIADD3.X UR29, UR7, UR29, URZ, UP0, !UPT ;  /* 0x0000001d071d7290 */ /* 0x000fe400087fe43f */
[----:B------:R-:W-:Y:S02]  /*19fe0*/  UIADD3.X UR28, UR7, UR28, URZ, UP4, !UPT ;  /* 0x0000001c071c7290 */ /* 0x000fe4000a7fe43f */
[----:B------:R-:W-:Y:S02]  /*19ff0*/  UIADD3.X UR27, UR7, UR27, URZ, UP3, !UPT ;  /* 0x0000001b071b7290 */ /* 0x000fe40009ffe43f */
[----:B------:R-:W-:Y:S02]  /*1a000*/  UIADD3.X UR26, UR7, UR26, URZ, UP2, !UPT ;  /* 0x0000001a071a7290 */ /* 0x000fe400097fe43f */
[----:B------:R-:W-:Y:S02]  /*1a010*/  UIADD3.X UR25, UR7, UR25, URZ, UP6, !UPT ;  /* 0x0000001907197290 */ /* 0x000fe4000b7fe43f */
[----:B------:R-:W-:-:S02]  /*1a020*/  UIADD3.X UR24, UR7, UR24, URZ, UP5, !UPT ;  /* 0x0000001807187290 */ /* 0x000fc4000affe43f */
[----:B------:R-:W-:Y:S02]  /*1a030*/  UIADD3 UR47, UP1, UR4, UR47, URZ ;  /* 0x0000002f042f7290 */ /* 0x000fe4000ff3e03f */
[----:B------:R-:W-:Y:S02]  /*1a040*/  UIADD3 UR46, UP0, UR4, UR46, URZ ;  /* 0x0000002e042e7290 */ /* 0x000fe4000ff1e03f */
[----:B------:R-:W-:Y:S02]  /*1a050*/  UIADD3 UR45, UP4, UR4, UR45, URZ ;  /* 0x0000002d042d7290 */ /* 0x000fe4000ff9e03f */
[----:B------:R-:W-:Y:S02]  /*1a060*/  UIADD3 UR44, UP3, UR4, UR44, URZ ;  /* 0x0000002c042c7290 */ /* 0x000fe4000ff7e03f */
[----:B------:R-:W-:Y:S02]  /*1a070*/  UIADD3 UR43, UP2, UR4, UR43, URZ ;  /* 0x0000002b042b7290 */ /* 0x000fe4000ff5e03f */
[----:B------:R-:W-:-:S02]  /*1a080*/  UIADD3 UR42, UP6, UR4, UR42, URZ ;  /* 0x0000002a042a7290 */ /* 0x000fc4000ffde03f */
[----:B------:R-:W-:Y:S02]  /*1a090*/  UIADD3 UR41, UP5, UR4, UR41, URZ ;  /* 0x0000002904297290 */ /* 0x000fe4000ffbe03f */
[----:B------:R-:W-:Y:S02]  /*1a0a0*/  UIADD3.X UR23, UR7, UR23, URZ, UP1, !UPT ;  /* 0x0000001707177290 */ /* 0x000fe40008ffe43f */
[----:B------:R-:W-:Y:S02]  /*1a0b0*/  UIADD3.X UR22, UR7, UR22, URZ, UP0, !UPT ;  /* 0x0000001607167290 */ /* 0x000fe400087fe43f */
[----:B------:R-:W-:Y:S02]  /*1a0c0*/  UIADD3.X UR21, UR7, UR21, URZ, UP4, !UPT ;  /* 0x0000001507157290 */ /* 0x000fe4000a7fe43f */
[----:B------:R-:W-:Y:S02]  /*1a0d0*/  UIADD3.X UR20, UR7, UR20, URZ, UP3, !UPT ;  /* 0x0000001407147290 */ /* 0x000fe40009ffe43f */
[----:B------:R-:W-:-:S02]  /*1a0e0*/  UIADD3.X UR19, UR7, UR19, URZ, UP2, !UPT ;  /* 0x0000001307137290 */ /* 0x000fc400097fe43f */
[----:B------:R-:W-:Y:S02]  /*1a0f0*/  UIADD3.X UR18, UR7, UR18, URZ, UP6, !UPT ;  /* 0x0000001207127290 */ /* 0x000fe4000b7fe43f */
[----:B------:R-:W-:Y:S02]  /*1a100*/  UIADD3.X UR17, UR7, UR17, URZ, UP5, !UPT ;  /* 0x0000001107117290 */ /* 0x000fe4000affe43f */
[----:B------:R-:W-:Y:S02]  /*1a110*/  UIADD3 UR40, UP1, UR4, UR40, URZ ;  /* 0x0000002804287290 */ /* 0x000fe4000ff3e03f */
[----:B------:R-:W-:Y:S02]  /*1a120*/  UIADD3 UR39, UP0, UR4, UR39, URZ ;  /* 0x0000002704277290 */ /* 0x000fe4000ff1e03f */
[----:B------:R-:W-:Y:S02]  /*1a130*/  UIADD3 UR38, UP4, UR4, UR38, URZ ;  /* 0x0000002604267290 */ /* 0x000fe4000ff9e03f */
[----:B------:R-:W-:-:S02]  /*1a140*/  UIADD3 UR37, UP3, UR4, UR37, URZ ;  /* 0x0000002504257290 */ /* 0x000fc4000ff7e03f */
[----:B------:R-:W-:Y:S02]  /*1a150*/  UIADD3 UR36, UP2, UR4, UR36, URZ ;  /* 0x0000002404247290 */ /* 0x000fe4000ff5e03f */
[----:B------:R-:W-:Y:S02]  /*1a160*/  UIADD3 UR35, UP6, UR4, UR35, URZ ;  /* 0x0000002304237290 */ /* 0x000fe4000ffde03f */
[----:B------:R-:W-:Y:S01]  /*1a170*/  UIADD3 UR34, UP5, UR4, UR34, URZ ;  /* 0x0000002204227290 */ /* 0x000fe2000ffbe03f */
[----:B------:R-:W-:Y:S01]  /*1a180*/  HMMA.16816.F32 R8, R16, R26, R8 ;  /* 0x0000001a1008723c */ /* 0x000fe20000001808 */
[----:B------:R-:W-:Y:S02]  /*1a190*/  UIADD3 UR58, UR58, -0x40, URZ ;  /* 0xffffffc03a3a7890 */ /* 0x000fe4000fffe03f */
[----:B------:R-:W-:Y:S02]  /*1a1a0*/  UIADD3.X UR16, UR7, UR16, URZ, UP1, !UPT ;  /* 0x0000001007107290 */ /* 0x000fe40008ffe43f */
[----:B------:R-:W-:-:S02]  /*1a1b0*/  UIADD3.X UR15, UR7, UR15, URZ, UP0, !UPT ;  /* 0x0000000f070f7290 */ /* 0x000fc400087fe43f */
[----:B------:R-:W-:Y:S02]  /*1a1c0*/  UIADD3.X UR14, UR7, UR14, URZ, UP4, !UPT ;  /* 0x0000000e070e7290 */ /* 0x000fe4000a7fe43f */
[----:B------:R-:W-:Y:S02]  /*1a1d0*/  UIADD3.X UR13, UR7, UR13, URZ, UP3, !UPT ;  /* 0x0000000d070d7290 */ /* 0x000fe40009ffe43f */
[----:B------:R-:W-:Y:S02]  /*1a1e0*/  UIADD3.X UR12, UR7, UR12, URZ, UP2, !UPT ;  /* 0x0000000c070c7290 */ /* 0x000fe400097fe43f */
[----:B------:R-:W-:Y:S02]  /*1a1f0*/  UIADD3.X UR60, UR7, UR60, URZ, UP6, !UPT ;  /* 0x0000003c073c7290 */ /* 0x000fe4000b7fe43f */
[----:B------:R-:W-:Y:S02]  /*1a200*/  UIADD3.X UR61, UR7, UR61, URZ, UP5, !UPT ;  /* 0x0000003d073d7290 */ /* 0x000fe4000affe43f */
[----:B--2---:R-:W-:-:S02]  /*1a210*/  IADD3.X R3, R3, UR7, RZ, P5, !PT ;  /* 0x0000000703037c10 */ /* 0x004fc4000affe4ff */
[----:B------:R-:W-:-:S03]  /*1a220*/  IADD3.X R12, R12, UR7, RZ, P3, !PT ;  /* 0x000000070c0c7c10 */ /* 0x000fc60009ffe4ff */
[----:B------:R0:W-:Y:S01]  /*1a230*/  STL [R1+0x64c], R3 ;  /* 0x00064c0301007387 */ /* 0x0001e20000100800 */
[----:B------:R-:W-:-:S03]  /*1a240*/  IADD3.X R13, R13, UR7, RZ, P2, !PT ;  /* 0x000000070d0d7c10 */ /* 0x000fc600097fe4ff */
[----:B------:R0:W-:Y:S04]  /*1a250*/  STL [R1+0x654], R12 ;  /* 0x0006540c01007387 */ /* 0x0001e80000100800 */
[----:B------:R0:W-:Y:S01]  /*1a260*/  STL [R1+0x65c], R13 ;  /* 0x00065c0d01007387 */ /* 0x0001e20000100800 */
[----:B------:R-:W-:Y:S02]  /*1a270*/  IADD3.X R14, R14, UR7, RZ, P1, !PT ;  /* 0x000000070e0e7c10 */ /* 0x000fe40008ffe4ff */
[----:B------:R-:W-:Y:S02]  /*1a280*/  IADD3.X R15, R15, UR7, RZ, P4, !PT ;  /* 0x000000070f0f7c10 */ /* 0x000fe4000a7fe4ff */
[----:B---3--:R-:W-:-:S05]  /*1a290*/  IADD3.X R29, R29, UR7, RZ, P6, !PT ;  /* 0x000000071d1d7c10 */ /* 0x008fca000b7fe4ff */
[----:B------:R0:W-:Y:S04]  /*1a2a0*/  STL [R1+0x674], R29 ;  /* 0x0006741d01007387 */ /* 0x0001e80000100800 */
[----:B------:R0:W-:Y:S04]  /*1a2b0*/  STL [R1+0x664], R14 ;  /* 0x0006640e01007387 */ /* 0x0001e80000100800 */
[----:B------:R0:W-:Y:S01]  /*1a2c0*/  STL [R1+0x66c], R15 ;  /* 0x00066c0f01007387 */ /* 0x0001e20000100800 */
[----:B------:R-:W-:Y:S05]  /*1a2d0*/  @P0 BRA `(.L_x_2) ;  /* 0xffffff3000cc0947 */ /* 0x000fea000383ffff */
.L_x_1:
[----:B0-----:R-:W2:Y:S01]  /*1a2e0*/  LDL.LU R22, [R1+0xb4] ;  /* 0x0000b40001167983 */ /* 0x001ea20000300800 */
[----:B------:R-:W-:Y:S01]  /*1a2f0*/  UMOV UR4, 0x400 ;  /* 0x0000040000047882 */ /* 0x000fe20000000000 */
[----:B------:R-:W-:Y:S01]  /*1a300*/  ULDC.64 UR10, c[0x0][0x228] ;  /* 0x00008a00000a7ab9 */ /* 0x000fe20000000a00 */
[----:B------:R-:W-:Y:S01]  /*1a310*/  ULDC.64 UR6, c[0x0][0x220] ;  /* 0x0000880000067ab9 */ /* 0x000fe20000000a00 */
[----:B------:R-:W3:Y:S01]  /*1a320*/  LDL.LU R19, [R1+0xf4] ;  /* 0x0000f40001137983 */ /* 0x000ee20000300800 */
[----:B------:R-:W-:Y:S06]  /*1a330*/  BAR.SYNC.DEFER_BLOCKING 0x0 ;  /* 0x0000000000007b1d */ /* 0x000fec0000010000 */
[----:B---3--:R0:W-:Y:S04]  /*1a340*/  STL [R1+0x7b4], R19 ;  /* 0x0007b41301007387 */ /* 0x0081e80000100800 */
[----:B0-----:R-:W3:Y:S04]  /*1a350*/  LDL.LU R19, [R1+0xbc] ;  /* 0x0000bc0001137983 */ /* 0x001ee80000300800 */
[----:B---3--:R0:W-:Y:S04]  /*1a360*/  STL [R1+0x7bc], R19 ;  /* 0x0007bc1301007387 */ /* 0x0081e80000100800 */
[----:B0-----:R-:W2:Y:S04]  /*1a370*/  LDL.LU R19, [R1+0xb0] ;  /* 0x0000b00001137983 */ /* 0x001ea80000300800 */
[----:B------:R-:W3:Y:S04]  /*1a380*/  LDL.LU R18, [R1+0x144] ;  /* 0x0001440001127983 */ /* 0x000ee80000300800 */
[----:B---3--:R0:W-:Y:S04]  /*1a390*/  STL [R1+0x7a8], R18 ;  /* 0x0007a81201007387 */ /* 0x0081e80000100800 */
[----:B0-----:R-:W3:Y:S04]  /*1a3a0*/  LDL.LU R18, [R1+0xfc] ;  /* 0x0000fc0001127983 */ /* 0x001ee80000300800 */
[----:B---3--:R0:W-:Y:S04]  /*1a3b0*/  STL [R1+0x7b0], R18 ;  /* 0x0007b01201007387 */ /* 0x0081e80000100800 */
[----:B0-----:R-:W3:Y:S04]  /*1a3c0*/  LDL.LU R18, [R1+0xf0] ;  /* 0x0000f00001127983 */ /* 0x001ee80000300800 */
[----:B---3--:R0:W-:Y:S04]  /*1a3d0*/  STL [R1+0x7b8], R18 ;  /* 0x0007b81201007387 */ /* 0x0081e80000100800 */
[----:B0-----:R-:W3:Y:S04]  /*1a3e0*/  LDL.LU R18, [R1+0xb8] ;  /* 0x0000b80001127983 */ /* 0x001ee80000300800 */
[----:B------:R-:W4:Y:S04]  /*1a3f0*/  LDL.LU R28, [R1+0x14c] ;  /* 0x00014c00011c7983 */ /* 0x000f280000300800 */
[----:B----4-:R0:W-:Y:S04]  /*1a400*/  STL [R1+0x7a4], R28 ;  /* 0x0007a41c01007387 */ /* 0x0101e80000100800 */
[----:B0-----:R-:W4:Y:S04]  /*1a410*/  LDL.LU R28, [R1+0x140] ;  /* 0x00014000011c7983 */ /* 0x001f280000300800 */
[----:B----4-:R0:W-:Y:S04]  /*1a420*/  STL [R1+0x7ac], R28 ;  /* 0x0007ac1c01007387 */ /* 0x0101e80000100800 */
[----:B0-----:R-:W4:Y:S04]  /*1a430*/  LDL.LU R28, [R1+0xf8] ;  /* 0x0000f800011c7983 */ /* 0x001f280000300800 */
[----:B------:R-:W5:Y:S04]  /*1a440*/  LDL.LU R17, [R1+0x1f4] ;  /* 0x0001f40001117983 */ /* 0x000f680000300800 */
[----:B-----5:R0:W-:Y:S04]  /*1a450*/  STL [R1+0x790], R17 ;  /* 0x0007901101007387 */ /* 0x0201e80000100800 */
[----:B0-----:R-:W5:Y:S04]  /*1a460*/  LDL.LU R17, [R1+0x1dc] ;  /* 0x0001dc0001117983 */ /* 0x001f680000300800 */
[----:B-----5:R0:W-:Y:S04]  /*1a470*/  STL [R1+0x798], R17 ;  /* 0x0007981101007387 */ /* 0x0201e80000100800 */
[----:B0-----:R-:W5:Y:S04]  /*1a480*/  LDL.LU R17, [R1+0x1d4] ;  /* 0x0001d40001117983 */ /* 0x001f680000300800 */
[----:B-----5:R0:W-:Y:S04]  /*1a490*/  STL [R1+0x7a0], R17 ;  /* 0x0007a01101007387 */ /* 0x0201e80000100800 */
[----:B0-----:R-:W5:Y:S04]  /*1a4a0*/  LDL.LU R17, [R1+0x148] ;  /* 0x0001480001117983 */ /* 0x001f680000300800 */
[----:B------:R-:W2:Y:S04]  /*1a4b0*/  LDL.LU R27, [R1+0x1fc] ;  /* 0x0001fc00011b7983 */ /* 0x000ea80000300800 */
[----:B--2---:R0:W-:Y:S04]  /*1a4c0*/  STL [R1+0x78c], R27 ;  /* 0x00078c1b01007387 */ /* 0x0041e80000100800 */
[----:B0-----:R-:W2:Y:S04]  /*1a4d0*/  LDL.LU R27, [R1+0x1f0] ;  /* 0x0001f000011b7983 */ /* 0x001ea80000300800 */
[----:B--2---:R0:W-:Y:S04]  /*1a4e0*/  STL [R1+0x794], R27 ;  /* 0x0007941b01007387 */ /* 0x0041e80000100800 */
[----:B0-----:R-:W2:Y:S04]  /*1a4f0*/  LDL.LU R27, [R1+0x1d8] ;  /* 0x0001d800011b7983 */ /* 0x001ea80000300800 */
[----:B--2---:R0:W-:Y:S04]  /*1a500*/  STL [R1+0x79c], R27 ;  /* 0x00079c1b01007387 */ /* 0x0041e80000100800 */
[----:B0-----:R-:W2:Y:S04]  /*1a510*/  LDL.LU R27, [R1+0x1d0] ;  /* 0x0001d000011b7983 */ /* 0x001ea80000300800 */
[----:B------:R-:W3:Y:S04]  /*1a520*/  LDL.LU R7, [R1+0x1e4] ;  /* 0x0001e40001077983 */ /* 0x000ee80000300800 */
[----:B---3--:R0:W-:Y:S04]  /*1a530*/  STL [R1+0x788], R7 ;  /* 0x0007880701007387 */ /* 0x0081e80000100800 */
[----:B0-----:R-:W3:Y:S04]  /*1a540*/  LDL.LU R7, [R1+0x1f8] ;  /* 0x0001f80001077983 */ /* 0x001ee80000300800 */
[----:B------:R-:W4:Y:S04]  /*1a550*/  LDL.LU R24, [R1+0x1ec] ;  /* 0x0001ec0001187983 */ /* 0x000f280000300800 */
[----:B----4-:R0:W-:Y:S04]  /*1a560*/  STL [R1+0x784], R24 ;  /* 0x0007841801007387 */ /* 0x0101e80000100800 */
[----:B0-----:R-:W4:Y:S04]  /*1a570*/  LDL.LU R24, [R1+0x1e0] ;  /* 0x0001e00001187983 */ /* 0x001f280000300800 */
[----:B------:R-:W5:Y:S04]  /*1a580*/  LDL.LU R5, [R1+0x134] ;  /* 0x0001340001057983 */ /* 0x000f680000300800 */
[----:B-----5:R0:W-:Y:S04]  /*1a590*/  STL [R1+0x780], R5 ;  /* 0x0007800501007387 */ /* 0x0201e80000100800 */
[----:B0-----:R-:W5:Y:S04]  /*1a5a0*/  LDL.LU R5, [R1+0x1e8] ;  /* 0x0001e80001057983 */ /* 0x001f680000300800 */
[----:B------:R-:W2:Y:S04]  /*1a5b0*/  LDL.LU R23, [R1+0x13c] ;  /* 0x00013c0001177983 */ /* 0x000ea80000300800 */
[----:B--2---:R0:W-:Y:S04]  /*1a5c0*/  STL [R1+0x77c], R23 ;  /* 0x00077c1701007387 */ /* 0x0041e80000100800 */
        /* <DEDUP_REMOVED lines=27> */
[----:B------:R0:W-:Y:S04]  /*1a780*/  STL [R1+0x740], R8 ;  /* 0x0007400801007387 */ /* 0x0001e80000100800 */
[----:B0-----:R-:W5:Y:S04]  /*1a790*/  LDL.LU R8, [R1+0x8c] ;  /* 0x00008c0001087983 */ /* 0x001f680000300800 */
[----:B-----5:R0:W-:Y:S04]  /*1a7a0*/  STL [R1+0x748], R8 ;  /* 0x0007480801007387 */ /* 0x0201e80000100800 */
[----:B0-----:R-:W5:Y:S04]  /*1a7b0*/  LDL.LU R8, [R1+0x84] ;  /* 0x0000840001087983 */ /* 0x001f680000300800 */
[----:B-----5:R0:W-:Y:S04]  /*1a7c0*/  STL [R1+0x750], R8 ;  /* 0x0007500801007387 */ /* 0x0201e80000100800 */
[----:B0-----:R-:W5:Y:S04]  /*1a7d0*/  LDL.LU R8, [R1+0xa8] ;  /* 0x0000a80001087983 */ /* 0x001f680000300800 */
[----:B------:R0:W-:Y:S04]  /*1a7e0*/  STL [R1+0x73c], R9 ;  /* 0x00073c0901007387 */ /* 0x0001e80000100800 */
[----:B0-----:R-:W2:Y:S04]  /*1a7f0*/  LDL.LU R9, [R1+0x50] ;  /* 0x0000500001097983 */ /* 0x001ea80000300800 */
[----:B--2---:R0:W-:Y:S04]  /*1a800*/  STL [R1+0x744], R9 ;  /* 0x0007440901007387 */ /* 0x0041e80000100800 */
[----:B0-----:R-:W2:Y:S01]  /*1a810*/  LDL.LU R9, [R1+0x88] ;  /* 0x0000880001097983 */ /* 0x001ea20000300800 */
[----:B------:R-:W-:-:S03]  /*1a820*/  F2FP.SATFINITE.E4M3.F32.PACK_AB_MERGE_C R22, R22, R19, RZ ;  /* 0x000000131616723e */ /* 0x000fc600048070ff */
[----:B--2---:R0:W-:Y:S04]  /*1a830*/  STL [R1+0x74c], R9 ;  /* 0x00074c0901007387 */ /* 0x0041e80000100800 */
[----:B0-----:R-:W2:Y:S04]  /*1a840*/  LDL.LU R9, [R1+0x80] ;  /* 0x0000800001097983 */ /* 0x001ea80000300800 */
[----:B------:R-:W2:Y:S04]  /*1a850*/  LDL.LU R13, [R1+0x54] ;  /* 0x00005400010d7983 */ /* 0x000ea80000300800 */
[----:B------:R0:W-:Y:S04]  /*1a860*/  STL [R1+0x738], R11 ;  /* 0x0007380b01007387 */ /* 0x0001e80000100800 */
[----:B0-----:R-:W2:Y:S04]  /*1a870*/  LDL.LU R11, [R1+0x58] ;  /* 0x00005800010b7983 */ /* 0x001ea80000300800 */
[----:B------:R-:W2:Y:S04]  /*1a880*/  LDL.LU R14, [R1+0x5c] ;  /* 0x00005c00010e7983 */ /* 0x000ea80000300800 */
[----:B------:R0:W-:Y:S04]  /*1a890*/  STL [R1+0x734], R10 ;  /* 0x0007340a01007387 */ /* 0x0001e80000100800 */
[----:B0-----:R-:W2:Y:S04]  /*1a8a0*/  LDL.LU R10, [R1+0x10] ;  /* 0x00001000010a7983 */ /* 0x001ea80000300800 */
[----:B------:R-:W2:Y:S04]  /*1a8b0*/  LDL.LU R20, [R1+0x14] ;  /* 0x0000140001147983 */ /* 0x000ea80000300800 */
[----:B------:R-:W2:Y:S04]  /*1a8c0*/  LDL.LU R29, [R1+0x18] ;  /* 0x00001800011d7983 */ /* 0x000ea80000300800 */
[----:B------:R-:W2:Y:S04]  /*1a8d0*/  LDL.LU R15, [R1+0x1c] ;  /* 0x00001c00010f7983 */ /* 0x000ea80000300800 */
[----:B------:R-:W2:Y:S04]  /*1a8e0*/  LDL.LU R26, [R1] ;  /* 0x00000000011a7983 */ /* 0x000ea80000300800 */
[----:B------:R-:W2:Y:S04]  /*1a8f0*/  LDL.LU R21, [R1+0x4] ;  /* 0x0000040001157983 */ /* 0x000ea80000300800 */
[----:B------:R-:W2:Y:S04]  /*1a900*/  LDL.LU R25, [R1+0x8] ;  /* 0x0000080001197983 */ /* 0x000ea80000300800 */
[----:B------:R-:W2:Y:S04]  /*1a910*/  LDL.LU R16, [R1+0xc] ;  /* 0x00000c0001107983 */ /* 0x000ea80000300800 */
[----:B------:R-:W3:Y:S02]  /*1a920*/  LDL.LU R19, [R1+0x7bc] ;  /* 0x0007bc0001137983 */ /* 0x000ee40000300800 */
[----:B---3--:R-:W-:-:S02]  /*1a930*/  F2FP.SATFINITE.E4M3.F32.PACK_AB_MERGE_C R19, R19, R18, RZ ;  /* 0x000000121313723e */ /* 0x008fc400048070ff */
[----:B------:R-:W3:Y:S04]  /*1a940*/  LDL.LU R18, [R1+0x7b8] ;  /* 0x0007b80001127983 */ /* 0x000ee80000300800 */
[----:B------:R0:W-:Y:S04]  /*1a950*/  STL [R1+0x24], R19 ;  /* 0x0000241301007387 */ /* 0x0001e80000100800 */
[----:B0-----:R-:W3:Y:S02]  /*1a960*/  LDL.LU R19, [R1+0x7b4] ;  /* 0x0007b40001137983 */ /* 0x001ee40000300800 */
[----:B---3--:R-:W-:-:S02]  /*1a970*/  F2FP.SATFINITE.E4M3.F32.PACK_AB_MERGE_C R19, R19, R18, RZ ;  /* 0x000000121313723e */ /* 0x008fc400048070ff */
[----:B------:R-:W3:Y:S02]  /*1a980*/  LDL.LU R18, [R1+0x7b0] ;  /* 0x0007b00001127983 */ /* 0x000ee40000300800 */
[----:B---3--:R-:W-:Y:S02]  /*1a990*/  F2FP.SATFINITE.E4M3.F32.PACK_AB_MERGE_C R18, R18, R28, RZ ;  /* 0x0000001c1212723e */ /* 0x008fe400048070ff */
[----:B------:R-:W3:Y:S04]  /*1a9a0*/  LDL.LU R28, [R1+0x7ac] ;  /* 0x0007ac00011c7983 */ /* 0x000ee80000300800 */
[----:B------:R0:W-:Y:S04]  /*1a9b0*/  STL [R1+0x20], R18 ;  /* 0x0000201201007387 */ /* 0x0001e80000100800 */
[----:B0-----:R-:W3:Y:S02]  /*1a9c0*/  LDL.LU R18, [R1+0x7a8] ;  /* 0x0007a80001127983 */ /* 0x001ee40000300800 */
[----:B---3--:R-:W-:-:S02]  /*1a9d0*/  F2FP.SATFINITE.E4M3.F32.PACK_AB_MERGE_C R18, R18, R28, RZ ;  /* 0x0000001c1212723e */ /* 0x008fc400048070ff */
[----:B------:R-:W3:Y:S02]  /*1a9e0*/  LDL.LU R28, [R1+0x7a4] ;  /* 0x0007a400011c7983 */ /* 0x000ee40000300800 */
[----:B---3--:R-:W-:Y:S02]  /*1a9f0*/  F2FP.SATFINITE.E4M3.F32.PACK_AB_MERGE_C R28, R28, R17, RZ ;  /* 0x000000111c1c723e */ /* 0x008fe400048070ff */
[----:B------:R-:W3:Y:S02]  /*1aa00*/  LDL.LU R17, [R1+0x7a0] ;  /* 0x0007a00001117983 */ /* 0x000ee40000300800 */
[----:B---3--:R-:W-:Y:S02]  /*1aa10*/  F2FP.SATFINITE.E4M3.F32.PACK_AB_MERGE_C R17, R17, R27, RZ ;  /* 0x0000001b1111723e */ /* 0x008fe400048070ff */
[----:B------:R-:W3:Y:S04]  /*1aa20*/  LDL.LU R27, [R1+0x79c] ;  /* 0x00079c00011b7983 */ /* 0x000ee80000300800 */
[----:B------:R0:W-:Y:S04]  /*1aa30*/  STL [R1+0x48], R17 ;  /* 0x0000481101007387 */ /* 0x0001e80000100800 */
[----:B0-----:R-:W3:Y:S02]  /*1aa40*/  LDL.LU R17, [R1+0x798] ;  /* 0x0007980001117983 */ /* 0x001ee40000300800 */
[----:B---3--:R-:W-:-:S02]  /*1aa50*/  F2FP.SATFINITE.E4M3.F32.PACK_AB_MERGE_C R17, R17, R27, RZ ;  /* 0x0000001b1111723e */ /* 0x008fc400048070ff */
        /* <DEDUP_REMOVED lines=8> */
[----:B------:R-:W3:Y:S02]  /*1aae0*/  LDL.LU R24, [R1+0x784] ;  /* 0x0007840001187983 */ /* 0x000ee40000300800 */
[----:B---3--:R-:W-:-:S02]  /*1aaf0*/  F2FP.SATFINITE.E4M3.F32.PACK_AB_MERGE_C R24, R24, R5, RZ ;  /* 0x000000051818723e */ /* 0x008fc400048070ff */
[----:B------:R-:W3:Y:S02]  /*1ab00*/  LDL.LU R5, [R1+0x780] ;  /* 0x0007800001057983 */ /* 0x000ee40000300800 */
[----:B---3--:R-:W-:Y:S02]  /*1ab10*/  F2FP.SATFINITE.E4M3.F32.PACK_AB_MERGE_C R5, R5, R23, RZ ;  /* 0x000000170505723e */ /* 0x008fe400048070ff */
[----:B------:R-:W3:Y:S02]  /*1ab20*/  LDL.LU R23, [R1+0x77c] ;  /* 0x00077c0001177983 */ /* 0x000ee40000300800 */
[----:B---3--:R-:W-:Y:S02]  /*1ab30*/  F2FP.SATFINITE.E4M3.F32.PACK_AB_MERGE_C R23, R23, R3, RZ ;  /* 0x000000031717723e */ /* 0x008fe400048070ff */
[----:B------:R-:W3:Y:S02]  /*1ab40*/  LDL.LU R3, [R1+0x778] ;  /* 0x0007780001037983 */ /* 0x000ee40000300800 */
[----:B---3--:R-:W-:-:S02]  /*1ab50*/  F2FP.SATFINITE.E4M3.F32.PACK_AB_MERGE_C R3, R3, R0, RZ ;  /* 0x000000000303723e */ /* 0x008fc400048070ff */
        /* <DEDUP_REMOVED lines=14> */
[----:B------:R-:W4:Y:S02]  /*1ac40*/  LDL.LU R6, [R1+0x758] ;  /* 0x0007580001067983 */ /* 0x000f240000300800 */
[----:B----4-:R-:W-:Y:S02]  /*1ac50*/  F2FP.SATFINITE.E4M3.F32.PACK_AB_MERGE_C R6, R6, R12, RZ ;  /* 0x0000000c0606723e */ /* 0x010fe400048070ff */
[----:B------:R-:W5:Y:S02]  /*1ac60*/  LDL.LU R12, [R1+0x754] ;  /* 0x00075400010c7983 */ /* 0x000f640000300800 */
[----:B-----5:R-:W-:Y:S02]  /*1ac70*/  F2FP.SATFINITE.E4M3.F32.PACK_AB_MERGE_C R12, R12, R8, RZ ;  /* 0x000000080c0c723e */ /* 0x020fe400048070ff */
[----:B------:R-:W2:Y:S02]  /*1ac80*/  LDL.LU R8, [R1+0x750] ;  /* 0x0007500001087983 */ /* 0x000ea40000300800 */
[----:B--2---:R-:W-:-:S02]  /*1ac90*/  F2FP.SATFINITE.E4M3.F32.PACK_AB_MERGE_C R8, R8, R9, RZ ;  /* 0x000000090808723e */ /* 0x004fc400048070ff */
[----:B------:R-:W2:Y:S04]  /*1aca0*/  LDL.LU R9, [R1+0x74c] ;  /* 0x00074c0001097983 */ /* 0x000ea80000300800 */
[----:B------:R0:W-:Y:S04]  /*1acb0*/  STL [R1+0x34], R8 ;  /* 0x0000340801007387 */ /* 0x0001e80000100800 */
[----:B0-----:R-:W2:Y:S02]  /*1acc0*/  LDL.LU R8, [R1+0x748] ;  /* 0x0007480001087983 */ /* 0x001ea40000300800 */
[----:B--2---:R-:W-:-:S02]  /*1acd0*/  F2FP.SATFINITE.E4M3.F32.PACK_AB_MERGE_C R8, R8, R9, RZ ;  /* 0x000000090808723e */ /* 0x004fc400048070ff */
[----:B------:R-:W2:Y:S04]  /*1ace0*/  LDL.LU R9, [R1+0x744] ;  /* 0x0007440001097983 */ /* 0x000ea80000300800 */
[----:B------:R0:W-:Y:S01]  /*1acf0*/  STL [R1+0x44], R8 ;  /* 0x0000440801007387 */ /* 0x0001e20000100800 */
[----:B------:R-:W-:-:S03]  /*1ad00*/  F2FP.SATFINITE.E4M3.F32.PACK_AB_MERGE_C R14, R14, R11, RZ ;  /* 0x0000000b0e0e723e */ /* 0x000fc600048070ff */
[----:B0-----:R-:W3:Y:S01]  /*1ad10*/  LDL.LU R8, [R1+0x740] ;  /* 0x0007400001087983 */ /* 0x001ee20000300800 */
[----:B------:R-:W-:Y:S02]  /*1ad20*/  F2FP.SATFINITE.E4M3.F32.PACK_AB_MERGE_C R20, R20, R10, RZ ;  /* 0x0000000a1414723e */ /* 0x000fe400048070ff */
[----:B--2---:R-:W-:Y:S02]  /*1ad30*/  F2FP.SATFINITE.E4M3.F32.PACK_AB_MERGE_C R13, R13, R9, RZ ;  /* 0x000000090d0d723e */ /* 0x004fe400048070ff */
[----:B------:R-:W3:Y:S04]  /*1ad40*/  LDL.LU R9, [R1+0x73c] ;  /* 0x00073c0001097983 */ /* 0x000ee80000300800 */
[----:B------:R-:W2:Y:S04]  /*1ad50*/  LDL.LU R11, [R1+0x738] ;  /* 0x00073800010b7983 */ /* 0x000ea80000300800 */
[----:B------:R-:W2:Y:S01]  /*1ad60*/  LDL.LU R10, [R1+0x734] ;  /* 0x00073400010a7983 */ /* 0x000ea20000300800 */
[----:B------:R-:W-:-:S02]  /*1ad70*/  F2FP.SATFINITE.E4M3.F32.PACK_AB_MERGE_C R21, R21, R26, RZ ;  /* 0x0000001a1515723e */ /* 0x000fc400048070ff */
[----:B------:R-:W-:Y:S02]  /*1ad80*/  LOP3.LUT R22, R22, 0xffff, RZ, 0xc0, !PT ;  /* 0x0000ffff16167812 */ /* 0x000fe400078ec0ff */
[----:B------:R-:W-:Y:S02]  /*1ad90*/  LOP3.LUT R26, R19, 0xffff, RZ, 0xc0, !PT ;  /* 0x0000ffff131a7812 */ /* 0x000fe400078ec0ff */
[----:B------:R-:W-:Y:S02]  /*1ada0*/  LOP3.LUT R19, R5, 0xffff, RZ, 0xc0, !PT ;  /* 0x0000ffff05137812 */ /* 0x000fe400078ec0ff */
[----:B------:R-:W-:Y:S02]  /*1adb0*/  F2FP.SATFINITE.E4M3.F32.PACK_AB_MERGE_C R16, R16, R25, RZ ;  /* 0x000000191010723e */ /* 0x000fe400048070ff */
[----:B------:R-:W0:Y:S01]  /*1adc0*/  S2R R25, SR_TID.X ;  /* 0x0000000000197919 */ /* 0x000e220000002100 */
[----:B------:R-:W-:Y:S02]  /*1add0*/  F2FP.SATFINITE.E4M3.F32.PACK_AB_MERGE_C R15, R15, R29, RZ ;  /* 0x0000001d0f0f723e */ /* 0x000fe400048070ff */
[----:B------:R-:W-:-:S02]  /*1ade0*/  LOP3.LUT R17, R17, 0xffff, RZ, 0xc0, !PT ;  /* 0x0000ffff11117812 */ /* 0x000fc400078ec0ff */
[----:B---3--:R-:W-:-:S05]  /*1adf0*/  F2FP.SATFINITE.E4M3.F32.PACK_AB_MERGE_C R8, R9, R8, RZ ;  /* 0x000000080908723e */ /* 0x008fca00048070ff */
[----:B------:R3:W-:Y:S01]  /*1ae00*/  STL [R1+0x72c], R8 ;  /* 0x00072c0801007387 */ /* 0x0007e20000100800 */
[----:B--2---:R-:W-:-:S03]  /*1ae10*/  F2FP.SATFINITE.E4M3.F32.PACK_AB_MERGE_C R11, R11, R10, RZ ;  /* 0x0000000a0b0b723e */ /* 0x004fc600048070ff */
[----:B---3--:R-:W2:Y:S01]  /*1ae20*/  LDL.LU R8, [R1+0x20] ;  /* 0x0000200001087983 */ /* 0x008ea20000300800 */
[----:B0-----:R-:W-:Y:S01]  /*1ae30*/  IMAD.SHL.U32 R29, R25, 0x20, RZ ;  /* 0x00000020191d7824 */ /* 0x001fe200078e00ff */
[----:B------:R-:W-:Y:S01]  /*1ae40*/  LOP3.LUT R25, R18, 0xffff, RZ, 0xc0, !PT ;  /* 0x0000ffff12197812 */ /* 0x000fe200078ec0ff */
[----:B------:R-:W-:Y:S01]  /*1ae50*/  IMAD.U32 R9, RZ, RZ, UR5 ;  /* 0x00000005ff097e24 */ /* 0x000fe2000f8e00ff */
[----:B------:R-:W-:Y:S01]  /*1ae60*/  STL [R1+0x8], R22 ;  /* 0x0000081601007387 */ /* 0x000fe20000100800 */
[----:B------:R-:W-:Y:S02]  /*1ae70*/  LOP3.LUT R18, R7, 0xffff, RZ, 0xc0, !PT ;  /* 0x0000ffff07127812 */ /* 0x000fe400078ec0ff */
[--C-:B------:R-:W-:Y:S01]  /*1ae80*/  PRMT R7, R19, 0x3340, R1.reuse ;  /* 0x0000334013077816 */ /* 0x100fe20000000001 */
[----:B------:R0:W-:Y:S01]  /*1ae90*/  STL [R1+0x10], R19 ;  /* 0x0000101301007387 */ /* 0x0001e20000100800 */
[----:B------:R-:W-:-:S03]  /*1aea0*/  PRMT R5, R25, 0x3340, R1 ;  /* 0x0000334019057816 */ /* 0x000fc60000000001 */
[----:B------:R-:W3:Y:S01]  /*1aeb0*/  LDL.LU R10, [R1+0x24] ;  /* 0x00002400010a7983 */ /* 0x000ee20000300800 */
[----:B------:R-:W-:Y:S02]  /*1aec0*/  LOP3.LUT R29, R9, 0x60, R29, 0xf8, !PT ;  /* 0x00000060091d7812 */ /* 0x000fe400078ef81d */
[----:B0-----:R-:W-:Y:S02]  /*1aed0*/  PRMT R19, R22, 0x3340, R26 ;  /* 0x0000334016137816 */ /* 0x001fe4000000001a */
[----:B------:R-:W-:Y:S01]  /*1aee0*/  PRMT R22, R17, 0x3340, R18 ;  /* 0x0000334011167816 */ /* 0x000fe20000000012 */
[----:B------:R0:W-:Y:S01]  /*1aef0*/  STL [R1+0x4], R11 ;  /* 0x0000040b01007387 */ /* 0x0001e20000100800 */
[----:B------:R-:W-:Y:S02]  /*1af00*/  PRMT R5, R19, 0x5410, R5 ;  /* 0x0000541013057816 */ /* 0x000fe40000000005 */
[----:B------:R-:W-:Y:S01]  /*1af10*/  PRMT R9, R22, 0x5410, R7 ;  /* 0x0000541016097816 */ /* 0x000fe20000000007 */
[----:B------:R-:W-:Y:S01]  /*1af20*/  STL [R1+0x28], R29 ;  /* 0x0000281d01007387 */ /* 0x000fe20000100800 */
[----:B0-----:R-:W0:Y:S03]  /*1af30*/  S2R R11, SR_TID.X ;  /* 0x00000000000b7919 */ /* 0x001e260000002100 */
[----:B------:R-:W-:Y:S04]  /*1af40*/  STL [R1+0x3c], R5 ;  /* 0x00003c0501007387 */ /* 0x000fe80000100800 */
[----:B------:R4:W-:Y:S02]  /*1af50*/  STL [R1+0x38], R9 ;  /* 0x0000380901007387 */ /* 0x0009e40000100800 */
[----:B----4-:R-:W4:Y:S01]  /*1af60*/  S2R R9, SR_TID.X ;  /* 0x0000000000097919 */ /* 0x010f220000002100 */
[----:B------:R-:W-:-:S02]  /*1af70*/  LOP3.LUT R22, R3, 0xffff, RZ, 0xc0, !PT ;  /* 0x0000ffff03167812 */ /* 0x000fc400078ec0ff */
[----:B------:R-:W-:Y:S02]  /*1af80*/  LOP3.LUT R29, R2, 0xffff, RZ, 0xc0, !PT ;  /* 0x0000ffff021d7812 */ /* 0x000fe400078ec0ff */
[----:B------:R-:W-:Y:S02]  /*1af90*/  LOP3.LUT R19, R13, 0xffff, RZ, 0xc0, !PT ;  /* 0x0000ffff0d137812 */ /* 0x000fe400078ec0ff */
[----:B------:R-:W-:Y:S01]  /*1afa0*/  LOP3.LUT R13, R20, 0xffff, RZ, 0xc0, !PT ;  /* 0x0000ffff140d7812 */ /* 0x000fe200078ec0ff */
[----:B------:R4:W-:Y:S01]  /*1afb0*/  STL [R1+0xc], R22 ;  /* 0x00000c1601007387 */ /* 0x0009e20000100800 */
[----:B0-----:R-:W-:Y:S02]  /*1afc0*/  SHF.R.S32.HI R5, RZ, 0x4, R11 ;  /* 0x00000004ff057819 */ /* 0x001fe4000001140b */
[----:B------:R-:W-:Y:S02]  /*1afd0*/  LOP3.LUT R7, R11, 0xc, RZ, 0xc0, !PT ;  /* 0x0000000c0b077812 */ /* 0x000fe400078ec0ff */
[----:B------:R-:W-:-:S02]  /*1afe0*/  LOP3.LUT R11, R6, 0xffff, RZ, 0xc0, !PT ;  /* 0x0000ffff060b7812 */ /* 0x000fc400078ec0ff */
[----:B------:R-:W-:Y:S02]  /*1aff0*/  SGXT R20, R5, 0x1 ;  /* 0x000000010514781a */ /* 0x000fe40000000200 */
[----:B------:R-:W-:Y:S02]  /*1b000*/  PRMT R5, R22, 0x3340, R29 ;  /* 0x0000334016057816 */ /* 0x000fe4000000001d */
[----:B------:R-:W-:Y:S02]  /*1b010*/  PRMT R2, R11, 0x3340, R1 ;  /* 0x000033400b027816 */ /* 0x000fe40000000001 */
[----:B------:R-:W-:Y:S02]  /*1b020*/  LOP3.LUT R21, R21, 0xffff, RZ, 0xc0, !PT ;  /* 0x0000ffff15157812 */ /* 0x000fe400078ec0ff */
[----:B------:R-:W-:Y:S02]  /*1b030*/  PRMT R5, R5, 0x5410, R2 ;  /* 0x0000541005057816 */ /* 0x000fe40000000002 */
[----:B----4-:R-:W-:-:S02]  /*1b040*/  LOP3.LUT R22, R9, 0x3f, RZ, 0xc0, !PT ;  /* 0x0000003f09167812 */ /* 0x010fc400078ec0ff */
[----:B------:R-:W-:-:S03]  /*1b050*/  LOP3.LUT R20, R20, 0x1020, RZ, 0xc0, !PT ;  /* 0x0000102014147812 */ /* 0x000fc600078ec0ff */
[----:B------:R-:W-:Y:S01]  /*1b060*/  IMAD R22, R7, 0x80, R22 ;  /* 0x0000008007167824 */ /* 0x000fe200078e0216 */
[----:B------:R0:W-:Y:S01]  /*1b070*/  STL [R1+0x18], R21 ;  /* 0x0000181501007387 */ /* 0x0001e20000100800 */
[----:B------:R-:W-:Y:S01]  /*1b080*/  PRMT R3, R21, 0x3340, R1 ;  /* 0x0000334015037816 */ /* 0x000fe20000000001 */
[----:B------:R-:W-:Y:S01]  /*1b090*/  IMAD R20, R7, 0x2, R20 ;  /* 0x0000000207147824 */ /* 0x000fe200078e0214 */
[----:B------:R-:W-:Y:S01]  /*1b0a0*/  PRMT R6, R19, 0x3340, R13 ;  /* 0x0000334013067816 */ /* 0x000fe2000000000d */
[----:B------:R-:W-:Y:S01]  /*1b0b0*/  STL [R1+0x30], R5 ;  /* 0x0000300501007387 */ /* 0x000fe20000100800 */
[----:B------:R-:W-:-:S03]  /*1b0c0*/  LOP3.LUT R7, R28, 0xffff, RZ, 0xc0, !PT ;  /* 0x0000ffff1c077812 */ /* 0x000fc600078ec0ff */
[----:B------:R-:W-:Y:S01]  /*1b0d0*/  STL [R1+0x730], R22 ;  /* 0x0007301601007387 */ /* 0x000fe20000100800 */
[----:B------:R-:W-:Y:S02]  /*1b0e0*/  PRMT R2, R6, 0x5410, R3 ;  /* 0x0000541006027816 */ /* 0x000fe40000000003 */
[----:B------:R-:W-:Y:S02]  /*1b0f0*/  LOP3.LUT R9, R27, 0xffff, RZ, 0xc0, !PT ;  /* 0x0000ffff1b097812 */ /* 0x000fe400078ec0ff */
[----:B------:R-:W-:Y:S02]  /*1b100*/  PRMT R6, R7, 0x3340, R1 ;  /* 0x0000334007067816 */ /* 0x000fe40000000001 */
[----:B------:R-:W-:Y:S01]  /*1b110*/  LOP3.LUT R16, R16, 0xffff, RZ, 0xc0, !PT ;  /* 0x0000ffff10107812 */ /* 0x000fe200078ec0ff */
[----:B------:R4:W-:Y:S04]  /*1b120*/  STL [R1+0x2c], R2 ;  /* 0x00002c0201007387 */ /* 0x0009e80000100800 */
[----:B------:R-:W5:Y:S04]  /*1b130*/  LDL.LU R27, [R1+0x10] ;  /* 0x00001000011b7983 */ /* 0x000f680000300800 */
[----:B------:R-:W-:Y:S01]  /*1b140*/  STL [R1+0x20], R16 ;  /* 0x0000201001007387 */ /* 0x000fe20000100800 */
[----:B------:R-:W-:-:S02]  /*1b150*/  LOP3.LUT R28, R0, 0xffff, RZ, 0xc0, !PT ;  /* 0x0000ffff001c7812 */ /* 0x000fc400078ec0ff */
[----:B------:R-:W-:Y:S02]  /*1b160*/  LOP3.LUT R4, R4, 0xffff, RZ, 0xc0, !PT ;  /* 0x0000ffff04047812 */ /* 0x000fe400078ec0ff */
[----:B------:R-:W-:Y:S02]  /*1b170*/  LOP3.LUT R12, R12, 0xffff, RZ, 0xc0, !PT ;  /* 0x0000ffff0c0c7812 */ /* 0x000fe400078ec0ff */
[----:B0-----:R-:W-:Y:S02]  /*1b180*/  PRMT R21, R28, 0x3340, R4 ;  /* 0x000033401c157816 */ /* 0x001fe40000000004 */
[----:B----4-:R-:W-:-:S04]  /*1b190*/  PRMT R2, R12, 0x3340, R1 ;  /* 0x000033400c027816 */ /* 0x010fc80000000001 */
[----:B------:R-:W-:Y:S02]  /*1b1a0*/  PRMT R2, R21, 0x5410, R2 ;  /* 0x0000541015027816 */ /* 0x000fe40000000002 */
[----:B--2---:R-:W-:Y:S02]  /*1b1b0*/  LOP3.LUT R5, R8, 0xffff, RZ, 0xc0, !PT ;  /* 0x0000ffff08057812 */ /* 0x004fe400078ec0ff */
[----:B------:R-:W-:Y:S02]  /*1b1c0*/  LOP3.LUT R8, R23, 0xffff, RZ, 0xc0, !PT ;  /* 0x0000ffff17087812 */ /* 0x000fe400078ec0ff */
[----:B---3--:R-:W-:Y:S02]  /*1b1d0*/  LOP3.LUT R22, R10, 0xffff, RZ, 0xc0, !PT ;  /* 0x0000ffff0a167812 */ /* 0x008fe400078ec0ff */
[----:B------:R-:W-:Y:S02]  /*1b1e0*/  LOP3.LUT R10, R24, 0xffff, RZ, 0xc0, !PT ;  /* 0x0000ffff180a7812 */ /* 0x000fe400078ec0ff */
[----:B------:R-:W-:-:S02]  /*1b1f0*/  PRMT R24, R22, 0x3340, R5 ;  /* 0x0000334016187816 */ /* 0x000fc40000000005 */
[----:B------:R-:W-:Y:S02]  /*1b200*/  PRMT R23, R9, 0x3340, R10 ;  /* 0x0000334009177816 */ /* 0x000fe4000000000a */
[----:B------:R-:W-:Y:S02]  /*1b210*/  PRMT R6, R24, 0x5410, R6 ;  /* 0x0000541018067816 */ /* 0x000fe40000000006 */
[----:B------:R-:W-:Y:S01]  /*1b220*/  PRMT R3, R8, 0x3340, R1 ;  /* 0x0000334008037816 */ /* 0x000fe20000000001 */
[----:B------:R-:W2:Y:S03]  /*1b230*/  LDL.LU R24, [R1+0xc] ;  /* 0x00000c0001187983 */ /* 0x000ea60000300800 */
[----:B------:R-:W-:Y:S01]  /*1b240*/  PRMT R3, R23, 0x5410, R3 ;  /* 0x0000541017037816 */ /* 0x000fe20000000003 */
[----:B------:R0:W-:Y:S04]  /*1b250*/  STL [R1+0x728], R6 ;  /* 0x0007280601007387 */ /* 0x0001e80000100800 */
[----:B------:R-:W3:Y:S04]  /*1b260*/  LDL.LU R23, [R1+0x8] ;  /* 0x0000080001177983 */ /* 0x000ee80000300800 */
[----:B------:R-:W4:Y:S04]  /*1b270*/  LDL.LU R21, [R1+0x28] ;  /* 0x0000280001157983 */ /* 0x000f280000300800 */
[----:B0-----:R-:W4:Y:S01]  /*1b280*/  LDL.LU R6, [R1+0x18] ;  /* 0x0000180001067983 */ /* 0x001f220000300800 */
[----:B------:R-:W-:-:S02]  /*1b290*/  LOP3.LUT R14, R14, 0xffff, RZ, 0xc0, !PT ;  /* 0x0000ffff0e0e7812 */ /* 0x000fc400078ec0ff */
[----:B------:R-:W-:Y:S02]  /*1b2a0*/  LOP3.LUT R15, R15, 0xffff, RZ, 0xc0, !PT ;  /* 0x0000ffff0f0f7812 */ /* 0x000fe400078ec0ff */
[----:B------:R-:W-:Y:S02]  /*1b2b0*/  PRMT R0, R16, 0x3340, R1 ;  /* 0x0000334010007816 */ /* 0x000fe40000000001 */
[----:B------:R-:W-:Y:S02]  /*1b2c0*/  PRMT R16, R14, 0x3340, R15 ;  /* 0x000033400e107816 */ /* 0x000fe4000000000f */
[----:B------:R-:W-:Y:S02]  /*1b2d0*/  SHF.R.U32.HI R26, RZ, 0x8, R26 ;  /* 0x00000008ff1a7819 */ /* 0x000fe4000001161a */
[----:B------:R-:W-:Y:S02]  /*1b2e0*/  PRMT R16, R16, 0x5410, R0 ;  /* 0x0000541010107816 */ /* 0x000fe40000000000 */
[----:B------:R-:W-:-:S02]  /*1b2f0*/  LOP3.LUT R26, R26, 0xffff, RZ, 0xc0, !PT ;  /* 0x0000ffff1a1a7812 */ /* 0x000fc400078ec0ff */
[----:B------:R-:W-:Y:S01]  /*1b300*/  SHF.R.U32.HI R25, RZ, 0x8, R25 ;  /* 0x00000008ff197819 */ /* 0x000fe20000011619 */
[----:B------:R5:W-:Y:S01]  /*1b310*/  STL [R1], R16 ;  /* 0x0000001001007387 */ /* 0x000be20000100800 */
[----:B------:R-:W-:Y:S02]  /*1b320*/  SHF.R.U32.HI R17, RZ, 0x8, R17 ;  /* 0x00000008ff117819 */ /* 0x000fe40000011611 */
[----:B------:R-:W-:Y:S02]  /*1b330*/  SHF.R.U32.HI R18, RZ, 0x8, R18 ;  /* 0x00000008ff127819 */ /* 0x000fe40000011612 */
[----:B------:R-:W-:Y:S02]  /*1b340*/  SHF.R.U32.HI R11, RZ, 0x8, R11 ;  /* 0x00000008ff0b7819 */ /* 0x000fe4000001160b */
[----:B------:R-:W-:Y:S02]  /*1b350*/  LOP3.LUT R25, R25, 0xffff, RZ, 0xc0, !PT ;  /* 0x0000ffff19197812 */ /* 0x000fe400078ec0ff */
[----:B------:R-:W-:-:S02]  /*1b360*/  LOP3.LUT R18, R18, 0xffff, RZ, 0xc0, !PT ;  /* 0x0000ffff12127812 */ /* 0x000fc400078ec0ff */
[----:B------:R-:W-:Y:S02]  /*1b370*/  LOP3.LUT R17, R17, 0xffff, RZ, 0xc0, !PT ;  /* 0x0000ffff11117812 */ /* 0x000fe400078ec0ff */
[----:B------:R-:W-:Y:S02]  /*1b380*/  LOP3.LUT R11, R11, 0xffff, RZ, 0xc0, !PT ;  /* 0x0000ffff0b0b7812 */ /* 0x000fe400078ec0ff */
[----:B-----5:R-:W-:Y:S02]  /*1b390*/  SHF.R.U32.HI R16, RZ, 0x8, R27 ;  /* 0x00000008ff107819 */ /* 0x020fe4000001161b */
[----:B------:R-:W-:Y:S02]  /*1b3a0*/  PRMT R27, R25, 0x3340, R1 ;  /* 0x00003340191b7816 */ /* 0x000fe40000000001 */
[----:B------:R-:W-:Y:S02]  /*1b3b0*/  LOP3.LUT R16, R16, 0xffff, RZ, 0xc0, !PT ;  /* 0x0000ffff10107812 */ /* 0x000fe400078ec0ff */
[----:B------:R-:W-:-:S02]  /*1b3c0*/  PRMT R25, R17, 0x3340, R18 ;  /* 0x0000334011197816 */ /* 0x000fc40000000012 */
[--C-:B------:R-:W-:Y:S02]  /*1b3d0*/  PRMT R17, R16, 0x3340, R1.reuse ;  /* 0x0000334010117816 */ /* 0x100fe40000000001 */
[----:B------:R-:W-:Y:S02]  /*1b3e0*/  PRMT R16, R11, 0x3340, R1 ;  /* 0x000033400b107816 */ /* 0x000fe40000000001 */
[----:B---3--:R-:W-:-:S04]  /*1b3f0*/  SHF.R.U32.HI R0, RZ, 0x8, R23 ;  /* 0x00000008ff007819 */ /* 0x008fc80000011617 */
[----:B------:R-:W-:-:S04]  /*1b400*/  LOP3.LUT R0, R0, 0xffff, RZ, 0xc0, !PT ;  /* 0x0000ffff00007812 */ /* 0x000fc800078ec0ff */
[----:B------:R-:W-:Y:S02]  /*1b410*/  PRMT R26, R0, 0x3340, R26 ;  /* 0x00003340001a7816 */ /* 0x000fe4000000001a */
[----:B--2---:R-:W-:Y:S02]  /*1b420*/  SHF.R.U32.HI R0, RZ, 0x8, R24 ;  /* 0x00000008ff007819 */ /* 0x004fe40000011618 */
[----:B------:R-:W-:Y:S02]  /*1b430*/  SHF.R.U32.HI R24, RZ, 0x8, R29 ;  /* 0x00000008ff187819 */ /* 0x000fe4000001161d */
[----:B------:R-:W-:Y:S02]  /*1b440*/  SHF.R.U32.HI R23, RZ, 0x8, R13 ;  /* 0x00000008ff177819 */ /* 0x000fe4000001160d */
[----:B------:R-:W-:Y:S02]  /*1b450*/  LOP3.LUT R24, R24, 0xffff, RZ, 0xc0, !PT ;  /* 0x0000ffff18187812 */ /* 0x000fe400078ec0ff */
[----:B------:R-:W-:-:S04]  /*1b460*/  LOP3.LUT R13, R0, 0xffff, RZ, 0xc0, !PT ;  /* 0x0000ffff000d7812 */ /* 0x000fc800078ec0ff */
[----:B------:R-:W-:Y:S02]  /*1b470*/  PRMT R24, R13, 0x3340, R24 ;  /* 0x000033400d187816 */ /* 0x000fe40000000018 */
[----:B------:R-:W-:Y:S02]  /*1b480*/  SHF.R.U32.HI R13, RZ, 0x8, R22 ;  /* 0x00000008ff0d7819 */ /* 0x000fe40000011616 */
[----:B------:R-:W2:Y:S01]  /*1b490*/  LDL.LU R22, [R1+0x730] ;  /* 0x0007300001167983 */ /* 0x000ea20000300800 */
[----:B----4-:R-:W-:-:S03]  /*1b4a0*/  SHF.R.U32.HI R11, RZ, 0x8, R6 ;  /* 0x00000008ff0b7819 */ /* 0x010fc60000011606 */
[----:B------:R-:W3:Y:S04]  /*1b4b0*/  LDL.LU R29, [R1+0x48] ;  /* 0x00004800011d7983 */ /* 0x000ee80000300800 */
[----:B------:R-:W4:Y:S01]  /*1b4c0*/  LDL.LU R6, [R1+0x20] ;  /* 0x0000200001067983 */ /* 0x000f220000300800 */
[----:B------:R-:W-:Y:S02]  /*1b4d0*/  SHF.R.U32.HI R19, RZ, 0x8, R19 ;  /* 0x00000008ff137819 */ /* 0x000fe40000011613 */
[----:B------:R-:W-:Y:S02]  /*1b4e0*/  LOP3.LUT R23, R23, 0xffff, RZ, 0xc0, !PT ;  /* 0x0000ffff17177812 */ /* 0x000fe400078ec0ff */
[----:B------:R-:W-:Y:S02]  /*1b4f0*/  LOP3.LUT R19, R19, 0xffff, RZ, 0xc0, !PT ;  /* 0x0000ffff13137812 */ /* 0x000fe400078ec0ff */
[----:B------:R-:W-:-:S02]  /*1b500*/  SHF.R.U32.HI R28, RZ, 0x8, R28 ;  /* 0x00000008ff1c7819 */ /* 0x000fc4000001161c */
[----:B------:R-:W-:Y:S02]  /*1b510*/  PRMT R23, R19, 0x3340, R23 ;  /* 0x0000334013177816 */ /* 0x000fe40000000017 */
[----:B------:R-:W-:Y:S02]  /*1b520*/  LOP3.LUT R19, R28, 0xffff, RZ, 0xc0, !PT ;  /* 0x0000ffff1c137812 */ /* 0x000fe400078ec0ff */
[----:B------:R-:W0:Y:S01]  /*1b530*/  S2R R28, SR_TID.X ;  /* 0x00000000001c7919 */ /* 0x000e220000002100 */
[----:B------:R-:W-:Y:S02]  /*1b540*/  SHF.R.U32.HI R5, RZ, 0x8, R5 ;  /* 0x00000008ff057819 */ /* 0x000fe40000011605 */
[----:B------:R-:W-:Y:S02]  /*1b550*/  LOP3.LUT R13, R13, 0xffff, RZ, 0xc0, !PT ;  /* 0x0000ffff0d0d7812 */ /* 0x000fe400078ec0ff */
[----:B------:R-:W-:Y:S02]  /*1b560*/  LOP3.LUT R5, R5, 0xffff, RZ, 0xc0, !PT ;  /* 0x0000ffff05057812 */ /* 0x000fe400078ec0ff */
[----:B------:R-:W-:-:S02]  /*1b570*/  LOP3.LUT R0, R20, R21, RZ, 0x3c, !PT ;  /* 0x0000001514007212 */ /* 0x000fc400078e3cff */
[----:B------:R-:W-:Y:S02]  /*1b580*/  SHF.R.U32.HI R9, RZ, 0x8, R9 ;  /* 0x00000008ff097819 */ /* 0x000fe40000011609 */
[----:B------:R-:W-:Y:S02]  /*1b590*/  SHF.R.U32.HI R10, RZ, 0x8, R10 ;  /* 0x00000008ff0a7819 */ /* 0x000fe4000001160a */
[----:B------:R-:W-:Y:S02]  /*1b5a0*/  PRMT R21, R13, 0x3340, R5 ;  /* 0x000033400d157816 */ /* 0x000fe40000000005 */
[----:B------:R-:W-:Y:S01]  /*1b5b0*/  SHF.R.U32.HI R5, RZ, 0x8, R8 ;  /* 0x00000008ff057819 */ /* 0x000fe20000011608 */
[----:B------:R-:W5:Y:S01]  /*1b5c0*/  LDL.LU R13, [R1+0x38] ;  /* 0x00003800010d7983 */ /* 0x000f620000300800 */
[----:B------:R-:W-:Y:S02]  /*1b5d0*/  SHF.R.U32.HI R7, RZ, 0x8, R7 ;  /* 0x00000008ff077819 */ /* 0x000fe40000011607 */
[----:B------:R-:W-:-:S02]  /*1b5e0*/  SHF.R.U32.HI R12, RZ, 0x8, R12 ;  /* 0x00000008ff0c7819 */ /* 0x000fc4000001160c */
[----:B------:R-:W-:Y:S02]  /*1b5f0*/  LOP3.LUT R20, R10, 0xffff, RZ, 0xc0, !PT ;  /* 0x0000ffff0a147812 */ /* 0x000fe400078ec0ff */
[----:B------:R-:W-:Y:S02]  /*1b600*/  LOP3.LUT R9, R9, 0xffff, RZ, 0xc0, !PT ;  /* 0x0000ffff09097812 */ /* 0x000fe400078ec0ff */
[----:B------:R-:W-:Y:S02]  /*1b610*/  SHF.R.U32.HI R4, RZ, 0x8, R4 ;  /* 0x00000008ff047819 */ /* 0x000fe40000011604 */
[----:B------:R-:W-:Y:S02]  /*1b620*/  SHF.R.U32.HI R14, RZ, 0x8, R14 ;  /* 0x00000008ff0e7819 */ /* 0x000fe4000001160e */
[----:B------:R-:W-:Y:S02]  /*1b630*/  LOP3.LUT R5, R5, 0xffff, RZ, 0xc0, !PT ;  /* 0x0000ffff05057812 */ /* 0x000fe400078ec0ff */
[----:B------:R-:W-:-:S02]  /*1b640*/  LOP3.LUT R7, R7, 0xffff, RZ, 0xc0, !PT ;  /* 0x0000ffff07077812 */ /* 0x000fc400078ec0ff */
[----:B------:R-:W-:Y:S02]  /*1b650*/  SHF.R.U32.HI R15, RZ, 0x8, R15 ;  /* 0x00000008ff0f7819 */ /* 0x000fe4000001160f */
[----:B------:R-:W-:Y:S02]  /*1b660*/  LOP3.LUT R12, R12, 0xffff, RZ, 0xc0, !PT ;  /* 0x0000ffff0c0c7812 */ /* 0x000fe400078ec0ff */
[----:B------:R-:W-:Y:S02]  /*1b670*/  PRMT R20, R9, 0x3340, R20 ;  /* 0x0000334009147816 */ /* 0x000fe40000000014 */
[----:B------:R-:W-:Y:S02]  /*1b680*/  LOP3.LUT R4, R4, 0xffff, RZ, 0xc0, !PT ;  /* 0x0000ffff04047812 */ /* 0x000fe400078ec0ff */
[----:B------:R-:W-:Y:S02]  /*1b690*/  LOP3.LUT R14, R14, 0xffff, RZ, 0xc0, !PT ;  /* 0x0000ffff0e0e7812 */ /* 0x000fe400078ec0ff */
[----:B------:R-:W-:-:S02]  /*1b6a0*/  PRMT R9, R5, 0x3340, R1 ;  /* 0x0000334005097816 */ /* 0x000fc40000000001 */
[----:B------:R-:W-:Y:S02]  /*1b6b0*/  LOP3.LUT R15, R15, 0xffff, RZ, 0xc0, !PT ;  /* 0x0000ffff0f0f7812 */ /* 0x000fe400078ec0ff */
[--C-:B------:R-:W-:Y:S02]  /*1b6c0*/  PRMT R5, R12, 0x3340, R1.reuse ;  /* 0x000033400c057816 */ /* 0x100fe40000000001 */
[----:B------:R-:W-:Y:S02]  /*1b6d0*/  PRMT R10, R7, 0x3340, R1 ;  /* 0x00003340070a7816 */ /* 0x000fe40000000001 */
[----:B0-----:R-:W-:Y:S01]  /*1b6e0*/  LOP3.LUT R12, R28, 0xc0, RZ, 0xc0, !PT ;  /* 0x000000c01c0c7812 */ /* 0x001fe200078ec0ff */
[----:B------:R-:W5:Y:S01]  /*1b6f0*/  LDL.LU R7, [R1+0x40] ;  /* 0x0000400001077983 */ /* 0x000f620000300800 */
[----:B------:R-:W-:Y:S02]  /*1b700*/  PRMT R19, R19, 0x3340, R4 ;  /* 0x0000334013137816 */ /* 0x000fe40000000004 */
[----:B------:R-:W-:Y:S01]  /*1b710*/  PRMT R18, R14, 0x3340, R15 ;  /* 0x000033400e127816 */ /* 0x000fe2000000000f */
[----:B------:R-:W5:Y:S04]  /*1b720*/  LDL.LU R8, [R1+0x72c] ;  /* 0x00072c0001087983 */ /* 0x000f680000300800 */
[----:B------:R-:W5:Y:S04]  /*1b730*/  LDL.LU R4, [R1+0x34] ;  /* 0x0000340001047983 */ /* 0x000f680000300800 */
[----:B------:R-:W5:Y:S04]  /*1b740*/  LDL.LU R14, [R1+0x30] ;  /* 0x00003000010e7983 */ /* 0x000f680000300800 */
[----:B------:R-:W5:Y:S01]  /*1b750*/  LDL.LU R15, [R1+0x2c] ;  /* 0x00002c00010f7983 */ /* 0x000f620000300800 */
[----:B----4-:R-:W-:-:S02]  /*1b760*/  SHF.R.U32.HI R28, RZ, 0x8, R6 ;  /* 0x00000008ff1c7819 */ /* 0x010fc40000011606 */
[----:B------:R-:W-:Y:S02]  /*1b770*/  SHF.R.U32.HI R6, RZ, 0x1, R12 ;  /* 0x00000001ff067819 */ /* 0x000fe4000001160c */
[----:B------:R-:W4:Y:S01]  /*1b780*/  LDL.LU R12, [R1+0x3c] ;  /* 0x00003c00010c7983 */ /* 0x000f220000300800 */
[----:B------:R-:W0:Y:S01]  /*1b790*/  S2UR UR5, SR_CgaCtaId ;  /* 0x00000000000579c3 */ /* 0x000e220000008800 */
[----:B---3--:R-:W-:Y:S01]  /*1b7a0*/  LOP3.LUT R29, R29, 0xffff, RZ, 0xc0, !PT ;  /* 0x0000ffff1d1d7812 */ /* 0x008fe200078ec0ff */
[----:B--2---:R-:W-:-:S05]  /*1b7b0*/  IMAD.SHL.U32 R22, R22, 0x8, RZ ;  /* 0x0000000816167824 */ /* 0x004fca00078e00ff */
[----:B------:R-:W-:Y:S02]  /*1b7c0*/  LOP3.LUT R22, R22, R6, RZ, 0x3c, !PT ;  /* 0x0000000616167212 */ /* 0x000fe400078e3cff */
[----:B------:R-:W2:Y:S01]  /*1b7d0*/  LDL.LU R6, [R1+0x728] ;  /* 0x0007280001067983 */ /* 0x000ea20000300800 */
[----:B------:R-:W-:Y:S01]  /*1b7e0*/  PRMT R17, R25, 0x5410, R17 ;  /* 0x0000541019117816 */ /* 0x000fe20000000011 */
[----:B0-----:R-:W-:Y:S01]  /*1b7f0*/  ULEA UR4, UR5, UR4, 0x18 ;  /* 0x0000000405047291 */ /* 0x001fe2000f8ec03f */
[----:B-----5:R-:W-:Y:S02]  /*1b800*/  LOP3.LUT R7, R7, 0xffff, RZ, 0xc0, !PT ;  /* 0x0000ffff07077812 */ /* 0x020fe400078ec0ff */
[----:B------:R-:W-:Y:S01]  /*1b810*/  ULDC UR5, c[0x0][0x244] ;  /* 0x0000910000057ab9 */ /* 0x000fe20000000800 */
[----:B------:R-:W-:Y:S02]  /*1b820*/  LOP3.LUT R8, R8, 0xffff, RZ, 0xc0, !PT ;  /* 0x0000ffff08087812 */ /* 0x000fe400078ec0ff */
[----:B------:R-:W-:-:S02]  /*1b830*/  PRMT R13, R13, 0x4210, R7 ;  /* 0x000042100d0d7816 */ /* 0x000fc40000000007 */
[----:B------:R-:W-:-:S04]  /*1b840*/  LOP3.LUT R4, R4, 0xffff, RZ, 0xc0, !PT ;  /* 0x0000ffff04047812 */ /* 0x000fc800078ec0ff */
[----:B------:R-:W-:Y:S02]  /*1b850*/  PRMT R14, R14, 0x4210, R4 ;  /* 0x000042100e0e7816 */ /* 0x000fe40000000004 */
[----:B------:R-:W-:-:S05]  /*1b860*/  PRMT R15, R15, 0x4210, R8 ;  /* 0x000042100f0f7816 */ /* 0x000fca0000000008 */
[----:B------:R-:W-:Y:S01]  /*1b870*/  STS.64 [R0+UR4+0x80], R14 ;  /* 0x0000800e00007988 */ /* 0x000fe20008000a04 */
[----:B----4-:R-:W-:-:S05]  /*1b880*/  PRMT R12, R12, 0x4210, R29 ;  /* 0x000042100c0c7816 */ /* 0x010fca000000001d */
[----:B------:R0:W-:Y:S04]  /*1b890*/  STS.64 [R0+UR4], R12 ;  /* 0x0000000c00007988 */ /* 0x0001e80008000a04 */
[----:B0-----:R-:W3:Y:S04]  /*1b8a0*/  LDL.LU R12, [R1+0x44] ;  /* 0x00004400010c7983 */ /* 0x001ee80000300800 */
[----:B------:R-:W4:Y:S04]  /*1b8b0*/  LDL.LU R13, [R1+0x4] ;  /* 0x00000400010d7983 */ /* 0x000f280000300800 */
[----:B------:R-:W5:Y:S04]  /*1b8c0*/  LDL.LU R14, [R1+0x6ec] ;  /* 0x0006ec00010e7983 */ /* 0x000f680000300800 */
[----:B------:R-:W5:Y:S04]  /*1b8d0*/  LDL.LU R15, [R1] ;  /* 0x00000000010f7983 */ /* 0x000f680000300800 */
[----:B------:R-:W2:Y:S01]  /*1b8e0*/  LDL.LU R25, [R1+0x4c] ;  /* 0x00004c0001197983 */ /* 0x000ea20000300800 */
[----:B------:R-:W-:-:S03]  /*1b8f0*/  PRMT R16, R24, 0x5410, R16 ;  /* 0x0000541018107816 */ /* 0x000fc60000000010 */
[----:B------:R-:W3:Y:S01]  /*1b900*/  LDL.LU R24, [R1+0x60] ;  /* 0x0000600001187983 */ /* 0x000ee20000300800 */
[----:B------:R-:W-:Y:S02]  /*1b910*/  PRMT R16, R16, 0x5210, R4 ;  /* 0x0000521010107816 */ /* 0x000fe40000000004 */
[----:B------:R-:W-:Y:S02]  /*1b920*/  PRMT R26, R26, 0x5410, R27 ;  /* 0x000054101a1a7816 */ /* 0x000fe4000000001b */
[----:B------:R-:W-:Y:S02]  /*1b930*/  PRMT R27, R17, 0x5210, R7 ;  /* 0x00005210111b7816 */ /* 0x000fe40000000007 */
[----:B------:R-:W-:Y:S02]  /*1b940*/  LOP3.LUT R11, R11, 0xffff, RZ, 0xc0, !PT ;  /* 0x0000ffff0b0b7812 */ /* 0x000fe400078ec0ff */
[----:B------:R-:W-:Y:S02]  /*1b950*/  LOP3.LUT R28, R28, 0xffff, RZ, 0xc0, !PT ;  /* 0x0000ffff1c1c7812 */ /* 0x000fe400078ec0ff */
[----:B------:R-:W-:-:S02]  /*1b960*/  PRMT R11, R11, 0x3340, R1 ;  /* 0x000033400b0b7816 */ /* 0x000fc40000000001 */
[----:B--2---:R-:W-:Y:S02]  /*1b970*/  LOP3.LUT R4, R25, 0xffff, RZ, 0xc0, !PT ;  /* 0x0000ffff19047812 */ /* 0x004fe400078ec0ff */
[----:B------:R-:W2:Y:S01]  /*1b980*/  LDL.LU R25, [R1+0x3f4] ;  /* 0x0003f40001197983 */ /* 0x000ea20000300800 */
[----:B---3--:R-:W-:Y:S02]  /*1b990*/  LOP3.LUT R7, R24, 0xffff, RZ, 0xc0, !PT ;  /* 0x0000ffff18077812 */ /* 0x008fe400078ec0ff */
[----:B------:R-:W0:Y:S01]  /*1b9a0*/  S2R R24, SR_TID.X ;  /* 0x0000000000187919 */ /* 0x000e220000002100 */
[----:B------:R-:W-:Y:S02]  /*1b9b0*/  PRMT R28, R28, 0x3340, R1 ;  /* 0x000033401c1c7816 */ /* 0x000fe40000000001 */
[----:B------:R-:W-:Y:S02]  /*1b9c0*/  PRMT R11, R23, 0x5410, R11 ;  /* 0x00005410170b7816 */ /* 0x000fe4000000000b */
[----:B------:R-:W-:-:S02]  /*1b9d0*/  PRMT R10, R21, 0x5410, R10 ;  /* 0x00005410150a7816 */ /* 0x000fc4000000000a */
[----:B------:R-:W-:Y:S02]  /*1b9e0*/  LOP3.LUT R12, R12, 0xffff, RZ, 0xc0, !PT ;  /* 0x0000ffff0c0c7812 */ /* 0x000fe400078ec0ff */
[----:B----4-:R-:W-:Y:S02]  /*1b9f0*/  LOP3.LUT R13, R13, 0xffff, RZ, 0xc0, !PT ;  /* 0x0000ffff0d0d7812 */ /* 0x010fe400078ec0ff */
[----:B------:R-:W-:Y:S02]  /*1ba00*/  PRMT R9, R20, 0x5410, R9 ;  /* 0x0000541014097816 */ /* 0x000fe40000000009 */
[----:B------:R-:W-:Y:S02]  /*1ba10*/  PRMT R5, R19, 0x5410, R5 ;  /* 0x0000541013057816 */ /* 0x000fe40000000005 */
[----:B------:R-:W-:Y:S02]  /*1ba20*/  PRMT R18, R18, 0x5410, R28 ;  /* 0x0000541012127816 */ /* 0x000fe4000000001c */
[----:B------:R-:W-:-:S02]  /*1ba30*/  PRMT R17, R11, 0x5210, R8 ;  /* 0x000052100b117816 */ /* 0x000fc40000000008 */
[--C-:B------:R-:W-:Y:S02]  /*1ba40*/  PRMT R6, R6, 0x4210, R7.reuse ;  /* 0x0000421006067816 */ /* 0x100fe40000000007 */
[----:B------:R-:W-:Y:S02]  /*1ba50*/  PRMT R8, R10, 0x5210, R7 ;  /* 0x000052100a087816 */ /* 0x000fe40000000007 */
[----:B------:R-:W-:Y:S02]  /*1ba60*/  PRMT R26, R26, 0x5210, R29 ;  /* 0x000052101a1a7816 */ /* 0x000fe4000000001d */
[--C-:B------:R-:W-:Y:S02]  /*1ba70*/  PRMT R7, R3, 0x4210, R4.reuse ;  /* 0x0000421003077816 */ /* 0x100fe40000000004 */
[----:B-----5:R-:W-:Y:S02]  /*1ba80*/  PRMT R11, R15, 0x4210, R13 ;  /* 0x000042100f0b7816 */ /* 0x020fe4000000000d */
[----:B------:R-:W-:-:S02]  /*1ba90*/  PRMT R9, R9, 0x5210, R4 ;  /* 0x0000521009097816 */ /* 0x000fc40000000004 */
[----:B0-----:R-:W-:Y:S01]  /*1baa0*/  SHF.R.U32.HI R24, RZ, 0x5, R24 ;  /* 0x00000005ff187819 */ /* 0x001fe20000011618 */
[----:B------:R-:W-:Y:S01]  /*1bab0*/  STS.64 [R0+UR4+0x180], R16 ;  /* 0x0001801000007988 */ /* 0x000fe20008000a04 */
[--C-:B------:R-:W-:Y:S01]  /*1bac0*/  PRMT R10, R2, 0x4210, R12.reuse ;  /* 0x00004210020a7816 */ /* 0x100fe2000000000c */
[----:B------:R-:W0:Y:S01]  /*1bad0*/  LDC R29, c[0x0][0x248] ;  /* 0x00009200ff1d7b82 */ /* 0x000e220000000800 */
[----:B------:R-:W-:Y:S02]  /*1bae0*/  LOP3.LUT R3, R0, 0x2040, RZ, 0x3c, !PT ;  /* 0x0000204000037812 */ /* 0x000fe400078e3cff */
[----:B------:R-:W-:Y:S02]  /*1baf0*/  PRMT R12, R5, 0x5210, R12 ;  /* 0x00005210050c7816 */ /* 0x000fe4000000000c */
[----:B------:R-:W-:Y:S02]  /*1bb00*/  PRMT R13, R18, 0x5210, R13 ;  /* 0x00005210120d7816 */ /* 0x000fe4000000000d */
[----:B------:R-:W-:Y:S01]  /*1bb10*/  SGXT.U32 R24, R24, 0x3 ;  /* 0x000000031818781a */ /* 0x000fe20000000000 */
[----:B------:R3:W-:Y:S04]  /*1bb20*/  STS.64 [R0+UR4+0x100], R26 ;  /* 0x0001001a00007988 */ /* 0x0007e80008000a04 */
[----:B------:R-:W-:Y:S04]  /*1bb30*/  STS.64 [R3+UR4], R6 ;  /* 0x0000000603007988 */ /* 0x000fe80008000a04 */
[----:B------:R-:W-:Y:S04]  /*1bb40*/  STS.64 [R3+UR4+0x100], R8 ;  /* 0x0001000803007988 */ /* 0x000fe80008000a04 */
[----:B------:R-:W-:Y:S04]  /*1bb50*/  STS.64 [R3+UR4+0x80], R10 ;  /* 0x0000800a03007988 */ /* 0x000fe80008000a04 */
[----:B------:R-:W-:Y:S01]  /*1bb60*/  STS.64 [R3+UR4+0x180], R12 ;  /* 0x0001800c03007988 */ /* 0x000fe20008000a04 */
[----:B------:R-:W-:Y:S06]  /*1bb70*/  BAR.SYNC.DEFER_BLOCKING 0x0 ;  /* 0x0000000000007b1d */ /* 0x000fec0000010000 */
[----:B------:R-:W4:Y:S04]  /*1bb80*/  LDS.64 R16, [R22+UR4] ;  /* 0x0000000416107984 */ /* 0x000f280008000a00 */
[----:B------:R-:W-:Y:S04]  /*1bb90*/  LDS.64 R20, [R22+UR4+0x200] ;  /* 0x0002000416147984 */ /* 0x000fe80008000a00 */
[----:B------:R-:W5:Y:S01]  /*1bba0*/  LDS.64 R8, [R22+UR4+0x400] ;  /* 0x0004000416087984 */ /* 0x000f620008000a00 */
[C---:B------:R-:W-:Y:S01]  /*1bbb0*/  ISETP.GE.AND P0, PT, R14.reuse, UR10, PT ;  /* 0x0000000a0e007c0c */ /* 0x040fe2000bf06270 */
[----:B------:R-:W-:Y:S01]  /*1bbc0*/  IMAD R2, R14, UR5, RZ ;  /* 0x000000050e027c24 */ /* 0x000fe2000f8e02ff */
[----:B------:R-:W-:Y:S01]  /*1bbd0*/  ULDC UR5, c[0x0][0x22c] ;  /* 0x00008b0000057ab9 */ /* 0x000fe20000000800 */
[----:B------:R-:W1:Y:S04]  /*1bbe0*/  LDS.64 R18, [R22+UR4+0x600] ;  /* 0x0006000416127984 */ /* 0x000e680008000a00 */
[----:B------:R-:W1:Y:S01]  /*1bbf0*/  LDS.64 R14, [R22+UR4+0x800] ;  /* 0x00080004160e7984 */ /* 0x000e620008000a00 */
[----:B---3--:R-:W-:Y:S01]  /*1bc00*/  IADD3 R0, P2, R2, UR6, RZ ;  /* 0x0000000602007c10 */ /* 0x008fe2000ff5e0ff */
[----:B------:R-:W-:-:S03]  /*1bc10*/  ULDC UR6, c[0x0][0x22c] ;  /* 0x00008b0000067ab9 */ /* 0x000fc60000000800 */
[----:B------:R-:W-:Y:S02]  /*1bc20*/  LEA.HI.X.SX32 R2, R2, UR7, 0x1, P2 ;  /* 0x0000000702027c11 */ /* 0x000fe400090f0eff */
[----:B----4-:R-:W-:Y:S02]  /*1bc30*/  PRMT R12, R16, 0x7770, RZ ;  /* 0x00007770100c7816 */ /* 0x010fe400000000ff */
[----:B-----5:R-:W-:Y:S02]  /*1bc40*/  PRMT R28, R8, 0x7770, RZ ;  /* 0x00007770081c7816 */ /* 0x020fe400000000ff */
[C-C-:B--2---:R-:W-:Y:S02]  /*1bc50*/  LOP3.LUT R4, R25.reuse, 0x1f8, R24.reuse, 0xfe, !PT ;  /* 0x000001f819047812 */ /* 0x144fe400078efe18 */
[C-C-:B------:R-:W-:Y:S02]  /*1bc60*/  LOP3.LUT R3, R25.reuse, 0x1f0, R24.reuse, 0xfe, !PT ;  /* 0x000001f019037812 */ /* 0x140fe400078efe18 */
[C-C-:B------:R-:W-:Y:S01]  /*1bc70*/  LOP3.LUT R6, R25.reuse, 0x1e8, R24.reuse, 0xfe, !PT ;  /* 0x000001e819067812 */ /* 0x140fe200078efe18 */
[----:B------:R2:W-:Y:S04]  /*1bc80*/  STL [R1+0xd8], R4 ;  /* 0x0000d80401007387 */ /* 0x0005e80000100800 */
[----:B------:R3:W-:Y:S01]  /*1bc90*/  STL [R1+0xd4], R3 ;  /* 0x0000d40301007387 */ /* 0x0007e20000100800 */
[----:B--2---:R-:W-:-:S03]  /*1bca0*/  LOP3.LUT R4, R25, 0x1e0, R24, 0xfe, !PT ;  /* 0x000001e019047812 */ /* 0x004fc600078efe18 */
[----:B------:R2:W-:Y:S01]  /*1bcb0*/  STL [R1+0xd0], R6 ;  /* 0x0000d00601007387 */ /* 0x0005e20000100800 */
[----:B---3--:R-:W-:-:S03]  /*1bcc0*/  LOP3.LUT R3, R25, 0x1d8, R24, 0xfe, !PT ;  /* 0x000001d819037812 */ /* 0x008fc600078efe18 */
[----:B------:R3:W-:Y:S04]  /*1bcd0*/  STL [R1+0xcc], R4 ;  /* 0x0000cc0401007387 */ /* 0x0007e80000100800 */
[----:B------:R4:W-:Y:S01]  /*1bce0*/  STL [R1+0xc8], R3 ;  /* 0x0000c80301007387 */ /* 0x0009e20000100800 */
[C-C-:B--2---:R-:W-:Y:S02]  /*1bcf0*/  LOP3.LUT R6, R25.reuse, 0x1d0, R24.reuse, 0xfe, !PT ;  /* 0x000001d019067812 */ /* 0x144fe400078efe18 */
[----:B---3--:R-:W-:-:S03]  /*1bd00*/  LOP3.LUT R4, R25, 0x1c8, R24, 0xfe, !PT ;  /* 0x000001c819047812 */ /* 0x008fc600078efe18 */
[----:B------:R2:W-:Y:S01]  /*1bd10*/  STL [R1+0xc4], R6 ;  /* 0x0000c40601007387 */ /* 0x0005e20000100800 */
[----:B----4-:R-:W-:-:S03]  /*1bd20*/  LOP3.LUT R3, R25, 0x1c0, R24, 0xfe, !PT ;  /* 0x000001c019037812 */ /* 0x010fc600078efe18 */
        /* <DEDUP_REMOVED lines=46> */
[----:B------:R-:W-:Y:S01]  /*1c010*/  STL [R1+0x64], R6 ;  /* 0x0000640601007387 */ /* 0x000fe20000100800 */
[----:B----4-:R-:W-:-:S03]  /*1c020*/  LOP3.LUT R3, R25, 0x100, R24, 0xfe, !PT ;  /* 0x0000010019037812 */ /* 0x010fc600078efe18 */
[----:B------:R-:W-:Y:S04]  /*1c030*/  STL [R1+0x60], R4 ;  /* 0x0000600401007387 */ /* 0x000fe80000100800 */
[----:B------:R2:W-:Y:S04]  /*1c040*/  STL [R1+0x5c], R3 ;  /* 0x00005c0301007387 */ /* 0x0005e80000100800 */
[----:B------:R3:W-:Y:S01]  /*1c050*/  STL [R1+0x6f0], R17 ;  /* 0x0006f01101007387 */ /* 0x0007e20000100800 */
[C-C-:B--2---:R-:W-:Y:S02]  /*1c060*/  LOP3.LUT R3, R25.reuse, 0xf8, R24.reuse, 0xfe, !PT ;  /* 0x000000f819037812 */ /* 0x144fe400078efe18 */
[----:B---3--:R-:W-:-:S05]  /*1c070*/  LOP3.LUT R17, R25, 0xf0, R24, 0xfe, !PT ;  /* 0x000000f019117812 */ /* 0x008fca00078efe18 */
[----:B------:R2:W-:Y:S04]  /*1c080*/  STL [R1+0x6f4], R17 ;  /* 0x0006f41101007387 */ /* 0x0005e80000100800 */
[----:B------:R3:W-:Y:S01]  /*1c090*/  STL [R1+0x58], R3 ;  /* 0x0000580301007387 */ /* 0x0007e20000100800 */
[C-C-:B--2---:R-:W-:Y:S02]  /*1c0a0*/  LOP3.LUT R17, R25.reuse, 0xe0, R24.reuse, 0xfe, !PT ;  /* 0x000000e019117812 */ /* 0x144fe400078efe18 */
[----:B---3--:R-:W-:-:S03]  /*1c0b0*/  LOP3.LUT R3, R25, 0xe8, R24, 0xfe, !PT ;  /* 0x000000e819037812 */ /* 0x008fc600078efe18 */
[----:B------:R2:W-:Y:S04]  /*1c0c0*/  STL [R1+0x6f8], R17 ;  /* 0x0006f81101007387 */ /* 0x0005e80000100800 */
[----:B------:R3:W-:Y:S01]  /*1c0d0*/  STL [R1+0x50], R3 ;  /* 0x0000500301007387 */ /* 0x0007e20000100800 */
[C-C-:B--2---:R-:W-:Y:S02]  /*1c0e0*/  LOP3.LUT R17, R25.reuse, 0xd0, R24.reuse, 0xfe, !PT ;  /* 0x000000d019117812 */ /* 0x144fe400078efe18 */
[----:B---3--:R-:W-:-:S03]  /*1c0f0*/  LOP3.LUT R3, R25, 0xd8, R24, 0xfe, !PT ;  /* 0x000000d819037812 */ /* 0x008fc600078efe18 */
[----:B------:R2:W-:Y:S04]  /*1c100*/  STL [R1+0x6fc], R17 ;  /* 0x0006fc1101007387 */ /* 0x0005e80000100800 */
[----:B------:R3:W-:Y:S04]  /*1c110*/  STL [R1+0x48], R3 ;  /* 0x0000480301007387 */ /* 0x0007e80000100800 */
[----:B------:R4:W-:Y:S01]  /*1c120*/  STL [R1+0x700], R21 ;  /* 0x0007001501007387 */ /* 0x0009e20000100800 */
[C-C-:B--2---:R-:W-:Y:S02]  /*1c130*/  LOP3.LUT R17, R25.reuse, 0xc0, R24.reuse, 0xfe, !PT ;  /* 0x000000c019117812 */ /* 0x144fe400078efe18 */
[----:B---3--:R-:W-:-:S02]  /*1c140*/  LOP3.LUT R3, R25, 0xc8, R24, 0xfe, !PT ;  /* 0x000000c819037812 */ /* 0x008fc400078efe18 */
[----:B----4-:R-:W-:-:S03]  /*1c150*/  LOP3.LUT R21, R25, 0xb0, R24, 0xfe, !PT ;  /* 0x000000b019157812 */ /* 0x010fc600078efe18 */
[----:B------:R2:W-:Y:S04]  /*1c160*/  STL [R1+0x40], R3 ;  /* 0x0000400301007387 */ /* 0x0005e80000100800 */
[----:B------:R3:W-:Y:S01]  /*1c170*/  STL [R1+0x704], R17 ;  /* 0x0007041101007387 */ /* 0x0007e20000100800 */
[----:B--2---:R-:W-:-:S03]  /*1c180*/  LOP3.LUT R3, R25, 0xb8, R24, 0xfe, !PT ;  /* 0x000000b819037812 */ /* 0x004fc600078efe18 */
[----:B------:R2:W-:Y:S01]  /*1c190*/  STL [R1+0x708], R21 ;  /* 0x0007081501007387 */ /* 0x0005e20000100800 */
[----:B---3--:R-:W-:-:S03]  /*1c1a0*/  LOP3.LUT R17, R25, 0xa8, R24, 0xfe, !PT ;  /* 0x000000a819117812 */ /* 0x008fc600078efe18 */
        /* <DEDUP_REMOVED lines=10> */
[----:B------:R3:W-:Y:S01]  /*1c250*/  STL [R1+0x718], R21 ;  /* 0x0007181501007387 */ /* 0x0007e20000100800 */
[----:B------:R-:W-:-:S03]  /*1c260*/  LOP3.LUT R5, R25, R24, RZ, 0xfc, !PT ;  /* 0x0000001819057212 */ /* 0x000fc600078efcff */
[----:B------:R4:W-:Y:S01]  /*1c270*/  STL [R1+0x20], R3 ;  /* 0x0000200301007387 */ /* 0x0009e20000100800 */
[--C-:B--2---:R-:W-:Y:S02]  /*1c280*/  LOP3.LUT R17, R25, 0x78, R24.reuse, 0xfe, !PT ;  /* 0x0000007819117812 */ /* 0x104fe400078efe18 */
[----:B------:R-:W-:Y:S02]  /*1c290*/  ISETP.LT.AND P1, PT, R5, UR11, !P0 ;  /* 0x0000000b05007c0c */ /* 0x000fe4000c721270 */
[--C-:B---3--:R-:W-:Y:S01]  /*1c2a0*/  LOP3.LUT R21, R25, 0x68, R24.reuse, 0xfe, !PT ;  /* 0x0000006819157812 */ /* 0x108fe200078efe18 */
[----:B0-----:R-:W-:Y:S01]  /*1c2b0*/  IMAD R5, R5, R29, RZ ;  /* 0x0000001d05057224 */ /* 0x001fe200078e02ff */
[C-C-:B----4-:R-:W-:Y:S01]  /*1c2c0*/  LOP3.LUT R3, R25.reuse, 0x70, R24.reuse, 0xfe, !PT ;  /* 0x0000007019037812 */ /* 0x150fe200078efe18 */
[----:B------:R0:W-:Y:S01]  /*1c2d0*/  STL [R1+0x71c], R17 ;  /* 0x00071c1101007387 */ /* 0x0001e20000100800 */
[----:B------:R-:W-:-:S03]  /*1c2e0*/  LOP3.LUT R7, R25, 0x8, R24, 0xfe, !PT ;  /* 0x0000000819077812 */ /* 0x000fc600078efe18 */
[----:B------:R-:W-:Y:S01]  /*1c2f0*/  STL [R1+0x720], R21 ;  /* 0x0007201501007387 */ /* 0x000fe20000100800 */
[----:B------:R-:W-:-:S03]  /*1c300*/  IADD3 R10, P2, R5, R0, RZ ;  /* 0x00000000050a7210 */ /* 0x000fc60007f5e0ff */
[----:B------:R2:W-:Y:S01]  /*1c310*/  STL [R1+0x14], R3 ;  /* 0x0000140301007387 */ /* 0x0005e20000100800 */
[--C-:B0-----:R-:W-:Y:S02]  /*1c320*/  LOP3.LUT R17, R25, 0x60, R24.reuse, 0xfe, !PT ;  /* 0x0000006019117812 */ /* 0x101fe400078efe18 */
[C---:B------:R-:W-:Y:S01]  /*1c330*/  ISETP.LT.AND P4, PT, R7.reuse, UR5, !P0 ;  /* 0x0000000507007c0c */ /* 0x040fe2000c781270 */
[----:B------:R-:W-:Y:S01]  /*1c340*/  IMAD R7, R7, R29, RZ ;  /* 0x0000001d07077224 */ /* 0x000fe200078e02ff */
[C-C-:B------:R-:W-:Y:S02]  /*1c350*/  LOP3.LUT R6, R25.reuse, 0x40, R24.reuse, 0xfe, !PT ;  /* 0x0000004019067812 */ /* 0x140fe400078efe18 */
[--C-:B--2---:R-:W-:Y:S01]  /*1c360*/  LOP3.LUT R3, R25, 0x58, R24.reuse, 0xfe, !PT ;  /* 0x0000005819037812 */ /* 0x104fe200078efe18 */
[----:B------:R0:W-:Y:S01]  /*1c370*/  STL [R1+0x724], R17 ;  /* 0x0007241101007387 */ /* 0x0001e20000100800 */
[----:B------:R-:W-:Y:S01]  /*1c380*/  LEA.HI.X.SX32 R11, R5, R2, 0x1, P2 ;  /* 0x00000002050b7211 */ /* 0x000fe200010f0eff */
[----:B------:R-:W-:Y:S01]  /*1c390*/  ULDC UR5, c[0x0][0x22c] ;  /* 0x00008b0000057ab9 */ /* 0x000fe20000000800 */
[C-C-:B------:R-:W-:Y:S01]  /*1c3a0*/  LOP3.LUT R21, R25.reuse, 0x50, R24.reuse, 0xfe, !PT ;  /* 0x0000005019157812 */ /* 0x140fe200078efe18 */
[----:B------:R2:W-:Y:S01]  /*1c3b0*/  STL [R1+0x8], R3 ;  /* 0x0000080301007387 */ /* 0x0005e20000100800 */
[----:B------:R-:W-:-:S02]  /*1c3c0*/  LOP3.LUT R27, R25, 0x38, R24, 0xfe, !PT ;  /* 0x00000038191b7812 */ /* 0x000fc400078efe18 */
[C-C-:B------:R-:W-:Y:S02]  /*1c3d0*/  LOP3.LUT R4, R25.reuse, 0x28, R24.reuse, 0xfe, !PT ;  /* 0x0000002819047812 */ /* 0x140fe400078efe18 */
[C-C-:B------:R-:W-:Y:S02]  /*1c3e0*/  LOP3.LUT R26, R25.reuse, 0x20, R24.reuse, 0xfe, !PT ;  /* 0x00000020191a7812 */ /* 0x140fe400078efe18 */
[C-C-:B0-----:R-:W-:Y:S02]  /*1c3f0*/  LOP3.LUT R17, R25.reuse, 0x48, R24.reuse, 0xfe, !PT ;  /* 0x0000004819117812 */ /* 0x141fe400078efe18 */
[C-C-:B------:R-:W-:Y:S02]  /*1c400*/  LOP3.LUT R23, R25.reuse, 0x18, R24.reuse, 0xfe, !PT ;  /* 0x0000001819177812 */ /* 0x140fe400078efe18 */
[C-C-:B--2---:R-:W-:Y:S02]  /*1c410*/  LOP3.LUT R3, R25.reuse, 0x30, R24.reuse, 0xfe, !PT ;  /* 0x0000003019037812 */ /* 0x144fe400078efe18 */
[----:B------:R-:W-:Y:S01]  /*1c420*/  ISETP.LT.AND P5, PT, R6, UR6, !P0 ;  /* 0x0000000606007c0c */ /* 0x000fe2000c7a1270 */
[----:B------:R0:W-:Y:S01]  /*1c430*/  @P1 STG.E.U8 desc[UR8][R10.64], R12 ;  /* 0x0000000c0a001986 */ /* 0x0001e2000c101108 */
[----:B------:R-:W-:Y:S01]  /*1c440*/  LOP3.LUT R24, R25, 0x10, R24, 0xfe, !PT ;  /* 0x0000001019187812 */ /* 0x000fe200078efe18 */
[----:B------:R-:W-:Y:S01]  /*1c450*/  ULDC UR6, c[0x0][0x22c] ;  /* 0x00008b0000067ab9 */ /* 0x000fe20000000800 */
[C---:B------:R-:W-:Y:S01]  /*1c460*/  IADD3 R6, P2, R7.reuse, R0, RZ ;  /* 0x0000000007067210 */ /* 0x040fe20007f5e0ff */
[----:B------:R-:W2:Y:S01]  /*1c470*/  LDS.64 R12, [R22+UR4+0xa00] ;  /* 0x000a0004160c7984 */ /* 0x000ea20008000a00 */
[----:B------:R-:W-:Y:S01]  /*1c480*/  ISETP.LT.AND P3, PT, R24, UR5, !P0 ;  /* 0x0000000518007c0c */ /* 0x000fe2000c761270 */
[----:B------:R-:W-:Y:S01]  /*1c490*/  ULDC UR5, c[0x0][0x22c] ;  /* 0x00008b0000057ab9 */ /* 0x000fe20000000800 */
[----:B------:R-:W-:-:S02]  /*1c4a0*/  LEA.HI.X.SX32 R7, R7, R2, 0x1, P2 ;  /* 0x0000000207077211 */ /* 0x000fc400010f0eff */
[----:B0-----:R-:W-:Y:S01]  /*1c4b0*/  PRMT R11, R20, 0x7770, RZ ;  /* 0x00007770140b7816 */ /* 0x001fe200000000ff */
[----:B------:R-:W-:-:S04]  /*1c4c0*/  IMAD R10, R24, R29, RZ ;  /* 0x0000001d180a7224 */ /* 0x000fc800078e02ff */
[----:B------:R-:W-:Y:S01]  /*1c4d0*/  @P4 STG.E.U8 desc[UR8][R6.64], R11 ;  /* 0x0000000b06004986 */ /* 0x000fe2000c101108 */
[----:B------:R-:W-:Y:S02]  /*1c4e0*/  IADD3 R24, P4, R10, R0, RZ ;  /* 0x000000000a187210 */ /* 0x000fe40007f9e0ff */
[C---:B------:R-:W-:Y:S01]  /*1c4f0*/  ISETP.LT.AND P2, PT, R23.reuse, UR5, !P0 ;  /* 0x0000000517007c0c */ /* 0x040fe2000c741270 */
[-C--:B------:R-:W-:Y:S01]  /*1c500*/  IMAD R23, R23, R29.reuse, RZ ;  /* 0x0000001d17177224 */ /* 0x080fe200078e02ff */
[C---:B------:R-:W-:Y:S01]  /*1c510*/  ISETP.LT.AND P1, PT, R26.reuse, UR6, !P0 ;  /* 0x000000061a007c0c */ /* 0x040fe2000c721270 */
[----:B------:R-:W-:Y:S01]  /*1c520*/  IMAD R26, R26, R29, RZ ;  /* 0x0000001d1a1a7224 */ /* 0x000fe200078e02ff */
[----:B------:R-:W-:Y:S01]  /*1c530*/  LEA.HI.X.SX32 R25, R10, R2, 0x1, P4 ;  /* 0x000000020a197211 */ /* 0x000fe200020f0eff */
[----:B------:R-:W0:Y:S01]  /*1c540*/  LDS.64 R6, [R22+UR4+0xc00] ;  /* 0x000c000416067984 */ /* 0x000e220008000a00 */
[----:B------:R-:W-:Y:S01]  /*1c550*/  ULDC UR5, c[0x0][0x22c] ;  /* 0x00008b0000057ab9 */ /* 0x000fe20000000800 */
[----:B------:R-:W-:-:S02]  /*1c560*/  ULDC UR6, c[0x0][0x22c] ;  /* 0x00008b0000067ab9 */ /* 0x000fc40000000800 */
[----:B------:R3:W4:Y:S01]  /*1c570*/  LDS.64 R10, [R22+UR4+0xe00] ;  /* 0x000e0004160a7984 */ /* 0x0007220008000a00 */
[----:B------:R-:W-:-:S03]  /*1c580*/  ULDC UR4, c[0x0][0x22c] ;  /* 0x00008b0000047ab9 */ /* 0x000fc60000000800 */
[----:B------:R5:W-:Y:S01]  /*1c590*/  @P3 STG.E.U8 desc[UR8][R24.64], R28 ;  /* 0x0000001c18003986 */ /* 0x000be2000c101108 */
[----:B---3--:R-:W-:-:S04]  /*1c5a0*/  IADD3 R22, P4, R23, R0, RZ ;  /* 0x0000000017167210 */ /* 0x008fc80007f9e0ff */
[----:B------:R-:W-:Y:S02]  /*1c5b0*/  LEA.HI.X.SX32 R23, R23, R2, 0x1, P4 ;  /* 0x0000000217177211 */ /* 0x000fe400020f0eff */
[----:B-----5:R-:W-:Y:S02]  /*1c5c0*/  IADD3 R24, P3, R26, R0, RZ ;  /* 0x000000001a187210 */ /* 0x020fe40007f7e0ff */
[----:B-1----:R-:W-:Y:S02]  /*1c5d0*/  PRMT R28, R18, 0x7770, RZ ;  /* 0x00007770121c7816 */ /* 0x002fe400000000ff */
[----:B------:R-:W-:Y:S02]  /*1c5e0*/  LEA.HI.X.SX32 R25, R26, R2, 0x1, P3 ;  /* 0x000000021a197211 */ /* 0x000fe400018f0eff */
[----:B------:R-:W-:Y:S01]  /*1c5f0*/  PRMT R26, R14, 0x7770, RZ ;  /* 0x000077700e1a7816 */ /* 0x000fe200000000ff */
[----:B------:R1:W-:Y:S01]  /*1c600*/  @P2 STG.E.U8 desc[UR8][R22.64], R28 ;  /* 0x0000001c16002986 */ /* 0x0003e2000c101108 */
[----:B------:R-:W-:Y:S01]  /*1c610*/  ISETP.LT.AND P4, PT, R17, UR4, !P0 ;  /* 0x0000000411007c0c */ /* 0x000fe2000c781270 */
[----:B------:R-:W-:-:S02]  /*1c620*/  ULDC UR4, c[0x0][0x22c] ;  /* 0x00008b0000047ab9 */ /* 0x000fc40000000800 */
[----:B------:R-:W3:Y:S04]  /*1c630*/  LDL.LU R17, [R1+0x724] ;  /* 0x0007240001117983 */ /* 0x000ee80000300800 */
[----:B------:R5:W-:Y:S04]  /*1c640*/  @P1 STG.E.U8 desc[UR8][R24.64], R26 ;  /* 0x0000001a18001986 */ /* 0x000be8000c101108 */
[----:B-1----:R-:W3:Y:S04]  /*1c650*/  LDL.LU R28, [R1+0x14] ;  /* 0x00001400011c7983 */ /* 0x002ee80000300800 */
[----:B-----5:R-:W5:Y:S01]  /*1c660*/  LDL.LU R26, [R1+0x8] ;  /* 0x00000800011a7983 */ /* 0x020f620000300800 */
[C---:B------:R-:W-:Y:S01]  /*1c670*/  ISETP.LT.AND P3, PT, R4.reuse, UR4, !P0 ;  /* 0x0000000404007c0c */ /* 0x040fe2000c761270 */
[----:B------:R-:W-:Y:S01]  /*1c680*/  IMAD R4, R4, R29, RZ ;  /* 0x0000001d04047224 */ /* 0x000fe200078e02ff */
[----:B------:R-:W-:-:S02]  /*1c690*/  ULDC UR4, c[0x0][0x22c] ;  /* 0x00008b0000047ab9 */ /* 0x000fc40000000800 */
[C---:B------:R-:W-:Y:S01]  /*1c6a0*/  ISETP.LT.AND P2, PT, R3.reuse, UR4, !P0 ;  /* 0x0000000403007c0c */ /* 0x040fe2000c741270 */
[----:B------:R-:W-:Y:S01]  /*1c6b0*/  IMAD R3, R3, R29, RZ ;  /* 0x0000001d03037224 */ /* 0x000fe200078e02ff */
[----:B------:R-:W-:Y:S01]  /*1c6c0*/  IADD3 R22, P1, R4, R0, RZ ;  /* 0x0000000004167210 */ /* 0x000fe20007f3e0ff */
[----:B------:R-:W-:-:S03]  /*1c6d0*/  ULDC UR4, c[0x0][0x22c] ;  /* 0x00008b0000047ab9 */ /* 0x000fc60000000800 */
[----:B------:R-:W-:Y:S02]  /*1c6e0*/  LEA.HI.X.SX32 R23, R4, R2, 0x1, P1 ;  /* 0x0000000204177211 */ /* 0x000fe400008f0eff */
[----:B--2---:R-:W-:Y:S02]  /*1c6f0*/  PRMT R4, R12, 0x7770, RZ ;  /* 0x000077700c047816 */ /* 0x004fe400000000ff */
[C---:B------:R-:W-:Y:S01]  /*1c700*/  ISETP.LT.AND P1, PT, R27.reuse, UR5, !P0 ;  /* 0x000000051b007c0c */ /* 0x040fe2000c721270 */
[----:B------:R-:W-:Y:S01]  /*1c710*/  IMAD R27, R27, R29, RZ ;  /* 0x0000001d1b1b7224 */ /* 0x000fe200078e02ff */
[C---:B------:R-:W-:Y:S01]  /*1c720*/  IADD3 R24, P6, R3.reuse, R0, RZ ;  /* 0x0000000003187210 */ /* 0x040fe20007fde0ff */
[----:B------:R1:W-:Y:S03]  /*1c730*/  @P3 STG.E.U8 desc[UR8][R22.64], R4 ;  /* 0x0000000416003986 */ /* 0x0003e6000c101108 */
[----:B------:R-:W-:-:S02]  /*1c740*/  LEA.HI.X.SX32 R25, R3, R2, 0x1, P6 ;  /* 0x0000000203197211 */ /* 0x000fc400030f0eff */
[----:B0-----:R-:W-:Y:S02]  /*1c750*/  PRMT R3, R6, 0x7770, RZ ;  /* 0x0000777006037816 */ /* 0x001fe400000000ff */
[----:B------:R-:W-:Y:S02]  /*1c760*/  ISETP.LT.AND P3, PT, R21, UR6, !P0 ;  /* 0x0000000615007c0c */ /* 0x000fe4000c761270 */
[----:B------:R-:W2:Y:S01]  /*1c770*/  LDL.LU R21, [R1+0x720] ;  /* 0x0007200001157983 */ /* 0x000ea20000300800 */
[----:B-1----:R-:W-:Y:S01]  /*1c780*/  IADD3 R4, P6, R27, R0, RZ ;  /* 0x000000001b047210 */ /* 0x002fe20007fde0ff */
[----:B------:R-:W-:Y:S01]  /*1c790*/  IMAD R22, R29, 0x40, R5 ;  /* 0x000000401d167824 */ /* 0x000fe200078e0205 */
[----:B----4-:R-:W-:Y:S02]  /*1c7a0*/  PRMT R23, R10, 0x7770, RZ ;  /* 0x000077700a177816 */ /* 0x010fe400000000ff */
[----:B------:R-:W-:Y:S01]  /*1c7b0*/  LEA.HI.X.SX32 R5, R27, R2, 0x1, P6 ;  /* 0x000000021b057211 */ /* 0x000fe200030f0eff */
[----:B------:R0:W-:Y:S04]  /*1c7c0*/  @P2 STG.E.U8 desc[UR8][R24.64], R3 ;  /* 0x0000000318002986 */ /* 0x0001e8000c101108 */
[----:B------:R1:W-:Y:S01]  /*1c7d0*/  @P1 STG.E.U8 desc[UR8][R4.64], R23 ;  /* 0x0000001704001986 */ /* 0x0003e2000c101108 */
[----:B-----5:R-:W-:Y:S01]  /*1c7e0*/  ISETP.LT.AND P2, PT, R26, UR4, !P0 ;  /* 0x000000041a007c0c */ /* 0x020fe2000c741270 */
[----:B------:R-:W-:-:S02]  /*1c7f0*/  ULDC UR4, c[0x0][0x22c] ;  /* 0x00008b0000047ab9 */ /* 0x000fc40000000800 */
[----:B---3--:R-:W-:Y:S01]  /*1c800*/  ISETP.LT.AND P1, PT, R17, UR4, !P0 ;  /* 0x0000000411007c0c */ /* 0x008fe2000c721270 */
[----:B0-----:R-:W-:Y:S01]  /*1c810*/  IMAD R3, R29, 0x8, R22 ;  /* 0x000000081d037824 */ /* 0x001fe200078e0216 */
[----:B------:R-:W3:Y:S01]  /*1c820*/  LDL.LU R17, [R1+0x71c] ;  /* 0x00071c0001117983 */ /* 0x000ee20000300800 */
[----:B------:R-:W-:Y:S01]  /*1c830*/  IADD3 R24, P6, R22, R0, RZ ;  /* 0x0000000016187210 */ /* 0x000fe20007fde0ff */
[----:B------:R-:W-:Y:S01]  /*1c840*/  ULDC UR4, c[0x0][0x22c] ;  /* 0x00008b0000047ab9 */ /* 0x000fe20000000800 */
[----:B-1----:R-:W-:Y:S01]  /*1c850*/  PRMT R5, R16, 0x7771, RZ ;  /* 0x0000777110057816 */ /* 0x002fe200000000ff */
[----:B------:R-:W4:Y:S01]  /*1c860*/  LDL.LU R26, [R1+0x20] ;  /* 0x00002000011a7983 */ /* 0x000f220000300800 */
[----:B------:R-:W-:Y:S02]  /*1c870*/  LEA.HI.X.SX32 R25, R22, R2, 0x1, P6 ;  /* 0x0000000216197211 */ /* 0x000fe400030f0eff */
[C---:B------:R-:W-:Y:S02]  /*1c880*/  IADD3 R4, P6, R3.reuse, R0, RZ ;  /* 0x0000000003047210 */ /* 0x040fe40007fde0ff */
[----:B------:R-:W-:Y:S01]  /*1c890*/  PRMT R22, R20, 0x7771, RZ ;  /* 0x0000777114167816 */ /* 0x000fe200000000ff */
[----:B------:R0:W-:Y:S02]  /*1c8a0*/  @P5 STG.E.U8 desc[UR8][R24.64], R5 ;  /* 0x0000000518005986 */ /* 0x0001e4000c101108 */
[----:B0-----:R-:W-:Y:S01]  /*1c8b0*/  LEA.HI.X.SX32 R5, R3, R2, 0x1, P6 ;  /* 0x0000000203057211 */ /* 0x001fe200030f0eff */
[----:B------:R-:W-:-:S04]  /*1c8c0*/  IMAD R3, R29, 0x8, R3 ;  /* 0x000000081d037824 */ /* 0x000fc800078e0203 */
[----:B------:R0:W-:Y:S01]  /*1c8d0*/  @P4 STG.E.U8 desc[UR8][R4.64], R22 ;  /* 0x0000001604004986 */ /* 0x0001e2000c101108 */
[----:B--2---:R-:W-:Y:S01]  /*1c8e0*/  ISETP.LT.AND P5, PT, R21, UR4, !P0 ;  /* 0x0000000415007c0c */ /* 0x004fe2000c7a1270 */
[----:B------:R-:W-:Y:S01]  /*1c8f0*/  ULDC UR4, c[0x0][0x22c] ;  /* 0x00008b0000047ab9 */ /* 0x000fe20000000800 */
[----:B------:R-:W-:Y:S01]  /*1c900*/  PRMT R25, R8, 0x7771, RZ ;  /* 0x0000777108197816 */ /* 0x000fe200000000ff */
[----:B------:R-:W2:Y:S01]  /*1c910*/  LDL.LU R21, [R1+0x718] ;  /* 0x0007180001157983 */ /* 0x000ea20000300800 */
[----:B------:R-:W-:Y:S01]  /*1c920*/  ISETP.LT.AND P4, PT, R28, UR4, !P0 ;  /* 0x000000041c007c0c */ /* 0x000fe2000c781270 */
[----:B------:R-:W-:Y:S01]  /*1c930*/  ULDC UR4, c[0x0][0x22c] ;  /* 0x00008b0000047ab9 */ /* 0x000fe20000000800 */
[----:B0-----:R-:W-:-:S04]  /*1c940*/  IADD3 R4, P6, R3, R0, RZ ;  /* 0x0000000003047210 */ /* 0x001fc80007fde0ff */
[----:B------:R-:W-:-:S05]  /*1c950*/  LEA.HI.X.SX32 R5, R3, R2, 0x1, P6 ;  /* 0x0000000203057211 */ /* 0x000fca00030f0eff */
[----:B------:R0:W-:Y:S01]  /*1c960*/  @P3 STG.E.U8 desc[UR8][R4.64], R25 ;  /* 0x0000001904003986 */ /* 0x0001e2000c101108 */
[----:B---3--:R-:W-:Y:S01]  /*1c970*/  ISETP.LT.AND P3, PT, R17, UR4, !P0 ;  /* 0x0000000411007c0c */ /* 0x008fe2000c761270 */
[----:B------:R-:W-:Y:S02]  /*1c980*/  IMAD R23, R29, 0x8, R3 ;  /* 0x000000081d177824 */ /* 0x000fe400078e0203 */
[----:B------:R-:W3:Y:S01]  /*1c990*/  LDL.LU R17, [R1+0x714] ;  /* 0x0007140001117983 */ /* 0x000ee20000300800 */
[----:B------:R-:W-:Y:S01]  /*1c9a0*/  PRMT R24, R18, 0x7771, RZ ;  /* 0x0000777112187816 */ /* 0x000fe200000000ff */
[----:B------:R-:W-:Y:S01]  /*1c9b0*/  ULDC UR4, c[0x0][0x22c] ;  /* 0x00008b0000047ab9 */ /* 0x000fe20000000800 */
[----:B------:R-:W-:Y:S01]  /*1c9c0*/  IADD3 R22, P6, R23, R0, RZ ;  /* 0x0000000017167210 */ /* 0x000fe20007fde0ff */
[----:B------:R-:W-:Y:S01]  /*1c9d0*/  IMAD R3, R29, 0x8, R23 ;  /* 0x000000081d037824 */ /* 0x000fe200078e0217 */
[----:B------:R-:W5:Y:S02]  /*1c9e0*/  LDL.LU R28, [R1+0x2c] ;  /* 0x00002c00011c7983 */ /* 0x000f640000300800 */
[----:B------:R-:W-:-:S02]  /*1c9f0*/  LEA.HI.X.SX32 R23, R23, R2, 0x1, P6 ;  /* 0x0000000217177211 */ /* 0x000fc400030f0eff */
[----:B0-----:R-:W-:-:S03]  /*1ca00*/  IADD3 R4, P6, R3, R0, RZ ;  /* 0x0000000003047210 */ /* 0x001fc60007fde0ff */
[----:B------:R0:W-:Y:S01]  /*1ca10*/  @P2 STG.E.U8 desc[UR8][R22.64], R24 ;  /* 0x0000001816002986 */ /* 0x0001e2000c101108 */
[----:B------:R-:W-:Y:S02]  /*1ca20*/  LEA.HI.X.SX32 R5, R3, R2, 0x1, P6 ;  /* 0x0000000203057211 */ /* 0x000fe400030f0eff */
[----:B------:R-:W-:Y:S01]  /*1ca30*/  PRMT R25, R12, 0x7771, RZ ;  /* 0x000077710c197816 */ /* 0x000fe200000000ff */
[----:B0-----:R-:W-:Y:S01]  /*1ca40*/  IMAD R24, R29, 0x8, R3 ;  /* 0x000000081d187824 */ /* 0x001fe200078e0203 */
[----:B------:R-:W-:-:S04]  /*1ca50*/  PRMT R3, R14, 0x7771, RZ ;  /* 0x000077710e037816 */ /* 0x000fc800000000ff */
[C---:B------:R-:W-:Y:S02]  /*1ca60*/  IADD3 R22, P6, R24.reuse, R0, RZ ;  /* 0x0000000018167210 */ /* 0x040fe40007fde0ff */
[----:B--2---:R-:W-:Y:S01]  /*1ca70*/  ISETP.LT.AND P2, PT, R21, UR4, !P0 ;  /* 0x0000000415007c0c */ /* 0x004fe2000c741270 */
[----:B------:R-:W-:Y:S01]  /*1ca80*/  ULDC UR4, c[0x0][0x22c] ;  /* 0x00008b0000047ab9 */ /* 0x000fe20000000800 */
[----:B------:R-:W-:Y:S01]  /*1ca90*/  LEA.HI.X.SX32 R23, R24, R2, 0x1, P6 ;  /* 0x0000000218177211 */ /* 0x000fe200030f0eff */
[----:B------:R-:W2:Y:S04]  /*1caa0*/  LDL.LU R21, [R1+0x710] ;  /* 0x0007100001157983 */ /* 0x000ea80000300800 */
[----:B------:R-:W-:Y:S01]  /*1cab0*/  @P1 STG.E.U8 desc[UR8][R4.64], R3 ;  /* 0x0000000304001986 */ /* 0x000fe2000c101108 */
[----:B----4-:R-:W-:Y:S01]  /*1cac0*/  ISETP.LT.AND P1, PT, R26, UR4, !P0 ;  /* 0x000000041a007c0c */ /* 0x010fe2000c721270 */
[----:B------:R-:W-:-:S02]  /*1cad0*/  ULDC UR4, c[0x0][0x22c] ;  /* 0x00008b0000047ab9 */ /* 0x000fc40000000800 */
[----:B------:R0:W-:Y:S01]  /*1cae0*/  @P5 STG.E.U8 desc[UR8][R22.64], R25 ;  /* 0x0000001916005986 */ /* 0x0001e2000c101108 */
[----:B---3--:R-:W-:Y:S01]  /*1caf0*/  ISETP.LT.AND P5, PT, R17, UR4, !P0 ;  /* 0x0000000411007c0c */ /* 0x008fe2000c7a1270 */
[C---:B------:R-:W-:Y:S02]  /*1cb00*/  IMAD R24, R29.reuse, 0x8, R24 ;  /* 0x000000081d187824 */ /* 0x040fe400078e0218 */
[----:B------:R-:W3:Y:S01]  /*1cb10*/  LDL.LU R17, [R1+0x70c] ;  /* 0x00070c0001117983 */ /* 0x000ee20000300800 */
[----:B0-----:R-:W-:Y:S01]  /*1cb20*/  PRMT R25, R6, 0x7771, RZ ;  /* 0x0000777106197816 */ /* 0x001fe200000000ff */
[----:B------:R-:W-:Y:S01]  /*1cb30*/  ULDC UR4, c[0x0][0x22c] ;  /* 0x00008b0000047ab9 */ /* 0x000fe20000000800 */
[C---:B------:R-:W-:Y:S01]  /*1cb40*/  IMAD R23, R29.reuse, 0x8, R24 ;  /* 0x000000081d177824 */ /* 0x040fe200078e0218 */
[C---:B------:R-:W-:Y:S01]  /*1cb50*/  IADD3 R4, P6, R24.reuse, R0, RZ ;  /* 0x0000000018047210 */ /* 0x040fe20007fde0ff */
[----:B------:R-:W4:Y:S03]  /*1cb60*/  LDL.LU R27, [R1+0x38] ;  /* 0x00003800011b7983 */ /* 0x000f260000300800 */
[----:B------:R-:W-:Y:S01]  /*1cb70*/  LEA.HI.X.SX32 R5, R24, R2, 0x1, P6 ;  /* 0x0000000218057211 */ /* 0x000fe200030f0eff */
[----:B------:R-:W-:Y:S01]  /*1cb80*/  IMAD R24, R29, 0x8, R23 ;  /* 0x000000081d187824 */ /* 0x000fe200078e0217 */
[----:B------:R-:W-:-:S02]  /*1cb90*/  IADD3 R22, P6, R23, R0, RZ ;  /* 0x0000000017167210 */ /* 0x000fc40007fde0ff */
[----:B------:R-:W-:Y:S01]  /*1cba0*/  PRMT R3, R10, 0x7771, RZ ;  /* 0x000077710a037816 */ /* 0x000fe200000000ff */
[----:B------:R0:W-:Y:S01]  /*1cbb0*/  @P4 STG.E.U8 desc[UR8][R4.64], R25 ;  /* 0x0000001904004986 */ /* 0x0001e2000c101108 */
[----:B------:R-:W-:-:S05]  /*1cbc0*/  LEA.HI.X.SX32 R23, R23, R2, 0x1, P6 ;  /* 0x0000000217177211 */ /* 0x000fca00030f0eff */
[----:B------:R1:W-:Y:S01]  /*1cbd0*/  @P3 STG.E.U8 desc[UR8][R22.64], R3 ;  /* 0x0000000316003986 */ /* 0x0003e2000c101108 */
[----:B0-----:R-:W-:-:S04]  /*1cbe0*/  IADD3 R4, P6, R24, R0, RZ ;  /* 0x0000000018047210 */ /* 0x001fc80007fde0ff */
[----:B------:R-:W-:Y:S02]  /*1cbf0*/  LEA.HI.X.SX32 R5, R24, R2, 0x1, P6 ;  /* 0x0000000218057211 */ /* 0x000fe400030f0eff */
[----:B-1----:R-:W-:Y:S02]  /*1cc00*/  PRMT R23, R16, 0x7772, RZ ;  /* 0x0000777210177816 */ /* 0x002fe400000000ff */
[----:B--2---:R-:W-:Y:S01]  /*1cc10*/  ISETP.LT.AND P4, PT, R21, UR4, !P0 ;  /* 0x0000000415007c0c */ /* 0x004fe2000c781270 */
[----:B------:R-:W-:Y:S01]  /*1cc20*/  ULDC UR4, c[0x0][0x22c] ;  /* 0x00008b0000047ab9 */ /* 0x000fe20000000800 */
[----:B------:R-:W2:Y:S01]  /*1cc30*/  LDL.LU R21, [R1+0x708] ;  /* 0x0007080001157983 */ /* 0x000ea20000300800 */
[----:B-----5:R-:W-:Y:S01]  /*1cc40*/  ISETP.LT.AND P3, PT, R28, UR4, !P0 ;  /* 0x000000041c007c0c */ /* 0x020fe2000c761270 */
[----:B------:R-:W-:Y:S02]  /*1cc50*/  ULDC UR4, c[0x0][0x22c] ;  /* 0x00008b0000047ab9 */ /* 0x000fe40000000800 */
[----:B------:R0:W-:Y:S01]  /*1cc60*/  @P2 STG.E.U8 desc[UR8][R4.64], R23 ;  /* 0x0000001704002986 */ /* 0x0001e2000c101108 */
[----:B---3--:R-:W-:Y:S01]  /*1cc70*/  ISETP.LT.AND P2, PT, R17, UR4, !P0 ;  /* 0x0000000411007c0c */ /* 0x008fe2000c741270 */
[----:B------:R-:W-:-:S02]  /*1cc80*/  IMAD R3, R29, 0x8, R24 ;  /* 0x000000081d037824 */ /* 0x000fc400078e0218 */
[----:B------:R-:W3:Y:S01]  /*1cc90*/  LDL.LU R17, [R1+0x704] ;  /* 0x0007040001117983 */ /* 0x000ee20000300800 */
[----:B------:R-:W-:Y:S01]  /*1cca0*/  ULDC UR4, c[0x0][0x22c] ;  /* 0x00008b0000047ab9 */ /* 0x000fe20000000800 */
[----:B0-----:R-:W-:Y:S01]  /*1ccb0*/  IMAD R5, R29, 0x8, R3 ;  /* 0x000000081d057824 */ /* 0x001fe200078e0203 */
[C---:B------:R-:W-:Y:S01]  /*1ccc0*/  IADD3 R22, P6, R3.reuse, R0, RZ ;  /* 0x0000000003167210 */ /* 0x040fe20007fde0ff */
[----:B------:R-:W5:Y:S01]  /*1ccd0*/  LDL.LU R26, [R1+0x40] ;  /* 0x00004000011a7983 */ /* 0x000f620000300800 */
[----:B------:R-:W-:Y:S02]  /*1cce0*/  PRMT R24, R20, 0x7772, RZ ;  /* 0x0000777214187816 */ /* 0x000fe400000000ff */
[----:B------:R-:W-:Y:S01]  /*1ccf0*/  LEA.HI.X.SX32 R23, R3, R2, 0x1, P6 ;  /* 0x0000000203177211 */ /* 0x000fe200030f0eff */
[----:B------:R-:W-:Y:S01]  /*1cd00*/  IMAD R3, R29, 0x8, R5 ;  /* 0x000000081d037824 */ /* 0x000fe200078e0205 */
[----:B------:R-:W-:-:S03]  /*1cd10*/  IADD3 R4, P6, R5, R0, RZ ;  /* 0x0000000005047210 */ /* 0x000fc60007fde0ff */
[----:B------:R0:W-:Y:S01]  /*1cd20*/  @P1 STG.E.U8 desc[UR8][R22.64], R24 ;  /* 0x0000001816001986 */ /* 0x0001e2000c101108 */
[----:B------:R-:W-:Y:S02]  /*1cd30*/  LEA.HI.X.SX32 R5, R5, R2, 0x1, P6 ;  /* 0x0000000205057211 */ /* 0x000fe400030f0eff */
[----:B------:R-:W-:Y:S02]  /*1cd40*/  PRMT R25, R18, 0x7772, RZ ;  /* 0x0000777212197816 */ /* 0x000fe400000000ff */
[C---:B0-----:R-:W-:Y:S02]  /*1cd50*/  IADD3 R22, P6, R3.reuse, R0, RZ ;  /* 0x0000000003167210 */ /* 0x041fe40007fde0ff */
[----:B------:R-:W-:Y:S02]  /*1cd60*/  PRMT R24, R8, 0x7772, RZ ;  /* 0x0000777208187816 */ /* 0x000fe400000000ff */
[----:B------:R-:W-:Y:S02]  /*1cd70*/  LEA.HI.X.SX32 R23, R3, R2, 0x1, P6 ;  /* 0x0000000203177211 */ /* 0x000fe400030f0eff */
[----:B--2---:R-:W-:Y:S01]  /*1cd80*/  ISETP.LT.AND P1, PT, R21, UR4, !P0 ;  /* 0x0000000415007c0c */ /* 0x004fe2000c721270 */
[----:B------:R-:W-:Y:S01]  /*1cd90*/  ULDC UR4, c[0x0][0x22c] ;  /* 0x00008b0000047ab9 */ /* 0x000fe20000000800 */
[----:B------:R-:W-:Y:S01]  /*1cda0*/  @P5 STG.E.U8 desc[UR8][R4.64], R24 ;  /* 0x0000001804005986 */ /* 0x000fe2000c101108 */
[----:B----4-:R-:W-:Y:S01]  /*1cdb0*/  ISETP.LT.AND P5, PT, R27, UR4, !P0 ;  /* 0x000000041b007c0c */ /* 0x010fe2000c7a1270 */
[----:B------:R-:W-:-:S02]  /*1cdc0*/  ULDC UR4, c[0x0][0x22c] ;  /* 0x00008b0000047ab9 */ /* 0x000fc40000000800 */
[----:B------:R-:W2:Y:S04]  /*1cdd0*/  LDL.LU R21, [R1+0x700] ;  /* 0x0007000001157983 */ /* 0x000ea80000300800 */
[----:B------:R0:W-:Y:S04]  /*1cde0*/  @P4 STG.E.U8 desc[UR8][R22.64], R25 ;  /* 0x0000001916004986 */ /* 0x0001e8000c101108 */
[----:B------:R-:W4:Y:S01]  /*1cdf0*/  LDL.LU R28, [R1+0x48] ;  /* 0x00004800011c7983 */ /* 0x000f220000300800 */
[----:B---3--:R-:W-:Y:S01]  /*1ce00*/  ISETP.LT.AND P4, PT, R17, UR4, !P0 ;  /* 0x0000000411007c0c */ /* 0x008fe2000c781270 */
[----:B------:R-:W-:-:S02]  /*1ce10*/  IMAD R3, R29, 0x8, R3 ;  /* 0x000000081d037824 */ /* 0x000fc400078e0203 */
[----:B------:R-:W3:Y:S01]  /*1ce20*/  LDL.LU R17, [R1+0x6fc] ;  /* 0x0006fc0001117983 */ /* 0x000ee20000300800 */
[----:B0-----:R-:W-:Y:S01]  /*1ce30*/  PRMT R25, R14, 0x7772, RZ ;  /* 0x000077720e197816 */ /* 0x001fe200000000ff */
[----:B------:R-:W-:Y:S01]  /*1ce40*/  ULDC UR4, c[0x0][0x22c] ;  /* 0x00008b0000047ab9 */ /* 0x000fe20000000800 */
[----:B------:R-:W-:Y:S01]  /*1ce50*/  IMAD R23, R29, 0x8, R3 ;  /* 0x000000081d177824 */ /* 0x000fe200078e0203 */
[C---:B------:R-:W-:Y:S01]  /*1ce60*/  IADD3 R4, P6, R3.reuse, R0, RZ ;  /* 0x0000000003047210 */ /* 0x040fe20007fde0ff */
[----:B------:R-:W2:Y:S03]  /*1ce70*/  LDL.LU R27, [R1+0x50] ;  /* 0x00005000011b7983 */ /* 0x000ea60000300800 */
[----:B------:R-:W-:Y:S02]  /*1ce80*/  LEA.HI.X.SX32 R5, R3, R2, 0x1, P6 ;  /* 0x0000000203057211 */ /* 0x000fe400030f0eff */
[----:B------:R-:W-:Y:S01]  /*1ce90*/  IADD3 R22, P6, R23, R0, RZ ;  /* 0x0000000017167210 */ /* 0x000fe20007fde0ff */
[----:B------:R-:W-:Y:S01]  /*1cea0*/  IMAD R24, R29, 0x8, R23 ;  /* 0x000000081d187824 */ /* 0x000fe200078e0217 */
[----:B------:R-:W-:-:S02]  /*1ceb0*/  PRMT R3, R12, 0x7772, RZ ;  /* 0x000077720c037816 */ /* 0x000fc400000000ff */
[----:B------:R-:W-:Y:S01]  /*1cec0*/  LEA.HI.X.SX32 R23, R23, R2, 0x1, P6 ;  /* 0x0000000217177211 */ /* 0x000fe200030f0eff */
[----:B------:R-:W-:Y:S01]  /*1ced0*/  @P3 STG.E.U8 desc[UR8][R4.64], R25 ;  /* 0x0000001904003986 */ /* 0x000fe2000c101108 */
[----:B-----5:R-:W-:Y:S01]  /*1cee0*/  ISETP.LT.AND P3, PT, R26, UR4, !P0 ;  /* 0x000000041a007c0c */ /* 0x020fe2000c761270 */
[----:B------:R-:W-:Y:S02]  /*1cef0*/  ULDC UR4, c[0x0][0x22c] ;  /* 0x00008b0000047ab9 */ /* 0x000fe40000000800 */
[----:B------:R0:W-:Y:S01]  /*1cf00*/  @P2 STG.E.U8 desc[UR8][R22.64], R3 ;  /* 0x0000000316002986 */ /* 0x0001e2000c101108 */
[----:B---3--:R-:W-:Y:S01]  /*1cf10*/  ISETP.LT.AND P2, PT, R17, UR4, !P0 ;  /* 0x0000000411007c0c */ /* 0x008fe2000c741270 */
[----:B0-----:R-:W-:Y:S02]  /*1cf20*/  IMAD R3, R29, 0x8, R24 ;  /* 0x000000081d037824 */ /* 0x001fe400078e0218 */
[----:B------:R-:W3:Y:S01]  /*1cf30*/  LDL.LU R17, [R1+0x6f8] ;  /* 0x0006f80001117983 */ /* 0x000ee20000300800 */
[----:B------:R-:W-:Y:S01]  /*1cf40*/  IADD3 R4, P6, R24, R0, RZ ;  /* 0x0000000018047210 */ /* 0x000fe20007fde0ff */
[----:B------:R-:W-:Y:S01]  /*1cf50*/  ULDC UR4, c[0x0][0x22c] ;  /* 0x00008b0000047ab9 */ /* 0x000fe20000000800 */
[----:B------:R-:W-:Y:S01]  /*1cf60*/  PRMT R23, R6, 0x7772, RZ ;  /* 0x0000777206177816 */ /* 0x000fe200000000ff */
[----:B------:R-:W5:Y:S01]  /*1cf70*/  LDL.LU R26, [R1+0x58] ;  /* 0x00005800011a7983 */ /* 0x000f620000300800 */
[----:B------:R-:W-:-:S02]  /*1cf80*/  LEA.HI.X.SX32 R5, R24, R2, 0x1, P6 ;  /* 0x0000000218057211 */ /* 0x000fc400030f0eff */
[C---:B------:R-:W-:Y:S02]  /*1cf90*/  IADD3 R22, P6, R3.reuse, R0, RZ ;  /* 0x0000000003167210 */ /* 0x040fe40007fde0ff */
[----:B------:R-:W-:Y:S01]  /*1cfa0*/  PRMT R24, R10, 0x7772, RZ ;  /* 0x000077720a187816 */ /* 0x000fe200000000ff */
[----:B------:R0:W-:Y:S01]  /*1cfb0*/  @P1 STG.E.U8 desc[UR8][R4.64], R23 ;  /* 0x0000001704001986 */ /* 0x0001e2000c101108 */
[----:B----4-:R-:W-:Y:S01]  /*1cfc0*/  ISETP.LT.AND P1, PT, R28, UR4, !P0 ;  /* 0x000000041c007c0c */ /* 0x010fe2000c721270 */
[----:B------:R-:W-:Y:S01]  /*1cfd0*/  ULDC UR4, c[0x0][0x22c] ;  /* 0x00008b0000047ab9 */ /* 0x000fe20000000800 */
[----:B0-----:R-:W-:-:S05]  /*1cfe0*/  LEA.HI.X.SX32 R23, R3, R2, 0x1, P6 ;  /* 0x0000000203177211 */ /* 0x001fca00030f0eff */
[----:B------:R0:W-:Y:S01]  /*1cff0*/  @P5 STG.E.U8 desc[UR8][R22.64], R24 ;  /* 0x0000001816005986 */ /* 0x0001e2000c101108 */
[----:B---3--:R-:W-:Y:S01]  /*1d000*/  ISETP.LT.AND P5, PT, R17, UR4, !P0 ;  /* 0x0000000411007c0c */ /* 0x008fe2000c7a1270 */
[C---:B------:R-:W-:Y:S02]  /*1d010*/  IMAD R5, R29.reuse, 0x8, R3 ;  /* 0x000000081d057824 */ /* 0x040fe400078e0203 */
[----:B------:R-:W3:Y:S01]  /*1d020*/  LDL.LU R17, [R1+0x6f4] ;  /* 0x0006f40001117983 */ /* 0x000ee20000300800 */
[----:B------:R-:W-:Y:S01]  /*1d030*/  PRMT R16, R16, 0x7773, RZ ;  /* 0x0000777310107816 */ /* 0x000fe200000000ff */
[----:B------:R-:W-:Y:S02]  /*1d040*/  ULDC UR4, c[0x0][0x22c] ;  /* 0x00008b0000047ab9 */ /* 0x000fe40000000800 */
[----:B0-----:R-:W4:Y:S04]  /*1d050*/  LDL.LU R24, [R1+0x5c] ;  /* 0x00005c0001187983 */ /* 0x001f280000300800 */
[----:B------:R-:W4:Y:S01]  /*1d060*/  LDL.LU R28, [R1+0x60] ;  /* 0x00006000011c7983 */ /* 0x000f220000300800 */
[----:B------:R-:W-:Y:S01]  /*1d070*/  IMAD R3, R29, 0x8, R5 ;  /* 0x000000081d037824 */ /* 0x000fe200078e0205 */
[----:B------:R-:W-:-:S04]  /*1d080*/  IADD3 R4, P6, R5, R0, RZ ;  /* 0x0000000005047210 */ /* 0x000fc80007fde0ff */
[----:B------:R-:W-:Y:S02]  /*1d090*/  LEA.HI.X.SX32 R5, R5, R2, 0x1, P6 ;  /* 0x0000000205057211 */ /* 0x000fe400030f0eff */
[----:B------:R-:W-:-:S04]  /*1d0a0*/  IADD3 R22, P6, R3, R0, RZ ;  /* 0x0000000003167210 */ /* 0x000fc80007fde0ff */
[----:B------:R-:W-:Y:S01]  /*1d0b0*/  LEA.HI.X.SX32 R23, R3, R2, 0x1, P6 ;  /* 0x0000000203177211 */ /* 0x000fe200030f0eff */
[----:B------:R-:W-:Y:S01]  /*1d0c0*/  IMAD R3, R29, 0x8, R3 ;  /* 0x000000081d037824 */ /* 0x000fe200078e0203 */
[----:B------:R-:W-:Y:S01]  /*1d0d0*/  PRMT R20, R20, 0x7773, RZ ;  /* 0x0000777314147816 */ /* 0x000fe200000000ff */
[----:B------:R0:W-:Y:S01]  /*1d0e0*/  @P4 STG.E.U8 desc[UR8][R4.64], R16 ;  /* 0x0000001004004986 */ /* 0x0001e2000c101108 */
[----:B--2---:R-:W-:Y:S01]  /*1d0f0*/  ISETP.LT.AND P4, PT, R27, UR4, !P0 ;  /* 0x000000041b007c0c */ /* 0x004fe2000c781270 */
[----:B------:R-:W-:Y:S01]  /*1d100*/  ULDC UR4, c[0x0][0x22c] ;  /* 0x00008b0000047ab9 */ /* 0x000fe20000000800 */
[----:B------:R-:W-:Y:S01]  /*1d110*/  PRMT R8, R8, 0x7773, RZ ;  /* 0x0000777308087816 */ /* 0x000fe200000000ff */
[----:B------:R1:W-:Y:S01]  /*1d120*/  @P3 STG.E.U8 desc[UR8][R22.64], R20 ;  /* 0x0000001416003986 */ /* 0x0003e2000c101108 */
[----:B0-----:R-:W-:Y:S01]  /*1d130*/  IADD3 R4, P6, R3, R0, RZ ;  /* 0x0000000003047210 */ /* 0x001fe20007fde0ff */
[----:B------:R-:W-:-:S03]  /*1d140*/  IMAD R16, R29, 0x8, R3 ;  /* 0x000000081d107824 */ /* 0x000fc600078e0203 */
[----:B------:R-:W-:Y:S01]  /*1d150*/  LEA.HI.X.SX32 R5, R3, R2, 0x1, P6 ;  /* 0x0000000203057211 */ /* 0x000fe200030f0eff */
[----:B------:R-:W-:Y:S01]  /*1d160*/  IMAD R3, R29, 0x8, R16 ;  /* 0x000000081d037824 */ /* 0x000fe200078e0210 */
[----:B-1----:R-:W-:-:S03]  /*1d170*/  IADD3 R22, P6, R16, R0, RZ ;  /* 0x0000000010167210 */ /* 0x002fc60007fde0ff */
[----:B------:R0:W-:Y:S01]  /*1d180*/  @P2 STG.E.U8 desc[UR8][R4.64], R8 ;  /* 0x0000000804002986 */ /* 0x0001e2000c101108 */
[----:B------:R-:W-:Y:S02]  /*1d190*/  LEA.HI.X.SX32 R23, R16, R2, 0x1, P6 ;  /* 0x0000000210177211 */ /* 0x000fe400030f0eff */
[----:B------:R-:W-:Y:S02]  /*1d1a0*/  PRMT R18, R18, 0x7773, RZ ;  /* 0x0000777312127816 */ /* 0x000fe400000000ff */
[----:B------:R-:W-:Y:S02]  /*1d1b0*/  PRMT R14, R14, 0x7773, RZ ;  /* 0x000077730e0e7816 */ /* 0x000fe400000000ff */
[C---:B0-----:R-:W-:Y:S01]  /*1d1c0*/  IADD3 R4, P6, R3.reuse, R0, RZ ;  /* 0x0000000003047210 */ /* 0x041fe20007fde0ff */
[----:B------:R0:W-:Y:S03]  /*1d1d0*/  @P1 STG.E.U8 desc[UR8][R22.64], R18 ;  /* 0x0000001216001986 */ /* 0x0001e6000c101108 */
[----:B------:R-:W-:-:S05]  /*1d1e0*/  LEA.HI.X.SX32 R5, R3, R2, 0x1, P6 ;  /* 0x0000000203057211 */ /* 0x000fca00030f0eff */
[----:B------:R1:W-:Y:S01]  /*1d1f0*/  @P5 STG.E.U8 desc[UR8][R4.64], R14 ;  /* 0x0000000e04005986 */ /* 0x0003e2000c101108 */
[----:B---3--:R-:W-:Y:S01]  /*1d200*/  ISETP.LT.AND P3, PT, R17, UR4, !P0 ;  /* 0x0000000411007c0c */ /* 0x008fe2000c761270 */
[----:B------:R-:W-:Y:S02]  /*1d210*/  ULDC UR4, c[0x0][0x22c] ;  /* 0x00008b0000047ab9 */ /* 0x000fe40000000800 */
[----:B------:R-:W2:Y:S04]  /*1d220*/  LDL.LU R17, [R1+0x6f0] ;  /* 0x0006f00001117983 */ /* 0x000ea80000300800 */
[----:B------:R-:W3:Y:S01]  /*1d230*/  LDL.LU R27, [R1+0x64] ;  /* 0x00006400011b7983 */ /* 0x000ee20000300800 */
[----:B-----5:R-:W-:Y:S01]  /*1d240*/  ISETP.LT.AND P2, PT, R26, UR4, !P0 ;  /* 0x000000041a007c0c */ /* 0x020fe2000c741270 */
[----:B------:R-:W-:-:S02]  /*1d250*/  ULDC UR4, c[0x0][0x22c] ;  /* 0x00008b0000047ab9 */ /* 0x000fc40000000800 */
[----:B------:R-:W5:Y:S01]  /*1d260*/  LDL.LU R25, [R1+0x68] ;  /* 0x0000680001197983 */ /* 0x000f620000300800 */
[----:B----4-:R-:W-:Y:S01]  /*1d270*/  ISETP.LT.AND P1, PT, R24, UR4, !P0 ;  /* 0x0000000418007c0c */ /* 0x010fe2000c721270 */
[----:B------:R-:W-:Y:S02]  /*1d280*/  ULDC UR4, c[0x0][0x22c] ;  /* 0x00008b0000047ab9 */ /* 0x000fe40000000800 */
[----:B------:R-:W4:Y:S01]  /*1d290*/  LDL.LU R26, [R1+0x6c] ;  /* 0x00006c00011a7983 */ /* 0x000f220000300800 */
[----:B------:R-:W-:Y:S01]  /*1d2a0*/  ISETP.LT.AND P5, PT, R28, UR4, !P0 ;  /* 0x000000041c007c0c */ /* 0x000fe2000c7a1270 */
[C---:B------:R-:W-:Y:S01]  /*1d2b0*/  IMAD R8, R29.reuse, 0x8, R3 ;  /* 0x000000081d087824 */ /* 0x040fe200078e0203 */
[----:B------:R-:W-:Y:S01]  /*1d2c0*/  PRMT R12, R12, 0x7773, RZ ;  /* 0x000077730c0c7816 */ /* 0x000fe200000000ff */
[----:B------:R-:W4:Y:S01]  /*1d2d0*/  LDL.LU R28, [R1+0x70] ;  /* 0x00007000011c7983 */ /* 0x000f220000300800 */
[----:B------:R-:W-:Y:S01]  /*1d2e0*/  PRMT R6, R6, 0x7773, RZ ;  /* 0x0000777306067816 */ /* 0x000fe200000000ff */
[C---:B------:R-:W-:Y:S01]  /*1d2f0*/  IMAD R3, R29.reuse, 0x8, R8 ;  /* 0x000000081d037824 */ /* 0x040fe200078e0208 */
[C---:B0-----:R-:W-:Y:S01]  /*1d300*/  IADD3 R22, P6, R8.reuse, R0, RZ ;  /* 0x0000000008167210 */ /* 0x041fe20007fde0ff */
[----:B------:R-:W-:Y:S01]  /*1d310*/  ULDC UR4, c[0x0][0x22c] ;  /* 0x00008b0000047ab9 */ /* 0x000fe20000000800 */
[----:B------:R-:W4:Y:S02]  /*1d320*/  LDL.LU R24, [R1+0x74] ;  /* 0x0000740001187983 */ /* 0x000f240000300800 */
[----:B------:R-:W-:Y:S01]  /*1d330*/  LEA.HI.X.SX32 R23, R8, R2, 0x1, P6 ;  /* 0x0000000208177211 */ /* 0x000fe200030f0eff */
[----:B------:R-:W-:Y:S01]  /*1d340*/  IMAD R8, R29, 0x8, R3 ;  /* 0x000000081d087824 */ /* 0x000fe200078e0203 */
[----:B-1----:R-:W-:-:S03]  /*1d350*/  IADD3 R4, P6, R3, R0, RZ ;  /* 0x0000000003047210 */ /* 0x002fc60007fde0ff */
[----:B------:R0:W-:Y:S01]  /*1d360*/  @P4 STG.E.U8 desc[UR8][R22.64], R12 ;  /* 0x0000000c16004986 */ /* 0x0001e2000c101108 */
[----:B------:R-:W-:Y:S01]  /*1d370*/  LEA.HI.X.SX32 R5, R3, R2, 0x1, P6 ;  /* 0x0000000203057211 */ /* 0x000fe200030f0eff */
[----:B------:R-:W-:Y:S01]  /*1d380*/  IMAD R3, R29, 0x8, R8 ;  /* 0x000000081d037824 */ /* 0x000fe200078e0208 */
[----:B------:R-:W-:-:S03]  /*1d390*/  PRMT R10, R10, 0x7773, RZ ;  /* 0x000077730a0a7816 */ /* 0x000fc600000000ff */
[----:B------:R1:W-:Y:S01]  /*1d3a0*/  @P3 STG.E.U8 desc[UR8][R4.64], R6 ;  /* 0x0000000604003986 */ /* 0x0003e2000c101108 */
[----:B0-----:R-:W-:-:S04]  /*1d3b0*/  IADD3 R22, P6, R8, R0, RZ ;  /* 0x0000000008167210 */ /* 0x001fc80007fde0ff */
[----:B------:R-:W-:Y:S02]  /*1d3c0*/  LEA.HI.X.SX32 R23, R8, R2, 0x1, P6 ;  /* 0x0000000208177211 */ /* 0x000fe400030f0eff */
[----:B-1----:R-:W-:-:S03]  /*1d3d0*/  IADD3 R4, P6, R3, R0, RZ ;  /* 0x0000000003047210 */ /* 0x002fc60007fde0ff */
[----:B------:R2:W-:Y:S01]  /*1d3e0*/  @P2 STG.E.U8 desc[UR8][R22.64], R10 ;  /* 0x0000000a16002986 */ /* 0x0005e2000c101108 */
[----:B------:R-:W-:Y:S02]  /*1d3f0*/  LEA.HI.X.SX32 R5, R3, R2, 0x1, P6 ;  /* 0x0000000203057211 */ /* 0x000fe400030f0eff */
[----:B---3--:R-:W-:Y:S01]  /*1d400*/  ISETP.LT.AND P4, PT, R27, UR4, !P0 ;  /* 0x000000041b007c0c */ /* 0x008fe2000c781270 */
[----:B------:R-:W-:Y:S01]  /*1d410*/  ULDC UR4, c[0x0][0x22c] ;  /* 0x00008b0000047ab9 */ /* 0x000fe20000000800 */
[----:B------:R-:W3:Y:S01]  /*1d420*/  LDL.LU R27, [R1+0x78] ;  /* 0x00007800011b7983 */ /* 0x000ee20000300800 */
[----:B-----5:R-:W-:Y:S01]  /*1d430*/  ISETP.LT.AND P3, PT, R25, UR4, !P0 ;  /* 0x0000000419007c0c */ /* 0x020fe2000c761270 */
[----:B------:R-:W-:Y:S01]  /*1d440*/  ULDC UR4, c[0x0][0x22c] ;  /* 0x00008b0000047ab9 */ /* 0x000fe20000000800 */
[----:B--2---:R-:W-:Y:S02]  /*1d450*/  PRMT R10, R17, 0x7770, RZ ;  /* 0x00007770110a7816 */ /* 0x004fe400000000ff */
[----:B----4-:R-:W-:Y:S01]  /*1d460*/  ISETP.LT.AND P2, PT, R26, UR4, !P0 ;  /* 0x000000041a007c0c */ /* 0x010fe2000c741270 */
[----:B------:R-:W-:Y:S01]  /*1d470*/  ULDC UR4, c[0x0][0x22c] ;  /* 0x00008b0000047ab9 */ /* 0x000fe20000000800 */
[----:B------:R-:W2:Y:S04]  /*1d480*/  LDL.LU R26, [R1+0x7c] ;  /* 0x00007c00011a7983 */ /* 0x000ea80000300800 */
[----:B------:R-:W4:Y:S04]  /*1d490*/  LDL.LU R25, [R1+0x80] ;  /* 0x0000800001197983 */ /* 0x000f280000300800 */
[----:B------:R0:W-:Y:S01]  /*1d4a0*/  @P1 STG.E.U8 desc[UR8][R4.64], R10 ;  /* 0x0000000a04001986 */ /* 0x0001e2000c101108 */
[----:B------:R-:W-:Y:S01]  /*1d4b0*/  ISETP.LT.AND P1, PT, R28, UR4, !P0 ;  /* 0x000000041c007c0c */ /* 0x000fe2000c721270 */
[----:B------:R-:W-:-:S02]  /*1d4c0*/  IMAD R8, R29, 0x8, R3 ;  /* 0x000000081d087824 */ /* 0x000fc400078e0203 */
[----:B------:R-:W5:Y:S01]  /*1d4d0*/  LDL.LU R28, [R1+0x84] ;  /* 0x00008400011c7983 */ /* 0x000f620000300800 */
[----:B------:R-:W-:Y:S01]  /*1d4e0*/  ULDC UR4, c[0x0][0x22c] ;  /* 0x00008b0000047ab9 */ /* 0x000fe20000000800 */
[----:B------:R-:W-:Y:S01]  /*1d4f0*/  IMAD R6, R29, 0x8, R8 ;  /* 0x000000081d067824 */ /* 0x000fe200078e0208 */
[C---:B------:R-:W-:Y:S02]  /*1d500*/  IADD3 R22, P6, R8.reuse, R0, RZ ;  /* 0x0000000008167210 */ /* 0x040fe40007fde0ff */
[----:B------:R-:W-:Y:S02]  /*1d510*/  PRMT R3, R21, 0x7770, RZ ;  /* 0x0000777015037816 */ /* 0x000fe400000000ff */
[----:B------:R-:W-:Y:S02]  /*1d520*/  LEA.HI.X.SX32 R23, R8, R2, 0x1, P6 ;  /* 0x0000000208177211 */ /* 0x000fe400030f0eff */
[----:B0-----:R-:W-:-:S03]  /*1d530*/  IADD3 R4, P6, R6, R0, RZ ;  /* 0x0000000006047210 */ /* 0x001fc60007fde0ff */
[----:B------:R0:W-:Y:S01]  /*1d540*/  @P5 STG.E.U8 desc[UR8][R22.64], R3 ;  /* 0x0000000316005986 */ /* 0x0001e2000c101108 */
[----:B------:R-:W-:Y:S01]  /*1d550*/  LEA.HI.X.SX32 R5, R6, R2, 0x1, P6 ;  /* 0x0000000206057211 */ /* 0x000fe200030f0eff */
[----:B0-----:R-:W-:Y:S01]  /*1d560*/  IMAD R3, R29, 0x8, R6 ;  /* 0x000000081d037824 */ /* 0x001fe200078e0206 */
[----:B------:R-:W-:-:S04]  /*1d570*/  PRMT R6, R9, 0x7770, RZ ;  /* 0x0000777009067816 */ /* 0x000fc800000000ff */
[C---:B------:R-:W-:Y:S01]  /*1d580*/  IADD3 R22, P6, R3.reuse, R0, RZ ;  /* 0x0000000003167210 */ /* 0x040fe20007fde0ff */
[----:B------:R0:W-:Y:S01]  /*1d590*/  @P4 STG.E.U8 desc[UR8][R4.64], R6 ;  /* 0x0000000604004986 */ /* 0x0001e2000c101108 */
[----:B------:R-:W-:Y:S01]  /*1d5a0*/  ISETP.LT.AND P5, PT, R24, UR4, !P0 ;  /* 0x0000000418007c0c */ /* 0x000fe2000c7a1270 */
[----:B------:R-:W-:Y:S01]  /*1d5b0*/  ULDC UR4, c[0x0][0x22c] ;  /* 0x00008b0000047ab9 */ /* 0x000fe20000000800 */
[----:B------:R-:W-:Y:S01]  /*1d5c0*/  LEA.HI.X.SX32 R23, R3, R2, 0x1, P6 ;  /* 0x0000000203177211 */ /* 0x000fe200030f0eff */
[----:B0-----:R-:W-:Y:S01]  /*1d5d0*/  IMAD R5, R29, 0x8, R3 ;  /* 0x000000081d057824 */ /* 0x001fe200078e0203 */
[----:B------:R-:W-:-:S03]  /*1d5e0*/  PRMT R6, R19, 0x7770, RZ ;  /* 0x0000777013067816 */ /* 0x000fc600000000ff */
[----:B------:R-:W-:Y:S01]  /*1d5f0*/  IMAD R3, R29, 0x8, R5 ;  /* 0x000000081d037824 */ /* 0x000fe200078e0205 */
[C---:B------:R-:W-:Y:S01]  /*1d600*/  IADD3 R4, P6, R5.reuse, R0, RZ ;  /* 0x0000000005047210 */ /* 0x040fe20007fde0ff */
[----:B------:R0:W-:Y:S03]  /*1d610*/  @P3 STG.E.U8 desc[UR8][R22.64], R6 ;  /* 0x0000000616003986 */ /* 0x0001e6000c101108 */
[----:B------:R-:W-:Y:S02]  /*1d620*/  LEA.HI.X.SX32 R5, R5, R2, 0x1, P6 ;  /* 0x0000000205057211 */ /* 0x000fe400030f0eff */
[----:B------:R-:W-:Y:S02]  /*1d630*/  PRMT R8, R13, 0x7770, RZ ;  /* 0x000077700d087816 */ /* 0x000fe400000000ff */
[----:B0-----:R-:W-:Y:S02]  /*1d640*/  IADD3 R22, P6, R3, R0, RZ ;  /* 0x0000000003167210 */ /* 0x001fe40007fde0ff */
[----:B------:R-:W-:-:S02]  /*1d650*/  PRMT R6, R15, 0x7770, RZ ;  /* 0x000077700f067816 */ /* 0x000fc400000000ff */
[----:B------:R-:W-:-:S03]  /*1d660*/  LEA.HI.X.SX32 R23, R3, R2, 0x1, P6 ;  /* 0x0000000203177211 */ /* 0x000fc600030f0eff */
[----:B------:R-:W-:Y:S04]  /*1d670*/  @P2 STG.E.U8 desc[UR8][R4.64], R6 ;  /* 0x0000000604002986 */ /* 0x000fe8000c101108 */
[----:B------:R0:W-:Y:S01]  /*1d680*/  @P1 STG.E.U8 desc[UR8][R22.64], R8 ;  /* 0x0000000816001986 */ /* 0x0001e2000c101108 */
[----:B---3--:R-:W-:Y:S01]  /*1d690*/  ISETP.LT.AND P4, PT, R27, UR4, !P0 ;  /* 0x000000041b007c0c */ /* 0x008fe2000c781270 */
[----:B------:R-:W-:Y:S02]  /*1d6a0*/  ULDC UR4, c[0x0][0x22c] ;  /* 0x00008b0000047ab9 */ /* 0x000fe40000000800 */
[----:B------:R-:W3:Y:S04]  /*1d6b0*/  LDL.LU R27, [R1+0x88] ;  /* 0x00008800011b7983 */ /* 0x000ee80000300800 */
[----:B------:R-:W3:Y:S01]  /*1d6c0*/  LDL.LU R24, [R1+0x8c] ;  /* 0x00008c0001187983 */ /* 0x000ee20000300800 */
[----:B--2---:R-:W-:Y:S01]  /*1d6d0*/  ISETP.LT.AND P3, PT, R26, UR4, !P0 ;  /* 0x000000041a007c0c */ /* 0x004fe2000c761270 */
[----:B------:R-:W-:-:S02]  /*1d6e0*/  ULDC UR4, c[0x0][0x22c] ;  /* 0x00008b0000047ab9 */ /* 0x000fc40000000800 */
[----:B------:R-:W2:Y:S01]  /*1d6f0*/  LDL.LU R26, [R1+0x90] ;  /* 0x00009000011a7983 */ /* 0x000ea20000300800 */
[----:B----4-:R-:W-:Y:S01]  /*1d700*/  ISETP.LT.AND P2, PT, R25, UR4, !P0 ;  /* 0x0000000419007c0c */ /* 0x010fe2000c741270 */
[----:B------:R-:W-:Y:S02]  /*1d710*/  ULDC UR4, c[0x0][0x22c] ;  /* 0x00008b0000047ab9 */ /* 0x000fe40000000800 */
[----:B-----5:R-:W-:Y:S01]  /*1d720*/  ISETP.LT.AND P1, PT, R28, UR4, !P0 ;  /* 0x000000041c007c0c */ /* 0x020fe2000c721270 */
[----:B------:R-:W-:Y:S01]  /*1d730*/  IMAD R3, R29, 0x8, R3 ;  /* 0x000000081d037824 */ /* 0x000fe200078e0203 */
[----:B------:R-:W4:Y:S01]  /*1d740*/  LDL.LU R28, [R1+0x94] ;  /* 0x00009400011c7983 */ /* 0x000f220000300800 */
[----:B------:R-:W-:Y:S01]  /*1d750*/  PRMT R10, R7, 0x7770, RZ ;  /* 0x00007770070a7816 */ /* 0x000fe200000000ff */
[----:B------:R-:W-:Y:S01]  /*1d760*/  ULDC UR4, c[0x0][0x22c] ;  /* 0x00008b0000047ab9 */ /* 0x000fe20000000800 */
[----:B0-----:R-:W-:Y:S01]  /*1d770*/  IMAD R8, R29, 0x8, R3 ;  /* 0x000000081d087824 */ /* 0x001fe200078e0203 */
[C---:B------:R-:W-:Y:S01]  /*1d780*/  IADD3 R4, P6, R3.reuse, R0, RZ ;  /* 0x0000000003047210 */ /* 0x040fe20007fde0ff */
[----:B------:R-:W5:Y:S03]  /*1d790*/  LDL.LU R25, [R1+0x98] ;  /* 0x0000980001197983 */ /* 0x000f660000300800 */
[----:B------:R-:W-:-:S02]  /*1d7a0*/  LEA.HI.X.SX32 R5, R3, R2, 0x1, P6 ;  /* 0x0000000203057211 */ /* 0x000fc400030f0eff */
[C---:B------:R-:W-:Y:S01]  /*1d7b0*/  IADD3 R22, P6, R8.reuse, R0, RZ ;  /* 0x0000000008167210 */ /* 0x040fe20007fde0ff */
[----:B------:R-:W-:Y:S01]  /*1d7c0*/  IMAD R6, R29, 0x8, R8 ;  /* 0x000000081d067824 */ /* 0x000fe200078e0208 */
[----:B------:R-:W-:Y:S02]  /*1d7d0*/  PRMT R3, R11, 0x7770, RZ ;  /* 0x000077700b037816 */ /* 0x000fe400000000ff */
[----:B------:R-:W-:Y:S01]  /*1d7e0*/  LEA.HI.X.SX32 R23, R8, R2, 0x1, P6 ;  /* 0x0000000208177211 */ /* 0x000fe200030f0eff */
[----:B------:R0:W-:Y:S04]  /*1d7f0*/  @P5 STG.E.U8 desc[UR8][R4.64], R10 ;  /* 0x0000000a04005986 */ /* 0x0001e8000c101108 */
[----:B------:R1:W-:Y:S01]  /*1d800*/  @P4 STG.E.U8 desc[UR8][R22.64], R3 ;  /* 0x0000000316004986 */ /* 0x0003e2000c101108 */
[----:B0-----:R-:W-:Y:S01]  /*1d810*/  IADD3 R4, P6, R6, R0, RZ ;  /* 0x0000000006047210 */ /* 0x001fe20007fde0ff */
[----:B-1----:R-:W-:-:S03]  /*1d820*/  IMAD R3, R29, 0x8, R6 ;  /* 0x000000081d037824 */ /* 0x002fc600078e0206 */
[----:B------:R-:W-:Y:S02]  /*1d830*/  LEA.HI.X.SX32 R5, R6, R2, 0x1, P6 ;  /* 0x0000000206057211 */ /* 0x000fe400030f0eff */
[----:B------:R-:W-:Y:S02]  /*1d840*/  PRMT R6, R17, 0x7771, RZ ;  /* 0x0000777111067816 */ /* 0x000fe400000000ff */
[----:B------:R-:W-:-:S03]  /*1d850*/  IADD3 R22, P6, R3, R0, RZ ;  /* 0x0000000003167210 */ /* 0x000fc60007fde0ff */
[----:B------:R0:W-:Y:S01]  /*1d860*/  @P3 STG.E.U8 desc[UR8][R4.64], R6 ;  /* 0x0000000604003986 */ /* 0x0001e2000c101108 */
[----:B------:R-:W-:Y:S02]  /*1d870*/  LEA.HI.X.SX32 R23, R3, R2, 0x1, P6 ;  /* 0x0000000203177211 */ /* 0x000fe400030f0eff */
[----:B0-----:R-:W-:-:S05]  /*1d880*/  PRMT R6, R21, 0x7771, RZ ;  /* 0x0000777115067816 */ /* 0x001fca00000000ff */
[----:B------:R0:W-:Y:S01]  /*1d890*/  @P2 STG.E.U8 desc[UR8][R22.64], R6 ;  /* 0x0000000616002986 */ /* 0x0001e2000c101108 */
[----:B---3--:R-:W-:Y:S01]  /*1d8a0*/  ISETP.LT.AND P5, PT, R27, UR4, !P0 ;  /* 0x000000041b007c0c */ /* 0x008fe2000c7a1270 */
[----:B------:R-:W-:Y:S02]  /*1d8b0*/  ULDC UR4, c[0x0][0x22c] ;  /* 0x00008b0000047ab9 */ /* 0x000fe40000000800 */
[----:B------:R-:W3:Y:S01]  /*1d8c0*/  LDL.LU R27, [R1+0x9c] ;  /* 0x00009c00011b7983 */ /* 0x000ee20000300800 */
[----:B------:R-:W-:Y:S01]  /*1d8d0*/  ISETP.LT.AND P4, PT, R24, UR4, !P0 ;  /* 0x0000000418007c0c */ /* 0x000fe2000c781270 */
[----:B------:R-:W-:Y:S02]  /*1d8e0*/  ULDC UR4, c[0x0][0x22c] ;  /* 0x00008b0000047ab9 */ /* 0x000fe40000000800 */
[----:B--2---:R-:W-:Y:S01]  /*1d8f0*/  ISETP.LT.AND P3, PT, R26, UR4, !P0 ;  /* 0x000000041a007c0c */ /* 0x004fe2000c761270 */
[----:B------:R-:W-:Y:S01]  /*1d900*/  ULDC UR4, c[0x0][0x22c] ;  /* 0x00008b0000047ab9 */ /* 0x000fe20000000800 */
[----:B------:R-:W2:Y:S04]  /*1d910*/  LDL.LU R26, [R1+0xa0] ;  /* 0x0000a000011a7983 */ /* 0x000ea80000300800 */
[----:B------:R-:W2:Y:S01]  /*1d920*/  LDL.LU R24, [R1+0xa4] ;  /* 0x0000a40001187983 */ /* 0x000ea20000300800 */
[----:B----4-:R-:W-:Y:S01]  /*1d930*/  ISETP.LT.AND P2, PT, R28, UR4, !P0 ;  /* 0x000000041c007c0c */ /* 0x010fe2000c741270 */
[----:B------:R-:W-:-:S02]  /*1d940*/  IMAD R5, R29, 0x8, R3 ;  /* 0x000000081d057824 */ /* 0x000fc400078e0203 */
[----:B------:R-:W4:Y:S01]  /*1d950*/  LDL.LU R28, [R1+0xa8] ;  /* 0x0000a800011c7983 */ /* 0x000f220000300800 */
[----:B0-----:R-:W-:Y:S01]  /*1d960*/  PRMT R6, R9, 0x7771, RZ ;  /* 0x0000777109067816 */ /* 0x001fe200000000ff */
[----:B------:R-:W-:Y:S01]  /*1d970*/  ULDC UR4, c[0x0][0x22c] ;  /* 0x00008b0000047ab9 */ /* 0x000fe20000000800 */
[----:B------:R-:W-:Y:S01]  /*1d980*/  IMAD R3, R29, 0x8, R5 ;  /* 0x000000081d037824 */ /* 0x000fe200078e0205 */
[----:B------:R-:W-:-:S04]  /*1d990*/  IADD3 R4, P6, R5, R0, RZ ;  /* 0x0000000005047210 */ /* 0x000fc80007fde0ff */
[----:B------:R-:W-:Y:S02]  /*1d9a0*/  LEA.HI.X.SX32 R5, R5, R2, 0x1, P6 ;  /* 0x0000000205057211 */ /* 0x000fe400030f0eff */
[----:B------:R-:W-:Y:S02]  /*1d9b0*/  IADD3 R22, P6, R3, R0, RZ ;  /* 0x0000000003167210 */ /* 0x000fe40007fde0ff */
[----:B------:R-:W-:Y:S02]  /*1d9c0*/  PRMT R8, R19, 0x7771, RZ ;  /* 0x0000777113087816 */ /* 0x000fe400000000ff */
[----:B------:R-:W-:Y:S01]  /*1d9d0*/  LEA.HI.X.SX32 R23, R3, R2, 0x1, P6 ;  /* 0x0000000203177211 */ /* 0x000fe200030f0eff */
[----:B------:R-:W-:Y:S01]  /*1d9e0*/  IMAD R3, R29, 0x8, R3 ;  /* 0x000000081d037824 */ /* 0x000fe200078e0203 */
[----:B------:R0:W-:Y:S04]  /*1d9f0*/  @P1 STG.E.U8 desc[UR8][R4.64], R6 ;  /* 0x0000000604001986 */ /* 0x0001e8000c101108 */
[----:B------:R1:W-:Y:S01]  /*1da00*/  @P5 STG.E.U8 desc[UR8][R22.64], R8 ;  /* 0x0000000816005986 */ /* 0x0003e2000c101108 */
[----:B------:R-:W-:-:S02]  /*1da10*/  PRMT R10, R15, 0x7771, RZ ;  /* 0x000077710f0a7816 */ /* 0x000fc400000000ff */
[----:B0-----:R-:W-:Y:S01]  /*1da20*/  IADD3 R4, P6, R3, R0, RZ ;  /* 0x0000000003047210 */ /* 0x001fe20007fde0ff */
[----:B-1----:R-:W-:-:S03]  /*1da30*/  IMAD R8, R29, 0x8, R3 ;  /* 0x000000081d087824 */ /* 0x002fc600078e0203 */
[----:B------:R-:W-:Y:S01]  /*1da40*/  LEA.HI.X.SX32 R5, R3, R2, 0x1, P6 ;  /* 0x0000000203057211 */ /* 0x000fe200030f0eff */
[----:B------:R-:W-:Y:S01]  /*1da50*/  IMAD R6, R29, 0x8, R8 ;  /* 0x000000081d067824 */ /* 0x000fe200078e0208 */
[----:B------:R-:W-:-:S03]  /*1da60*/  IADD3 R22, P6, R8, R0, RZ ;  /* 0x0000000008167210 */ /* 0x000fc60007fde0ff */
[----:B------:R0:W-:Y:S01]  /*1da70*/  @P4 STG.E.U8 desc[UR8][R4.64], R10 ;  /* 0x0000000a04004986 */ /* 0x0001e2000c101108 */
[----:B------:R-:W-:Y:S02]  /*1da80*/  PRMT R3, R13, 0x7771, RZ ;  /* 0x000077710d037816 */ /* 0x000fe400000000ff */
[----:B------:R-:W-:Y:S02]  /*1da90*/  LEA.HI.X.SX32 R23, R8, R2, 0x1, P6 ;  /* 0x0000000208177211 */ /* 0x000fe400030f0eff */
[----:B-----5:R-:W-:Y:S01]  /*1daa0*/  ISETP.LT.AND P1, PT, R25, UR4, !P0 ;  /* 0x0000000419007c0c */ /* 0x020fe2000c721270 */
[----:B------:R-:W-:Y:S01]  /*1dab0*/  ULDC UR4, c[0x0][0x22c] ;  /* 0x00008b0000047ab9 */ /* 0x000fe20000000800 */
[----:B------:R-:W5:Y:S01]  /*1dac0*/  LDL.LU R25, [R1+0xac] ;  /* 0x0000ac0001197983 */ /* 0x000f620000300800 */
[----:B0-----:R-:W-:-:S03]  /*1dad0*/  IADD3 R4, P6, R6, R0, RZ ;  /* 0x0000000006047210 */ /* 0x001fc60007fde0ff */
[----:B------:R0:W-:Y:S01]  /*1dae0*/  @P3 STG.E.U8 desc[UR8][R22.64], R3 ;  /* 0x0000000316003986 */ /* 0x0001e2000c101108 */
[----:B------:R-:W-:Y:S01]  /*1daf0*/  LEA.HI.X.SX32 R5, R6, R2, 0x1, P6 ;  /* 0x0000000206057211 */ /* 0x000fe200030f0eff */
[----:B0-----:R-:W-:Y:S01]  /*1db00*/  IMAD R3, R29, 0x8, R6 ;  /* 0x000000081d037824 */ /* 0x001fe200078e0206 */
[----:B------:R-:W-:-:S05]  /*1db10*/  PRMT R6, R7, 0x7771, RZ ;  /* 0x0000777107067816 */ /* 0x000fca00000000ff */
[----:B------:R0:W-:Y:S01]  /*1db20*/  @P2 STG.E.U8 desc[UR8][R4.64], R6 ;  /* 0x0000000604002986 */ /* 0x0001e2000c101108 */
[----:B---3--:R-:W-:Y:S01]  /*1db30*/  ISETP.LT.AND P5, PT, R27, UR4, !P0 ;  /* 0x000000041b007c0c */ /* 0x008fe2000c7a1270 */
[----:B------:R-:W-:Y:S02]  /*1db40*/  ULDC UR4, c[0x0][0x22c] ;  /* 0x00008b0000047ab9 */ /* 0x000fe40000000800 */
[----:B------:R-:W3:Y:S01]  /*1db50*/  LDL.LU R27, [R1+0xb0] ;  /* 0x0000b000011b7983 */ /* 0x000ee20000300800 */
[----:B--2---:R-:W-:Y:S01]  /*1db60*/  ISETP.LT.AND P4, PT, R26, UR4, !P0 ;  /* 0x000000041a007c0c */ /* 0x004fe2000c781270 */
[----:B------:R-:W-:Y:S02]  /*1db70*/  ULDC UR4, c[0x0][0x22c] ;  /* 0x00008b0000047ab9 */ /* 0x000fe40000000800 */
[----:B------:R-:W2:Y:S01]  /*1db80*/  LDL.LU R26, [R1+0xb4] ;  /* 0x0000b400011a7983 */ /* 0x000ea20000300800 */
[----:B------:R-:W-:Y:S01]  /*1db90*/  ISETP.LT.AND P3, PT, R24, UR4, !P0 ;  /* 0x0000000418007c0c */ /* 0x000fe2000c761270 */
[----:B------:R-:W-:-:S02]  /*1dba0*/  ULDC UR4, c[0x0][0x22c] ;  /* 0x00008b0000047ab9 */ /* 0x000fc40000000800 */
[----:B----4-:R-:W-:Y:S01]  /*1dbb0*/  ISETP.LT.AND P2, PT, R28, UR4, !P0 ;  /* 0x000000041c007c0c */ /* 0x010fe2000c741270 */
[----:B0-----:R-:W-:Y:S01]  /*1dbc0*/  IMAD R5, R29, 0x8, R3 ;  /* 0x000000081d057824 */ /* 0x001fe200078e0203 */
[----:B------:R-:W4:Y:S01]  /*1dbd0*/  LDL.LU R28, [R1+0xb8] ;  /* 0x0000b800011c7983 */ /* 0x000f220000300800 */
[----:B------:R-:W-:Y:S01]  /*1dbe0*/  IADD3 R22, P6, R3, R0, RZ ;  /* 0x0000000003167210 */ /* 0x000fe20007fde0ff */
[----:B------:R-:W-:Y:S01]  /*1dbf0*/  ULDC UR4, c[0x0][0x22c] ;  /* 0x00008b0000047ab9 */ /* 0x000fe20000000800 */
[----:B------:R-:W-:Y:S01]  /*1dc00*/  PRMT R6, R11, 0x7771, RZ ;  /* 0x000077710b067816 */ /* 0x000fe200000000ff */
[----:B------:R-:W4:Y:S01]  /*1dc10*/  LDL.LU R16, [R1+0xbc] ;  /* 0x0000bc0001107983 */ /* 0x000f220000300800 */
[----:B------:R-:W-:Y:S01]  /*1dc20*/  LEA.HI.X.SX32 R23, R3, R2, 0x1, P6 ;  /* 0x0000000203177211 */ /* 0x000fe200030f0eff */
[----:B------:R-:W-:Y:S01]  /*1dc30*/  IMAD R3, R29, 0x8, R5 ;  /* 0x000000081d037824 */ /* 0x000fe200078e0205 */
[C---:B------:R-:W-:Y:S01]  /*1dc40*/  IADD3 R4, P6, R5.reuse, R0, RZ ;  /* 0x0000000005047210 */ /* 0x040fe20007fde0ff */
[----:B------:R-:W4:Y:S03]  /*1dc50*/  LDL.LU R24, [R1+0xc0] ;  /* 0x0000c00001187983 */ /* 0x000f260000300800 */
[----:B------:R-:W-:Y:S01]  /*1dc60*/  LEA.HI.X.SX32 R5, R5, R2, 0x1, P6 ;  /* 0x0000000205057211 */ /* 0x000fe200030f0eff */
[----:B------:R0:W-:Y:S01]  /*1dc70*/  @P1 STG.E.U8 desc[UR8][R22.64], R6 ;  /* 0x0000000616001986 */ /* 0x0001e2000c101108 */
[----:B------:R-:W-:-:S03]  /*1dc80*/  PRMT R8, R17, 0x7772, RZ ;  /* 0x0000777211087816 */ /* 0x000fc600000000ff */
[----:B------:R-:W4:Y:S01]  /*1dc90*/  LDL.LU R20, [R1+0xc4] ;  /* 0x0000c40001147983 */ /* 0x000f220000300800 */
[----:B0-----:R-:W-:-:S04]  /*1dca0*/  IADD3 R22, P6, R3, R0, RZ ;  /* 0x0000000003167210 */ /* 0x001fc80007fde0ff */
[----:B------:R-:W-:Y:S01]  /*1dcb0*/  LEA.HI.X.SX32 R23, R3, R2, 0x1, P6 ;  /* 0x0000000203177211 */ /* 0x000fe200030f0eff */
[----:B------:R-:W-:Y:S01]  /*1dcc0*/  IMAD R3, R29, 0x8, R3 ;  /* 0x000000081d037824 */ /* 0x000fe200078e0203 */
[----:B------:R0:W-:Y:S04]  /*1dcd0*/  @P5 STG.E.U8 desc[UR8][R4.64], R8 ;  /* 0x0000000804005986 */ /* 0x0001e8000c101108 */
[----:B0-----:R-:W-:Y:S02]  /*1dce0*/  IADD3 R4, P6, R3, R0, RZ ;  /* 0x0000000003047210 */ /* 0x001fe40007fde0ff */
[----:B-----5:R-:W-:Y:S01]  /*1dcf0*/  ISETP.LT.AND P1, PT, R25, UR4, !P0 ;  /* 0x0000000419007c0c */ /* 0x020fe2000c721270 */
[----:B------:R-:W-:Y:S01]  /*1dd00*/  ULDC UR4, c[0x0][0x22c] ;  /* 0x00008b0000047ab9 */ /* 0x000fe20000000800 */
[----:B------:R-:W-:-:S02]  /*1dd10*/  PRMT R25, R21, 0x7772, RZ ;  /* 0x0000777215197816 */ /* 0x000fc400000000ff */
[----:B------:R-:W-:Y:S02]  /*1dd20*/  LEA.HI.X.SX32 R5, R3, R2, 0x1, P6 ;  /* 0x0000000203057211 */ /* 0x000fe400030f0eff */
[----:B------:R-:W-:Y:S01]  /*1dd30*/  PRMT R8, R9, 0x7772, RZ ;  /* 0x0000777209087816 */ /* 0x000fe200000000ff */
[----:B------:R0:W-:Y:S04]  /*1dd40*/  @P4 STG.E.U8 desc[UR8][R22.64], R25 ;  /* 0x0000001916004986 */ /* 0x0001e8000c101108 */
[----:B------:R1:W-:Y:S01]  /*1dd50*/  @P3 STG.E.U8 desc[UR8][R4.64], R8 ;  /* 0x0000000804003986 */ /* 0x0003e2000c101108 */
[----:B---3--:R-:W-:Y:S01]  /*1dd60*/  ISETP.LT.AND P5, PT, R27, UR4, !P0 ;  /* 0x000000041b007c0c */ /* 0x008fe2000c7a1270 */
[----:B------:R-:W-:Y:S02]  /*1dd70*/  ULDC UR4, c[0x0][0x22c] ;  /* 0x00008b0000047ab9 */ /* 0x000fe40000000800 */
[----:B--2---:R-:W-:Y:S01]  /*1dd80*/  ISETP.LT.AND P4, PT, R26, UR4, !P0 ;  /* 0x000000041a007c0c */ /* 0x004fe2000c781270 */
[----:B------:R-:W-:Y:S01]  /*1dd90*/  ULDC UR4, c[0x0][0x22c] ;  /* 0x00008b0000047ab9 */ /* 0x000fe20000000800 */
[----:B------:R-:W2:Y:S01]  /*1dda0*/  LDL.LU R26, [R1+0xc8] ;  /* 0x0000c800011a7983 */ /* 0x000ea20000300800 */
[----:B----4-:R-:W-:Y:S01]  /*1ddb0*/  ISETP.LT.AND P3, PT, R28, UR4, !P0 ;  /* 0x000000041c007c0c */ /* 0x010fe2000c761270 */
[----:B------:R-:W-:-:S02]  /*1ddc0*/  IMAD R27, R29, 0x8, R3 ;  /* 0x000000081d1b7824 */ /* 0x000fc400078e0203 */
[----:B------:R-:W3:Y:S01]  /*1ddd0*/  LDL.LU R28, [R1+0xcc] ;  /* 0x0000cc00011c7983 */ /* 0x000ee20000300800 */
[----:B------:R-:W-:Y:S01]  /*1dde0*/  PRMT R6, R19, 0x7772, RZ ;  /* 0x0000777213067816 */ /* 0x000fe200000000ff */
[----:B------:R-:W-:Y:S01]  /*1ddf0*/  ULDC UR4, c[0x0][0x22c] ;  /* 0x00008b0000047ab9 */ /* 0x000fe20000000800 */
[----:B------:R-:W-:Y:S01]  /*1de00*/  IMAD R3, R29, 0x8, R27 ;  /* 0x000000081d037824 */ /* 0x000fe200078e021b */
[----:B0-----:R-:W-:-:S03]  /*1de10*/  IADD3 R22, P6, R27, R0, RZ ;  /* 0x000000001b167210 */ /* 0x001fc60007fde0ff */
[----:B------:R-:W-:Y:S01]  /*1de20*/  IMAD R25, R29, 0x8, R3 ;  /* 0x000000081d197824 */ /* 0x000fe200078e0203 */
[----:B------:R-:W-:Y:S02]  /*1de30*/  LEA.HI.X.SX32 R23, R27, R2, 0x1, P6 ;  /* 0x000000021b177211 */ /* 0x000fe400030f0eff */
[----:B-1----:R-:W-:Y:S02]  /*1de40*/  IADD3 R4, P6, R3, R0, RZ ;  /* 0x0000000003047210 */ /* 0x002fe40007fde0ff */
[----:B------:R-:W-:Y:S01]  /*1de50*/  PRMT R27, R15, 0x7772, RZ ;  /* 0x000077720f1b7816 */ /* 0x000fe200000000ff */
[----:B------:R0:W-:Y:S01]  /*1de60*/  @P2 STG.E.U8 desc[UR8][R22.64], R6 ;  /* 0x0000000616002986 */ /* 0x0001e2000c101108 */
[----:B------:R-:W-:Y:S01]  /*1de70*/  LEA.HI.X.SX32 R5, R3, R2, 0x1, P6 ;  /* 0x0000000203057211 */ /* 0x000fe200030f0eff */
[----:B------:R-:W-:-:S04]  /*1de80*/  IMAD R3, R29, 0x8, R25 ;  /* 0x000000081d037824 */ /* 0x000fc800078e0219 */
[----:B------:R1:W-:Y:S01]  /*1de90*/  @P1 STG.E.U8 desc[UR8][R4.64], R27 ;  /* 0x0000001b04001986 */ /* 0x0003e2000c101108 */
[----:B0-----:R-:W-:Y:S02]  /*1dea0*/  IADD3 R22, P6, R25, R0, RZ ;  /* 0x0000000019167210 */ /* 0x001fe40007fde0ff */
[----:B------:R-:W-:Y:S02]  /*1deb0*/  PRMT R6, R13, 0x7772, RZ ;  /* 0x000077720d067816 */ /* 0x000fe400000000ff */
[----:B------:R-:W-:Y:S01]  /*1dec0*/  LEA.HI.X.SX32 R23, R25, R2, 0x1, P6 ;  /* 0x0000000219177211 */ /* 0x000fe200030f0eff */
[----:B------:R-:W-:Y:S01]  /*1ded0*/  IMAD R25, R29, 0x8, R3 ;  /* 0x000000081d197824 */ /* 0x000fe200078e0203 */
[C---:B-1----:R-:W-:Y:S02]  /*1dee0*/  IADD3 R4, P6, R3.reuse, R0, RZ ;  /* 0x0000000003047210 */ /* 0x042fe40007fde0ff */
[----:B------:R-:W-:Y:S01]  /*1def0*/  ISETP.LT.AND P2, PT, R16, UR4, !P0 ;  /* 0x0000000410007c0c */ /* 0x000fe2000c741270 */
[----:B------:R-:W-:Y:S01]  /*1df00*/  ULDC UR4, c[0x0][0x22c] ;  /* 0x00008b0000047ab9 */ /* 0x000fe20000000800 */
[----:B------:R0:W-:Y:S01]  /*1df10*/  @P5 STG.E.U8 desc[UR8][R22.64], R6 ;  /* 0x0000000616005986 */ /* 0x0001e2000c101108 */
[----:B------:R-:W-:-:S02]  /*1df20*/  LEA.HI.X.SX32 R5, R3, R2, 0x1, P6 ;  /* 0x0000000203057211 */ /* 0x000fc400030f0eff */
[----:B------:R-:W-:Y:S01]  /*1df30*/  ISETP.LT.AND P1, PT, R24, UR4, !P0 ;  /* 0x0000000418007c0c */ /* 0x000fe2000c721270 */
[----:B------:R-:W-:Y:S01]  /*1df40*/  ULDC UR4, c[0x0][0x22c] ;  /* 0x00008b0000047ab9 */ /* 0x000fe20000000800 */
[----:B------:R-:W-:Y:S01]  /*1df50*/  PRMT R27, R7, 0x7772, RZ ;  /* 0x00007772071b7816 */ /* 0x000fe200000000ff */
[----:B------:R-:W4:Y:S01]  /*1df60*/  LDL.LU R24, [R1+0xd0] ;  /* 0x0000d00001187983 */ /* 0x000f220000300800 */
[----:B------:R-:W-:Y:S01]  /*1df70*/  ISETP.LT.AND P5, PT, R20, UR4, !P0 ;  /* 0x0000000414007c0c */ /* 0x000fe2000c7a1270 */
[----:B------:R-:W-:Y:S01]  /*1df80*/  ULDC UR4, c[0x0][0x22c] ;  /* 0x00008b0000047ab9 */ /* 0x000fe20000000800 */
[----:B0-----:R-:W-:Y:S02]  /*1df90*/  IADD3 R22, P6, R25, R0, RZ ;  /* 0x0000000019167210 */ /* 0x001fe40007fde0ff */
[----:B------:R-:W-:Y:S02]  /*1dfa0*/  PRMT R10, R11, 0x7772, RZ ;  /* 0x000077720b0a7816 */ /* 0x000fe400000000ff */
[----:B------:R-:W-:Y:S01]  /*1dfb0*/  LEA.HI.X.SX32 R23, R25, R2, 0x1, P6 ;  /* 0x0000000219177211 */ /* 0x000fe200030f0eff */
[----:B------:R0:W-:Y:S04]  /*1dfc0*/  @P4 STG.E.U8 desc[UR8][R4.64], R27 ;  /* 0x0000001b04004986 */ /* 0x0001e8000c101108 */
[----:B------:R1:W-:Y:S01]  /*1dfd0*/  @P3 STG.E.U8 desc[UR8][R22.64], R10 ;  /* 0x0000000a16003986 */ /* 0x0003e2000c101108 */
[----:B--2---:R-:W-:Y:S01]  /*1dfe0*/  ISETP.LT.AND P4, PT, R26, UR4, !P0 ;  /* 0x000000041a007c0c */ /* 0x004fe2000c781270 */
[----:B------:R-:W-:-:S02]  /*1dff0*/  ULDC UR4, c[0x0][0x22c] ;  /* 0x00008b0000047ab9 */ /* 0x000fc40000000800 */
[----:B------:R-:W2:Y:S01]  /*1e000*/  LDL.LU R26, [R1+0xd4] ;  /* 0x0000d400011a7983 */ /* 0x000ea20000300800 */
[----:B---3--:R-:W-:Y:S01]  /*1e010*/  ISETP.LT.AND P3, PT, R28, UR4, !P0 ;  /* 0x000000041c007c0c */ /* 0x008fe2000c761270 */
[----:B------:R-:W-:Y:S02]  /*1e020*/  IMAD R25, R29, 0x8, R25 ;  /* 0x000000081d197824 */ /* 0x000fe400078e0219 */
[----:B------:R-:W3:Y:S01]  /*1e030*/  LDL.LU R28, [R1+0xd8] ;  /* 0x0000d800011c7983 */ /* 0x000ee20000300800 */
[----:B------:R-:W-:Y:S01]  /*1e040*/  PRMT R8, R21, 0x7773, RZ ;  /* 0x0000777315087816 */ /* 0x000fe200000000ff */
[----:B------:R-:W-:Y:S01]  /*1e050*/  ULDC UR4, c[0x0][0x22c] ;  /* 0x00008b0000047ab9 */ /* 0x000fe20000000800 */
[----:B------:R-:W-:Y:S01]  /*1e060*/  IMAD R3, R29, 0x8, R25 ;  /* 0x000000081d037824 */ /* 0x000fe200078e0219 */
[----:B0-----:R-:W-:-:S04]  /*1e070*/  IADD3 R4, P6, R25, R0, RZ ;  /* 0x0000000019047210 */ /* 0x001fc80007fde0ff */
[----:B------:R-:W-:Y:S01]  /*1e080*/  LEA.HI.X.SX32 R5, R25, R2, 0x1, P6 ;  /* 0x0000000219057211 */ /* 0x000fe200030f0eff */
[----:B------:R-:W-:Y:S01]  /*1e090*/  IMAD R21, R29, 0x8, R3 ;  /* 0x000000081d157824 */ /* 0x000fe200078e0203 */
[----:B------:R-:W-:Y:S02]  /*1e0a0*/  IADD3 R16, P6, R3, R0, RZ ;  /* 0x0000000003107210 */ /* 0x000fe40007fde0ff */
[----:B------:R-:W-:Y:S02]  /*1e0b0*/  PRMT R6, R17, 0x7773, RZ ;  /* 0x0000777311067816 */ /* 0x000fe400000000ff */
[----:B------:R-:W-:Y:S01]  /*1e0c0*/  LEA.HI.X.SX32 R17, R3, R2, 0x1, P6 ;  /* 0x0000000203117211 */ /* 0x000fe200030f0eff */
[C---:B------:R-:W-:Y:S02]  /*1e0d0*/  IMAD R3, R29.reuse, 0x8, R21 ;  /* 0x000000081d037824 */ /* 0x040fe400078e0215 */
[----:B------:R0:W-:Y:S02]  /*1e0e0*/  @P2 STG.E.U8 desc[UR8][R4.64], R6 ;  /* 0x0000000604002986 */ /* 0x0001e4000c101108 */
[----:B-1----:R-:W-:-:S02]  /*1e0f0*/  IMAD R23, R29, 0x8, R3 ;  /* 0x000000081d177824 */ /* 0x002fc400078e0203 */
[----:B------:R1:W-:Y:S02]  /*1e100*/  @P1 STG.E.U8 desc[UR8][R16.64], R8 ;  /* 0x0000000810001986 */ /* 0x0003e4000c101108 */
[----:B------:R-:W-:Y:S01]  /*1e110*/  IMAD R25, R29, 0x8, R23 ;  /* 0x000000081d197824 */ /* 0x000fe200078e0217 */
[-C--:B0-----:R-:W-:Y:S02]  /*1e120*/  IADD3 R4, P6, R21, R0.reuse, RZ ;  /* 0x0000000015047210 */ /* 0x081fe40007fde0ff */
[----:B-1----:R-:W-:Y:S02]  /*1e130*/  IADD3 R16, P1, R3, R0, RZ ;  /* 0x0000000003107210 */ /* 0x002fe40007f3e0ff */
[----:B------:R-:W-:Y:S02]  /*1e140*/  LEA.HI.X.SX32 R5, R21, R2, 0x1, P6 ;  /* 0x0000000215057211 */ /* 0x000fe400030f0eff */
[----:B------:R-:W-:Y:S02]  /*1e150*/  IADD3 R20, P6, R23, R0, RZ ;  /* 0x0000000017147210 */ /* 0x000fe40007fde0ff */
[----:B------:R-:W-:-:S02]  /*1e160*/  LEA.HI.X.SX32 R17, R3, R2, 0x1, P1 ;  /* 0x0000000203117211 */ /* 0x000fc400008f0eff */
[----:B------:R-:W-:Y:S02]  /*1e170*/  IADD3 R22, P1, R25, R0, RZ ;  /* 0x0000000019167210 */ /* 0x000fe40007f3e0ff */
[----:B----4-:R-:W-:Y:S01]  /*1e180*/  ISETP.LT.AND P2, PT, R24, UR4, !P0 ;  /* 0x0000000418007c0c */ /* 0x010fe2000c741270 */
[----:B------:R-:W-:Y:S01]  /*1e190*/  ULDC UR4, c[0x0][0x22c] ;  /* 0x00008b0000047ab9 */ /* 0x000fe20000000800 */
[-C--:B------:R-:W-:Y:S02]  /*1e1a0*/  LEA.HI.X.SX32 R21, R23, R2.reuse, 0x1, P6 ;  /* 0x0000000217157211 */ /* 0x080fe400030f0eff */
[----:B------:R-:W-:Y:S01]  /*1e1b0*/  LEA.HI.X.SX32 R23, R25, R2, 0x1, P1 ;  /* 0x0000000219177211 */ /* 0x000fe200008f0eff */
[----:B------:R-:W-:Y:S01]  /*1e1c0*/  IMAD R27, R29, 0x8, R25 ;  /* 0x000000081d1b7824 */ /* 0x000fe200078e0219 */
[----:B------:R-:W-:Y:S02]  /*1e1d0*/  PRMT R3, R9, 0x7773, RZ ;  /* 0x0000777309037816 */ /* 0x000fe400000000ff */
[----:B------:R-:W-:-:S02]  /*1e1e0*/  PRMT R19, R19, 0x7773, RZ ;  /* 0x0000777313137816 */ /* 0x000fc400000000ff */
[----:B------:R-:W-:Y:S01]  /*1e1f0*/  IADD3 R24, P6, R27, R0, RZ ;  /* 0x000000001b187210 */ /* 0x000fe20007fde0ff */
[----:B------:R-:W-:Y:S01]  /*1e200*/  IMAD R29, R29, 0x8, R27 ;  /* 0x000000081d1d7824 */ /* 0x000fe200078e021b */
[----:B------:R-:W-:Y:S02]  /*1e210*/  PRMT R15, R15, 0x7773, RZ ;  /* 0x000077730f0f7816 */ /* 0x000fe400000000ff */
[----:B------:R-:W-:Y:S01]  /*1e220*/  PRMT R13, R13, 0x7773, RZ ;  /* 0x000077730d0d7816 */ /* 0x000fe200000000ff */
[----:B------:R0:W-:Y:S01]  /*1e230*/  @P5 STG.E.U8 desc[UR8][R4.64], R3 ;  /* 0x0000000304005986 */ /* 0x0001e2000c101108 */
[----:B------:R-:W-:Y:S02]  /*1e240*/  LEA.HI.X.SX32 R25, R27, R2, 0x1, P6 ;  /* 0x000000021b197211 */ /* 0x000fe400030f0eff */
[----:B------:R-:W-:Y:S01]  /*1e250*/  PRMT R7, R7, 0x7773, RZ ;  /* 0x0000777307077816 */ /* 0x000fe200000000ff */
[----:B------:R0:W-:Y:S01]  /*1e260*/  @P4 STG.E.U8 desc[UR8][R16.64], R19 ;  /* 0x0000001310004986 */ /* 0x0001e2000c101108 */
[----:B------:R-:W-:-:S03]  /*1e270*/  IADD3 R8, P6, R29, R0, RZ ;  /* 0x000000001d087210 */ /* 0x000fc60007fde0ff */
[----:B------:R0:W-:Y:S04]  /*1e280*/  @P3 STG.E.U8 desc[UR8][R20.64], R15 ;  /* 0x0000000f14003986 */ /* 0x0001e8000c101108 */
[----:B------:R0:W-:Y:S01]  /*1e290*/  @P2 STG.E.U8 desc[UR8][R22.64], R13 ;  /* 0x0000000d16002986 */ /* 0x0001e2000c101108 */
[----:B------:R-:W-:Y:S02]  /*1e2a0*/  LEA.HI.X.SX32 R9, R29, R2, 0x1, P6 ;  /* 0x000000021d097211 */ /* 0x000fe400030f0eff */
[----:B------:R-:W-:Y:S02]  /*1e2b0*/  PRMT R11, R11, 0x7773, RZ ;  /* 0x000077730b0b7816 */ /* 0x000fe400000000ff */
[----:B--2---:R-:W-:Y:S01]  /*1e2c0*/  ISETP.LT.AND P1, PT, R26, UR4, !P0 ;  /* 0x000000041a007c0c */ /* 0x004fe2000c721270 */
[----:B------:R-:W-:-:S02]  /*1e2d0*/  ULDC UR4, c[0x0][0x22c] ;  /* 0x00008b0000047ab9 */ /* 0x000fc40000000800 */
[----:B---3--:R-:W-:-:S10]  /*1e2e0*/  ISETP.LT.AND P0, PT, R28, UR4, !P0 ;  /* 0x000000041c007c0c */ /* 0x008fd4000c701270 */
[----:B------:R0:W-:Y:S03]  /*1e2f0*/  @P1 STG.E.U8 desc[UR8][R24.64], R7 ;  /* 0x0000000718001986 */ /* 0x0001e6000c101108 */
[----:B0-----:R-:W-:Y:S05]  /*1e300*/  @!P0 EXIT ;  /* 0x000000000000894d */ /* 0x001fea0003800000 */
[----:B------:R-:W-:Y:S01]  /*1e310*/  STG.E.U8 desc[UR8][R8.64], R11 ;  /* 0x0000000b08007986 */ /* 0x000fe2000c101108 */
[----:B------:R-:W-:Y:S05]  /*1e320*/  EXIT ;  /* 0x000000000000794d */ /* 0x000fea0003800000 */
.L_x_3:
[----:B------:R-:W-:-:S00]  /*1e330*/  BRA `(.L_x_3) ;  /* 0xfffffffc00fc7947 */ /* 0x000fc0000383ffff */
[----:B------:R-:W-:-:S00]  /*1e340*/  NOP ;  /* 0x0000000000007918 */ /* 0x000fc00000000000 */
        /* <DEDUP_REMOVED lines=11> */
.L_x_4:


//--------------------- .nv.shared.matmul_kernel  --------------------------
	.section	.nv.shared.matmul_kernel,"aw",@nobits
	.sectionflags	@""
	.align	16
	.zero		1024


//--------------------- .nv.shared.reserved.0     --------------------------
	.section	.nv.shared.reserved.0,"aw",@nobits
	.weak		__nv_reservedSMEM_offset_0_alias
	.size		__nv_reservedSMEM_offset_0_alias, 0, 0
	.other		__nv_reservedSMEM_offset_0_alias,@"STO_CUDA_RESERVED_SHARED STV_DEFAULT"
__nv_reservedSMEM_offset_0_alias:
	.zero		0


//--------------------- .nv.constant0.matmul_kernel --------------------------
	.section	.nv.constant0.matmul_kernel,"a",@progbits
	.sectionflags	@""
	.align	4
.nv.constant0.matmul_kernel:
	.zero		608


//--------------------- SYMBOLS --------------------------

	.type		.nv.reservedSmem.offset0,@object
	.size		.nv.reservedSmem.offset0,0x4
